	.target	sm_90a

	.elftype	@"ET_EXEC"


//--------------------- .note.nv.tkinfo           --------------------------
	.section	.note.nv.tkinfo,"",@"SHT_NOTE"
	.sectionflags	@"SHF_NOTE_NV_TKINFO"
	.tkinfo
        /*0018*/ 	.word	0x00000002
        /*0030*/ 	.string	""
        /*0030*/ 	.string	"ptxas"
        /*0030*/ 	.string	"Cuda compilation tools, release 13.0, V13.0.88"
        /*0030*/ 	.string	"Build cuda_13.0.r13.0/compiler.36424714_0"
        /*0030*/ 	.string	"-v  -suppress-debug-info  -lineinfo  -arch sm_90a "



//--------------------- .note.nv.cuinfo           --------------------------
	.section	.note.nv.cuinfo,"",@"SHT_NOTE"
	.sectionflags	@"SHF_NOTE_NV_CUINFO"
        /*0018*/ 	.short	0x0002
        /*001a*/ 	.short	0x005a
        /*001c*/ 	.short	0x0082
	.zero		2


//--------------------- .nv.info                  --------------------------
	.section	.nv.info,"",@"SHT_CUDA_INFO"
	.align	4


	//----- nvinfo : EIATTR_REGCOUNT
	.align		4
        /*0000*/ 	.byte	0x04, 0x2f
        /*0002*/ 	.short	(.L_1 - .L_0)
	.align		4
.L_0:
        /*0004*/ 	.word	index@(matmul_kernel)
        /*0008*/ 	.word	0x000000ff


	//----- nvinfo : EIATTR_FRAME_SIZE
	.align		4
.L_1:
        /*000c*/ 	.byte	0x04, 0x11
        /*000e*/ 	.short	(.L_3 - .L_2)
	.align		4
.L_2:
        /*0010*/ 	.word	index@(matmul_kernel)
        /*0014*/ 	.word	0x00000af0


	//----- nvinfo : EIATTR_MIN_STACK_SIZE
	.align		4
.L_3:
        /*0018*/ 	.byte	0x04, 0x12
        /*001a*/ 	.short	(.L_5 - .L_4)
	.align		4
.L_4:
        /*001c*/ 	.word	index@(matmul_kernel)
        /*0020*/ 	.word	0x00000af0
.L_5:


//--------------------- .nv.compat                --------------------------
	.section	.nv.compat,"",@"SHT_CUDA_COMPAT_INFO"
	.align	4
        /*0000*/ 	.byte	0x02, 0x09, 0x01, 0x00, 0x02, 0x02, 0x04, 0x00, 0x02, 0x05, 0x05, 0x00, 0x03, 0x07, 0x01, 0x01
        /*0010*/ 	.byte	0x02, 0x03, 0x00, 0x00, 0x02, 0x06, 0x01, 0x00, 0x04, 0x0b, 0x08, 0x00, 0x00, 0x00, 0x00, 0x00
        /*0020*/ 	.byte	0x00, 0x00, 0x00, 0x00


//--------------------- .nv.info.matmul_kernel    --------------------------
	.section	.nv.info.matmul_kernel,"",@"SHT_CUDA_INFO"
	.sectionflags	@""
	.align	4


	//----- nvinfo : EIATTR_CUDA_API_VERSION
	.align		4
        /*0000*/ 	.byte	0x04, 0x37
        /*0002*/ 	.short	(.L_7 - .L_6)
.L_6:
        /*0004*/ 	.word	0x00000082


	//----- nvinfo : EIATTR_KPARAM_INFO
	.align		4
.L_7:
        /*0008*/ 	.byte	0x04, 0x17
        /*000a*/ 	.short	(.L_9 - .L_8)
.L_8:
        /*000c*/ 	.word	0x00000000
        /*0010*/ 	.short	0x000d
        /*0012*/ 	.short	0x0048
        /*0014*/ 	.byte	0x00, 0xf4, 0x21, 0x00


	//----- nvinfo : EIATTR_KPARAM_INFO
	.align		4
.L_9:
        /*0018*/ 	.byte	0x04, 0x17
        /*001a*/ 	.short	(.L_11 - .L_10)
.L_10:
        /*001c*/ 	.word	0x00000000
        /*0020*/ 	.short	0x000c
        /*0022*/ 	.short	0x0040
        /*0024*/ 	.byte	0x00, 0xf4, 0x21, 0x00


	//----- nvinfo : EIATTR_KPARAM_INFO
	.align		4
.L_11:
        /*0028*/ 	.byte	0x04, 0x17
        /*002a*/ 	.short	(.L_13 - .L_12)
.L_12:
        /*002c*/ 	.word	0x00000000
        /*0030*/ 	.short	0x000b
        /*0032*/ 	.short	0x0038
        /*0034*/ 	.byte	0x00, 0xf0, 0x11, 0x00


	//----- nvinfo : EIATTR_KPARAM_INFO
	.align		4
.L_13:
        /*0038*/ 	.byte	0x04, 0x17
        /*003a*/ 	.short	(.L_15 - .L_14)
.L_14:
        /*003c*/ 	.word	0x00000000
        /*0040*/ 	.short	0x000a
        /*0042*/ 	.short	0x0034
        /*0044*/ 	.byte	0x00, 0xf0, 0x11, 0x00


	//----- nvinfo : EIATTR_KPARAM_INFO
	.align		4
.L_15:
        /*0048*/ 	.byte	0x04, 0x17
        /*004a*/ 	.short	(.L_17 - .L_16)
.L_16:
        /*004c*/ 	.word	0x00000000
        /*0050*/ 	.short	0x0009
        /*0052*/ 	.short	0x0030
        /*0054*/ 	.byte	0x00, 0xf0, 0x11, 0x00


	//----- nvinfo : EIATTR_KPARAM_INFO
	.align		4
.L_17:
        /*0058*/ 	.byte	0x04, 0x17
        /*005a*/ 	.short	(.L_19 - .L_18)
.L_18:
        /*005c*/ 	.word	0x00000000
        /*0060*/ 	.short	0x0008
        /*0062*/ 	.short	0x002c
        /*0064*/ 	.byte	0x00, 0xf0, 0x11, 0x00


	//----- nvinfo : EIATTR_KPARAM_INFO
	.align		4
.L_19:
        /*0068*/ 	.byte	0x04, 0x17
        /*006a*/ 	.short	(.L_21 - .L_20)
.L_20:
        /*006c*/ 	.word	0x00000000
        /*0070*/ 	.short	0x0007
        /*0072*/ 	.short	0x0028
        /*0074*/ 	.byte	0x00, 0xf0, 0x11, 0x00


	//----- nvinfo : EIATTR_KPARAM_INFO
	.align		4
.L_21:
        /*0078*/ 	.byte	0x04, 0x17
        /*007a*/ 	.short	(.L_23 - .L_22)
.L_22:
        /*007c*/ 	.word	0x00000000
        /*0080*/ 	.short	0x0006
        /*0082*/ 	.short	0x0024
        /*0084*/ 	.byte	0x00, 0xf0, 0x11, 0x00


	//----- nvinfo : EIATTR_KPARAM_INFO
	.align		4
.L_23:
        /*0088*/ 	.byte	0x04, 0x17
        /*008a*/ 	.short	(.L_25 - .L_24)
.L_24:
        /*008c*/ 	.word	0x00000000
        /*0090*/ 	.short	0x0005
        /*0092*/ 	.short	0x0020
        /*0094*/ 	.byte	0x00, 0xf0, 0x11, 0x00


	//----- nvinfo : EIATTR_KPARAM_INFO
	.align		4
.L_25:
        /*0098*/ 	.byte	0x04, 0x17
        /*009a*/ 	.short	(.L_27 - .L_26)
.L_26:
        /*009c*/ 	.word	0x00000000
        /*00a0*/ 	.short	0x0004
        /*00a2*/ 	.short	0x001c
        /*00a4*/ 	.byte	0x00, 0xf0, 0x11, 0x00


	//----- nvinfo : EIATTR_KPARAM_INFO
	.align		4
.L_27:
        /*00a8*/ 	.byte	0x04, 0x17
        /*00aa*/ 	.short	(.L_29 - .L_28)
.L_28:
        /*00ac*/ 	.word	0x00000000
        /*00b0*/ 	.short	0x0003
        /*00b2*/ 	.short	0x0018
        /*00b4*/ 	.byte	0x00, 0xf0, 0x11, 0x00


	//----- nvinfo : EIATTR_KPARAM_INFO
	.align		4
.L_29:
        /*00b8*/ 	.byte	0x04, 0x17
        /*00ba*/ 	.short	(.L_31 - .L_30)
.L_30:
        /*00bc*/ 	.word	0x00000000
        /*00c0*/ 	.short	0x0002
        /*00c2*/ 	.short	0x0010
        /*00c4*/ 	.byte	0x00, 0xf4, 0x21, 0x00


	//----- nvinfo : EIATTR_KPARAM_INFO
	.align		4
.L_31:
        /*00c8*/ 	.byte	0x04, 0x17
        /*00ca*/ 	.short	(.L_33 - .L_32)
.L_32:
        /*00cc*/ 	.word	0x00000000
        /*00d0*/ 	.short	0x0001
        /*00d2*/ 	.short	0x0008
        /*00d4*/ 	.byte	0x00, 0xf4, 0x21, 0x00


	//----- nvinfo : EIATTR_KPARAM_INFO
	.align		4
.L_33:
        /*00d8*/ 	.byte	0x04, 0x17
        /*00da*/ 	.short	(.L_35 - .L_34)
.L_34:
        /*00dc*/ 	.word	0x00000000
        /*00e0*/ 	.short	0x0000
        /*00e2*/ 	.short	0x0000
        /*00e4*/ 	.byte	0x00, 0xf4, 0x21, 0x00


	//----- nvinfo : EIATTR_EXPLICIT_CLUSTER
	.align		4
.L_35:
        /*00e8*/ 	.byte	0x01, 0x3e
	.zero		2


	//----- nvinfo : EIATTR_CTA_PER_CLUSTER
	.align		4
        /*00ec*/ 	.byte	0x04, 0x3d
        /*00ee*/ 	.short	(.L_37 - .L_36)
.L_36:
        /*00f0*/ 	.word	0x00000002
        /*00f4*/ 	.word	0x00000001
        /*00f8*/ 	.word	0x00000001


	//----- nvinfo : EIATTR_SPARSE_MMA_MASK
	.align		4
.L_37:
        /*00fc*/ 	.byte	0x03, 0x50
        /*00fe*/ 	.short	0x0000


	//----- nvinfo : EIATTR_MAXREG_COUNT
	.align		4
        /*0100*/ 	.byte	0x03, 0x1b
        /*0102*/ 	.short	0x00ff


	//----- nvinfo : EIATTR_NUM_BARRIERS
	.align		4
        /*0104*/ 	.byte	0x02, 0x4c
        /*0106*/ 	.byte	0x01
	.zero		1


	//----- nvinfo : EIATTR_ANNOTATIONS
	.align		4
        /*0108*/ 	.byte	0x04, 0x55
        /*010a*/ 	.short	(.L_39 - .L_38)


	//   ....[0]....
.L_38:
        /*010c*/ 	.word	0x00000001
        /*0110*/ 	.byte	0x70, 0x09, 0x00, 0x00, 0x01, 0x00, 0x00, 0x00, 0xe0, 0x75, 0x00, 0x00, 0x01, 0x00, 0x00, 0x00
        /* <DEDUP_REMOVED lines=995> */
        /*3f50*/ 	.byte	0x40, 0x85, 0x01, 0x00


	//----- nvinfo : EIATTR_MERCURY_ISA_VERSION
	.align		4
.L_39:
        /*3f54*/ 	.byte	0x03, 0x5f
        /*3f56*/ 	.short	0x0101


	//----- nvinfo : EIATTR_EXIT_INSTR_OFFSETS
	.align		4
        /*3f58*/ 	.byte	0x04, 0x1c
        /*3f5a*/ 	.short	(.L_41 - .L_40)


	//   ....[0]....
.L_40:
        /*3f5c*/ 	.word	0x00021630


	//   ....[1]....
        /*3f60*/ 	.word	0x00021660


	//----- nvinfo : EIATTR_REQNTID
	.align		4
.L_41:
        /*3f64*/ 	.byte	0x04, 0x10
        /*3f66*/ 	.short	(.L_43 - .L_42)
.L_42:
        /*3f68*/ 	.word	0x00000080
        /*3f6c*/ 	.word	0x00000001
        /*3f70*/ 	.word	0x00000001


	//----- nvinfo : EIATTR_CBANK_PARAM_SIZE
	.align		4
.L_43:
        /*3f74*/ 	.byte	0x03, 0x19
        /*3f76*/ 	.short	0x0050


	//----- nvinfo : EIATTR_PARAM_CBANK
	.align		4
        /*3f78*/ 	.byte	0x04, 0x0a
        /*3f7a*/ 	.short	(.L_45 - .L_44)
	.align		4
.L_44:
        /*3f7c*/ 	.word	index@(.nv.constant0.matmul_kernel)
        /*3f80*/ 	.short	0x0210
        /*3f82*/ 	.short	0x0050


	//----- nvinfo : EIATTR_SW_WAR
	.align		4
.L_45:
        /*3f84*/ 	.byte	0x04, 0x36
        /*3f86*/ 	.short	(.L_47 - .L_46)
.L_46:
        /*3f88*/ 	.word	0x00000008
.L_47:


//--------------------- .nv.callgraph             --------------------------
	.section	.nv.callgraph,"",@"SHT_CUDA_CALLGRAPH"
	.align	4
	.sectionentsize	8
	.align		4
        /*0000*/ 	.word	0x00000000
	.align		4
        /*0004*/ 	.word	0xffffffff
	.align		4
        /*0008*/ 	.word	0x00000000
	.align		4
        /*000c*/ 	.word	0xfffffffe
	.align		4
        /*0010*/ 	.word	0x00000000
	.align		4
        /*0014*/ 	.word	0xfffffffd
	.align		4
        /*0018*/ 	.word	0x00000000
	.align		4
        /*001c*/ 	.word	0xfffffffc


//--------------------- .text.matmul_kernel       --------------------------
	.section	.text.matmul_kernel,"ax",@progbits
	.align	128
        .global         matmul_kernel
        .type           matmul_kernel,@function
        .size           matmul_kernel,(.L_x_3 - matmul_kernel)
        .other          matmul_kernel,@"STO_CUDA_ENTRY STV_DEFAULT"
matmul_kernel:
.text.matmul_kernel:
[----:B------:R-:W0:Y:S08]  /*0000*/  LDC R1, c[0x0][0x28] ;  /* 0x00000a00ff017b82 */ /* 0x000e300000000800 */
[----:B------:R-:W1:Y:S01]  /*0010*/  LDC.64 R152, c[0x0][0x228] ;  /* 0x00008a00ff987b82 */ /* 0x000e620000000a00 */
[----:B0-----:R-:W-:Y:S01]  /*0020*/  VIADD R1, R1, 0xfffff510 ;  /* 0xfffff51001017836 */ /* 0x001fe20000000000 */
[----:B------:R-:W-:Y:S01]  /*0030*/  UMOV UR8, 0x400 ;  /* 0x0000040000087882 */ /* 0x000fe20000000000 */
[----:B------:R-:W-:Y:S01]  /*0040*/  ULDC.64 UR16, c[0x0][0x208] ;  /* 0x0000820000107ab9 */ /* 0x000fe20000000a00 */
[----:B------:R-:W-:-:S02]  /*0050*/  CS2R R24, SRZ ;  /* 0x0000000000187805 */ /* 0x000fc4000001ff00 */
[----:B------:R-:W-:Y:S02]  /*0060*/  CS2R R26, SRZ ;  /* 0x00000000001a7805 */ /* 0x000fe4000001ff00 */
[----:B------:R-:W-:Y:S02]  /*0070*/  CS2R R28, SRZ ;  /* 0x00000000001c7805 */ /* 0x000fe4000001ff00 */
[----:B------:R-:W-:Y:S01]  /*0080*/  CS2R R30, SRZ ;  /* 0x00000000001e7805 */ /* 0x000fe2000001ff00 */
[----:B------:R-:W0:Y:S01]  /*0090*/  S2UR UR4, SR_CTAID.X ;  /* 0x00000000000479c3 */ /* 0x000e220000002500 */
[----:B------:R-:W-:Y:S02]  /*00a0*/  CS2R R32, SRZ ;  /* 0x0000000000207805 */ /* 0x000fe4000001ff00 */
[----:B------:R-:W-:Y:S02]  /*00b0*/  CS2R R34, SRZ ;  /* 0x0000000000227805 */ /* 0x000fe4000001ff00 */
[----:B------:R-:W-:-:S02]  /*00c0*/  CS2R R36, SRZ ;  /* 0x0000000000247805 */ /* 0x000fc4000001ff00 */
[----:B------:R-:W-:Y:S02]  /*00d0*/  CS2R R38, SRZ ;  /* 0x0000000000267805 */ /* 0x000fe4000001ff00 */
[----:B------:R-:W-:Y:S02]  /*00e0*/  CS2R R40, SRZ ;  /* 0x0000000000287805 */ /* 0x000fe4000001ff00 */
[----:B------:R-:W-:Y:S02]  /*00f0*/  CS2R R42, SRZ ;  /* 0x00000000002a7805 */ /* 0x000fe4000001ff00 */
[----:B------:R-:W-:Y:S01]  /*0100*/  CS2R R44, SRZ ;  /* 0x00000000002c7805 */ /* 0x000fe2000001ff00 */
[----:B------:R-:W2:Y:S01]  /*0110*/  S2UR UR6, SR_CgaCtaId ;  /* 0x00000000000679c3 */ /* 0x000ea20000008800 */
[----:B------:R-:W-:Y:S02]  /*0120*/  CS2R R46, SRZ ;  /* 0x00000000002e7805 */ /* 0x000fe4000001ff00 */
[----:B------:R-:W-:-:S02]  /*0130*/  CS2R R48, SRZ ;  /* 0x0000000000307805 */ /* 0x000fc4000001ff00 */
[----:B------:R-:W-:Y:S02]  /*0140*/  CS2R R50, SRZ ;  /* 0x0000000000327805 */ /* 0x000fe4000001ff00 */
[----:B------:R-:W-:Y:S02]  /*0150*/  CS2R R52, SRZ ;  /* 0x0000000000347805 */ /* 0x000fe4000001ff00 */
[----:B------:R-:W-:Y:S02]  /*0160*/  CS2R R54, SRZ ;  /* 0x0000000000367805 */ /* 0x000fe4000001ff00 */
[----:B------:R-:W-:Y:S02]  /*0170*/  CS2R R56, SRZ ;  /* 0x0000000000387805 */ /* 0x000fe4000001ff00 */
[----:B------:R-:W-:Y:S01]  /*0180*/  CS2R R58, SRZ ;  /* 0x00000000003a7805 */ /* 0x000fe2000001ff00 */
[----:B-1----:R-:W-:Y:S01]  /*0190*/  VIADD R0, R153, 0xff ;  /* 0x000000ff99007836 */ /* 0x002fe20000000000 */
[----:B------:R-:W-:-:S02]  /*01a0*/  CS2R R60, SRZ ;  /* 0x00000000003c7805 */ /* 0x000fc4000001ff00 */
[----:B------:R-:W-:Y:S02]  /*01b0*/  CS2R R62, SRZ ;  /* 0x00000000003e7805 */ /* 0x000fe4000001ff00 */
[----:B------:R-:W-:Y:S02]  /*01c0*/  CS2R R64, SRZ ;  /* 0x0000000000407805 */ /* 0x000fe4000001ff00 */
[----:B------:R-:W-:Y:S02]  /*01d0*/  CS2R R66, SRZ ;  /* 0x0000000000427805 */ /* 0x000fe4000001ff00 */
[----:B------:R-:W-:Y:S02]  /*01e0*/  SHF.R.S32.HI R3, RZ, 0x1f, R0 ;  /* 0x0000001fff037819 */ /* 0x000fe40000011400 */
[----:B------:R-:W-:Y:S02]  /*01f0*/  CS2R R68, SRZ ;  /* 0x0000000000447805 */ /* 0x000fe4000001ff00 */
[----:B------:R-:W-:-:S02]  /*0200*/  CS2R R70, SRZ ;  /* 0x0000000000467805 */ /* 0x000fc4000001ff00 */
[----:B0-----:R-:W-:Y:S01]  /*0210*/  I2FP.F32.U32 R5, UR4 ;  /* 0x0000000400057c45 */ /* 0x001fe20008201000 */
[----:B------:R-:W-:Y:S01]  /*0220*/  ULDC UR4, c[0x0][0x150] ;  /* 0x0000540000047ab9 */ /* 0x000fe20000000800 */
[----:B------:R-:W-:Y:S02]  /*0230*/  LEA.HI R3, R3, R0, RZ, 0x8 ;  /* 0x0000000003037211 */ /* 0x000fe400078f40ff */
[----:B------:R-:W-:Y:S02]  /*0240*/  CS2R R72, SRZ ;  /* 0x0000000000487805 */ /* 0x000fe4000001ff00 */
[----:B------:R-:W-:Y:S01]  /*0250*/  CS2R R74, SRZ ;  /* 0x00000000004a7805 */ /* 0x000fe2000001ff00 */
[----:B------:R-:W-:Y:S01]  /*0260*/  FMUL R5, R5, UR4 ;  /* 0x0000000405057c20 */ /* 0x000fe20008400000 */
[----:B------:R-:W-:Y:S02]  /*0270*/  SHF.R.S32.HI R3, RZ, 0x8, R3 ;  /* 0x00000008ff037819 */ /* 0x000fe40000011403 */
[----:B------:R-:W-:Y:S01]  /*0280*/  CS2R R76, SRZ ;  /* 0x00000000004c7805 */ /* 0x000fe2000001ff00 */
[----:B--2---:R-:W-:Y:S01]  /*0290*/  USHF.L.U32 UR5, UR6, 0x7, URZ ;  /* 0x0000000706057899 */ /* 0x004fe2000800063f */
[----:B------:R-:W-:Y:S01]  /*02a0*/  CS2R R78, SRZ ;  /* 0x00000000004e7805 */ /* 0x000fe2000001ff00 */
[----:B------:R-:W-:Y:S01]  /*02b0*/  ULEA UR8, UR6, UR8, 0x18 ;  /* 0x0000000806087291 */ /* 0x000fe2000f8ec03f */
[----:B------:R-:W-:Y:S01]  /*02c0*/  IMAD.SHL.U32 R4, R3, 0x8, RZ ;  /* 0x0000000803047824 */ /* 0x000fe200078e00ff */
[----:B------:R-:W0:Y:S01]  /*02d0*/  F2I.U32.TRUNC.NTZ R5, R5 ;  /* 0x0000000500057305 */ /* 0x000e22000020f000 */
[----:B------:R-:W-:Y:S01]  /*02e0*/  ULOP3.LUT UR5, UR5, 0x80, URZ, 0xc0, !UPT ;  /* 0x0000008005057892 */ /* 0x000fe2000f8ec03f */
[----:B------:R-:W-:-:S02]  /*02f0*/  CS2R R80, SRZ ;  /* 0x0000000000507805 */ /* 0x000fc4000001ff00 */
[----:B------:R-:W-:Y:S02]  /*0300*/  CS2R R82, SRZ ;  /* 0x0000000000527805 */ /* 0x000fe4000001ff00 */
[----:B------:R-:W-:Y:S02]  /*0310*/  IABS R7, R4 ;  /* 0x0000000400077213 */ /* 0x000fe40000000000 */
[----:B------:R-:W-:Y:S02]  /*0320*/  CS2R R84, SRZ ;  /* 0x0000000000547805 */ /* 0x000fe4000001ff00 */
[----:B------:R-:W-:Y:S02]  /*0330*/  CS2R R86, SRZ ;  /* 0x0000000000567805 */ /* 0x000fe4000001ff00 */
[----:B------:R-:W-:Y:S01]  /*0340*/  CS2R R88, SRZ ;  /* 0x0000000000587805 */ /* 0x000fe2000001ff00 */
[----:B------:R-:W1:Y:S01]  /*0350*/  I2F.RP R0, R7 ;  /* 0x0000000700007306 */ /* 0x000e620000209400 */
[----:B------:R-:W-:-:S02]  /*0360*/  CS2R R90, SRZ ;  /* 0x00000000005a7805 */ /* 0x000fc4000001ff00 */
[----:B------:R-:W-:Y:S02]  /*0370*/  CS2R R92, SRZ ;  /* 0x00000000005c7805 */ /* 0x000fe4000001ff00 */
[----:B------:R-:W-:Y:S02]  /*0380*/  CS2R R94, SRZ ;  /* 0x00000000005e7805 */ /* 0x000fe4000001ff00 */
[----:B------:R-:W-:Y:S02]  /*0390*/  CS2R R96, SRZ ;  /* 0x0000000000607805 */ /* 0x000fe4000001ff00 */
[----:B------:R-:W-:Y:S02]  /*03a0*/  CS2R R98, SRZ ;  /* 0x0000000000627805 */ /* 0x000fe4000001ff00 */
[----:B------:R-:W-:Y:S02]  /*03b0*/  CS2R R100, SRZ ;  /* 0x0000000000647805 */ /* 0x000fe4000001ff00 */
[----:B0-----:R-:W-:-:S02]  /*03c0*/  IABS R11, R5 ;  /* 0x00000005000b7213 */ /* 0x001fc40000000000 */
[----:B------:R-:W-:Y:S02]  /*03d0*/  CS2R R102, SRZ ;  /* 0x0000000000667805 */ /* 0x000fe4000001ff00 */
[----:B------:R-:W-:Y:S02]  /*03e0*/  CS2R R104, SRZ ;  /* 0x0000000000687805 */ /* 0x000fe4000001ff00 */
[----:B------:R-:W-:Y:S02]  /*03f0*/  CS2R R106, SRZ ;  /* 0x00000000006a7805 */ /* 0x000fe4000001ff00 */
[----:B------:R-:W-:Y:S02]  /*0400*/  CS2R R108, SRZ ;  /* 0x00000000006c7805 */ /* 0x000fe4000001ff00 */
[----:B------:R-:W-:Y:S02]  /*0410*/  CS2R R110, SRZ ;  /* 0x00000000006e7805 */ /* 0x000fe4000001ff00 */
[----:B------:R-:W-:-:S02]  /*0420*/  CS2R R112, SRZ ;  /* 0x0000000000707805 */ /* 0x000fc4000001ff00 */
[----:B------:R-:W-:Y:S01]  /*0430*/  CS2R R114, SRZ ;  /* 0x0000000000727805 */ /* 0x000fe2000001ff00 */
[----:B-1----:R-:W0:Y:S01]  /*0440*/  MUFU.RCP R0, R0 ;  /* 0x0000000000007308 */ /* 0x002e220000001000 */
[----:B------:R-:W-:Y:S02]  /*0450*/  CS2R R116, SRZ ;  /* 0x0000000000747805 */ /* 0x000fe4000001ff00 */
[----:B------:R-:W-:Y:S02]  /*0460*/  CS2R R118, SRZ ;  /* 0x0000000000767805 */ /* 0x000fe4000001ff00 */
[----:B------:R-:W-:Y:S02]  /*0470*/  CS2R R120, SRZ ;  /* 0x0000000000787805 */ /* 0x000fe4000001ff00 */
[----:B------:R-:W-:Y:S02]  /*0480*/  CS2R R122, SRZ ;  /* 0x00000000007a7805 */ /* 0x000fe4000001ff00 */
[----:B------:R-:W-:-:S02]  /*0490*/  CS2R R124, SRZ ;  /* 0x00000000007c7805 */ /* 0x000fc4000001ff00 */
[----:B------:R-:W-:Y:S02]  /*04a0*/  CS2R R126, SRZ ;  /* 0x00000000007e7805 */ /* 0x000fe4000001ff00 */
        /* <DEDUP_REMOVED lines=9> */
[----:B------:R-:W-:Y:S01]  /*0540*/  CS2R R146, SRZ ;  /* 0x0000000000927805 */ /* 0x000fe2000001ff00 */
[----:B0-----:R-:W-:Y:S01]  /*0550*/  VIADD R2, R0, 0xffffffe ;  /* 0x0ffffffe00027836 */ /* 0x001fe20000000000 */
[----:B------:R-:W-:-:S02]  /*0560*/  IABS R0, R4 ;  /* 0x0000000400007213 */ /* 0x000fc40000000000 */
[----:B------:R-:W-:Y:S02]  /*0570*/  CS2R R148, SRZ ;  /* 0x0000000000947805 */ /* 0x000fe4000001ff00 */
[----:B------:R-:W-:Y:S01]  /*0580*/  CS2R R150, SRZ ;  /* 0x0000000000967805 */ /* 0x000fe2000001ff00 */
[----:B------:R0:W1:Y:S01]  /*0590*/  F2I.FTZ.U32.TRUNC.NTZ R3, R2 ;  /* 0x0000000200037305 */ /* 0x000062000021f000 */
[----:B------:R-:W-:Y:S02]  /*05a0*/  IMAD.MOV R0, RZ, RZ, -R0 ;  /* 0x000000ffff007224 */ /* 0x000fe400078e0a00 */
[----:B0-----:R-:W-:Y:S02]  /*05b0*/  IMAD.MOV.U32 R2, RZ, RZ, RZ ;  /* 0x000000ffff027224 */ /* 0x001fe400078e00ff */
[----:B-1----:R-:W-:-:S04]  /*05c0*/  IMAD.MOV R6, RZ, RZ, -R3 ;  /* 0x000000ffff067224 */ /* 0x002fc800078e0a03 */
[----:B------:R-:W-:-:S04]  /*05d0*/  IMAD R9, R6, R7, RZ ;  /* 0x0000000706097224 */ /* 0x000fc800078e02ff */
[----:B------:R-:W-:-:S06]  /*05e0*/  IMAD.HI.U32 R2, R3, R9, R2 ;  /* 0x0000000903027227 */ /* 0x000fcc00078e0002 */
[----:B------:R-:W-:-:S04]  /*05f0*/  IMAD.HI.U32 R2, R2, R11, RZ ;  /* 0x0000000b02027227 */ /* 0x000fc800078e00ff */
[----:B------:R-:W-:-:S05]  /*0600*/  IMAD R0, R2, R0, R11 ;  /* 0x0000000002007224 */ /* 0x000fca00078e020b */
[----:B------:R-:W-:-:S13]  /*0610*/  ISETP.GT.U32.AND P1, PT, R7, R0, PT ;  /* 0x000000000700720c */ /* 0x000fda0003f24070 */
[----:B------:R-:W-:Y:S02]  /*0620*/  @!P1 IMAD.IADD R0, R0, 0x1, -R7 ;  /* 0x0000000100009824 */ /* 0x000fe400078e0a07 */
[----:B------:R-:W-:Y:S01]  /*0630*/  @!P1 VIADD R2, R2, 0x1 ;  /* 0x0000000102029836 */ /* 0x000fe20000000000 */
[----:B------:R-:W-:Y:S02]  /*0640*/  ISETP.NE.AND P1, PT, R4, RZ, PT ;  /* 0x000000ff0400720c */ /* 0x000fe40003f25270 */
[----:B------:R-:W-:Y:S02]  /*0650*/  ISETP.GE.U32.AND P0, PT, R0, R7, PT ;  /* 0x000000070000720c */ /* 0x000fe40003f06070 */
[----:B------:R-:W-:-:S04]  /*0660*/  LOP3.LUT R0, R5, R4, RZ, 0x3c, !PT ;  /* 0x0000000405007212 */ /* 0x000fc800078e3cff */
[----:B------:R-:W-:Y:S01]  /*0670*/  ISETP.GE.AND P2, PT, R0, RZ, PT ;  /* 0x000000ff0000720c */ /* 0x000fe20003f46270 */
[----:B------:R-:W-:-:S05]  /*0680*/  VIADD R0, R152, 0xff ;  /* 0x000000ff98007836 */ /* 0x000fca0000000000 */
[----:B------:R-:W-:Y:S01]  /*0690*/  SHF.R.S32.HI R3, RZ, 0x1f, R0 ;  /* 0x0000001fff037819 */ /* 0x000fe20000011400 */
[----:B------:R-:W-:-:S03]  /*06a0*/  @P0 VIADD R2, R2, 0x1 ;  /* 0x0000000102020836 */ /* 0x000fc60000000000 */
[----:B------:R-:W-:-:S03]  /*06b0*/  LEA.HI R3, R3, R0, RZ, 0x8 ;  /* 0x0000000003037211 */ /* 0x000fc600078f40ff */
[----:B------:R-:W-:Y:S01]  /*06c0*/  @!P2 IMAD.MOV R2, RZ, RZ, -R2 ;  /* 0x000000ffff02a224 */ /* 0x000fe200078e0a02 */
[----:B------:R-:W-:-:S05]  /*06d0*/  @!P1 LOP3.LUT R2, RZ, R4, RZ, 0x33, !PT ;  /* 0x00000004ff029212 */ /* 0x000fca00078e33ff */
[----:B------:R-:W-:Y:S02]  /*06e0*/  IMAD.SHL.U32 R6, R2, 0x8, RZ ;  /* 0x0000000802067824 */ /* 0x000fe400078e00ff */
[----:B------:R-:W-:-:S03]  /*06f0*/  IMAD.MOV R2, RZ, RZ, -R2 ;  /* 0x000000ffff027224 */ /* 0x000fc600078e0a02 */
[----:B------:R-:W-:Y:S01]  /*0700*/  LEA.HI.SX32 R3, R3, -R6, 0x18 ;  /* 0x8000000603037211 */ /* 0x000fe200078fc2ff */
[----:B------:R-:W-:-:S03]  /*0710*/  IMAD R4, R4, R2, R5 ;  /* 0x0000000204047224 */ /* 0x000fc600078e0205 */
[----:B------:R-:W-:Y:S02]  /*0720*/  VIMNMX R11, R3, 0x8, PT ;  /* 0x00000008030b7848 */ /* 0x000fe40003fe0100 */
[----:B------:R-:W-:Y:S02]  /*0730*/  IABS R9, R4 ;  /* 0x0000000400097213 */ /* 0x000fe40000000000 */
[----:B------:R-:W-:-:S04]  /*0740*/  IABS R7, R11 ;  /* 0x0000000b00077213 */ /* 0x000fc80000000000 */
[----:B------:R-:W0:Y:S08]  /*0750*/  I2F.RP R0, R7 ;  /* 0x0000000700007306 */ /* 0x000e300000209400 */
[----:B0-----:R-:W0:Y:S02]  /*0760*/  MUFU.RCP R0, R0 ;  /* 0x0000000000007308 */ /* 0x001e240000001000 */
[----:B0-----:R-:W-:-:S06]  /*0770*/  VIADD R3, R0, 0xffffffe ;  /* 0x0ffffffe00037836 */ /* 0x001fcc0000000000 */
[----:B------:R-:W0:Y:S02]  /*0780*/  F2I.FTZ.U32.TRUNC.NTZ R3, R3 ;  /* 0x0000000300037305 */ /* 0x000e24000021f000 */
[----:B0-----:R-:W-:-:S04]  /*0790*/  IMAD.MOV R8, RZ, RZ, -R3 ;  /* 0x000000ffff087224 */ /* 0x001fc800078e0a03 */
[----:B------:R-:W-:Y:S01]  /*07a0*/  IMAD.MOV.U32 R2, RZ, RZ, R8 ;  /* 0x000000ffff027224 */ /* 0x000fe200078e0008 */
[----:B------:R-:W-:-:S03]  /*07b0*/  IABS R8, R11 ;  /* 0x0000000b00087213 */ /* 0x000fc60000000000 */
[----:B------:R-:W-:Y:S02]  /*07c0*/  IMAD R5, R2, R7, RZ ;  /* 0x0000000702057224 */ /* 0x000fe400078e02ff */
[----:B------:R-:W-:Y:S02]  /*07d0*/  IMAD.MOV.U32 R2, RZ, RZ, RZ ;  /* 0x000000ffff027224 */ /* 0x000fe400078e00ff */
[----:B------:R-:W-:Y:S02]  /*07e0*/  IMAD.MOV R0, RZ, RZ, -R8 ;  /* 0x000000ffff007224 */ /* 0x000fe400078e0a08 */
[----:B------:R-:W-:Y:S02]  /*07f0*/  IMAD.HI.U32 R2, R3, R5, R2 ;  /* 0x0000000503027227 */ /* 0x000fe400078e0002 */
[----:B------:R-:W0:Y:S04]  /*0800*/  S2R R5, SR_TID.X ;  /* 0x0000000000057919 */ /* 0x000e280000002100 */
        /* <DEDUP_REMOVED lines=8> */
[----:B------:R-:W-:-:S07]  /*0890*/  ISETP.GE.AND P2, PT, R0, RZ, PT ;  /* 0x000000ff0000720c */ /* 0x000fce0003f46270 */
[----:B------:R-:W-:-:S06]  /*08a0*/  @P0 VIADD R2, R2, 0x1 ;  /* 0x0000000102020836 */ /* 0x000fcc0000000000 */
[----:B------:R-:W-:Y:S01]  /*08b0*/  @!P2 IMAD.MOV R2, RZ, RZ, -R2 ;  /* 0x000000ffff02a224 */ /* 0x000fe200078e0a02 */
[----:B------:R-:W-:-:S05]  /*08c0*/  @!P1 LOP3.LUT R2, RZ, R11, RZ, 0x33, !PT ;  /* 0x0000000bff029212 */ /* 0x000fca00078e33ff */
[----:B------:R-:W-:-:S04]  /*08d0*/  IMAD.MOV R0, RZ, RZ, -R2 ;  /* 0x000000ffff007224 */ /* 0x000fc800078e0a02 */
[----:B------:R-:W-:Y:S02]  /*08e0*/  IMAD R0, R11, R0, R4 ;  /* 0x000000000b007224 */ /* 0x000fe400078e0204 */
[----:B------:R-:W-:Y:S02]  /*08f0*/  IMAD.SHL.U32 R4, R2, 0x100, RZ ;  /* 0x0000010002047824 */ /* 0x000fe400078e00ff */
[----:B------:R-:W-:Y:S02]  /*0900*/  IMAD.IADD R0, R6, 0x1, R0 ;  /* 0x0000000106007824 */ /* 0x000fe400078e0200 */
[----:B------:R-:W1:Y:S03]  /*0910*/  LDC R6, c[0x0][0x230] ;  /* 0x00008c00ff067b82 */ /* 0x000e660000000800 */
[----:B------:R-:W-:Y:S02]  /*0920*/  R2UR UR4, R0 ;  /* 0x00000000000472ca */ /* 0x000fe400000e0000 */
[----:B0-----:R-:W-:-:S11]  /*0930*/  LOP3.LUT R0, R5, 0x7f, RZ, 0xc0, !PT ;  /* 0x0000007f05007812 */ /* 0x001fd600078ec0ff */
[----:B------:R-:W-:-:S06]  /*0940*/  ULEA UR4, UR4, UR5, 0x8 ;  /* 0x0000000504047291 */ /* 0x000fcc000f8e403f */
[----:B------:R-:W-:Y:S02]  /*0950*/  VIADD R16, R0, UR4 ;  /* 0x0000000400107c36 */ /* 0x000fe40008000000 */
[----:B-1----:R-:W-:-:S03]  /*0960*/  VIADD R6, R6, 0x3f ;  /* 0x0000003f06067836 */ /* 0x002fc60000000000 */
[----:B------:R0:W-:Y:S02]  /*0970*/  STL [R1+0x7f0], R16 ;  /* 0x0007f01001007387 */ /* 0x0001e40000100800 */
[----:B------:R-:W-:-:S13]  /*0980*/  ISETP.GE.AND P0, PT, R6, 0x40, PT ;  /* 0x000000400600780c */ /* 0x000fda0003f06270 */
[----:B0-----:R-:W-:Y:S05]  /*0990*/  @!P0 BRA `(.L_x_0) ;  /* 0x0000017800e88947 */ /* 0x001fea0003800000 */
[----:B------:R-:W-:Y:S01]  /*09a0*/  IABS R15, R152 ;  /* 0x00000098000f7213 */ /* 0x000fe20000000000 */
[----:B------:R-:W-:Y:S01]  /*09b0*/  ULDC UR7, c[0x0][0x23c] ;  /* 0x00008f0000077ab9 */ /* 0x000fe20000000800 */
[----:B------:R-:W-:Y:S01]  /*09c0*/  IABS R0, R153 ;  /* 0x0000009900007213 */ /* 0x000fe20000000000 */
[----:B------:R-:W-:Y:S01]  /*09d0*/  ULDC.64 UR4, c[0x0][0x218] ;  /* 0x0000860000047ab9 */ /* 0x000fe20000000a00 */
[----:B------:R-:W0:Y:S01]  /*09e0*/  I2F.RP R7, R15 ;  /* 0x0000000f00077306 */ /* 0x000e220000209400 */
[----:B------:R-:W-:Y:S01]  /*09f0*/  SHF.R.U32.HI R13, RZ, 0x6, R5 ;  /* 0x00000006ff0d7819 */ /* 0x000fe20000011605 */
[----:B------:R-:W-:Y:S01]  /*0a00*/  ULDC.64 UR10, c[0x0][0x210] ;  /* 0x00008400000a7ab9 */ /* 0x000fe20000000a00 */
[----:B------:R-:W-:Y:S01]  /*0a10*/  SHF.R.S32.HI R123, RZ, 0x1f, R6 ;  /* 0x0000001fff7b7819 */ /* 0x000fe20000011406 */
[----:B------:R-:W-:Y:S01]  /*0a20*/  UIADD3 UR6, UR8, 0x8000, URZ ;  /* 0x0000800008067890 */ /* 0x000fe2000fffe03f */
[----:B------:R-:W-:Y:S01]  /*0a30*/  ISETP.GE.AND P3, PT, R16, RZ, PT ;  /* 0x000000ff1000720c */ /* 0x000fe20003f66270 */
[----:B------:R-:W-:Y:S01]  /*0a40*/  USHF.R.U32.HI UR14, URZ, 0x4, UR8 ;  /* 0x000000043f0e7899 */ /* 0x000fe20008011608 */
[----:B------:R-:W-:Y:S01]  /*0a50*/  LEA.HI R123, R123, R6, RZ, 0x6 ;  /* 0x000000067b7b7211 */ /* 0x000fe200078f30ff */
[----:B------:R-:W1:Y:S01]  /*0a60*/  I2F.RP R8, R0 ;  /* 0x0000000000087306 */ /* 0x000e620000209400 */
[----:B------:R-:W-:-:S02]  /*0a70*/  USHF.R.U32.HI UR6, URZ, 0x4, UR6 ;  /* 0x000000043f067899 */ /* 0x000fc40008011606 */
[----:B------:R-:W-:Y:S01]  /*0a80*/  SHF.R.S32.HI R123, RZ, 0x6, R123 ;  /* 0x00000006ff7b7819 */ /* 0x000fe2000001147b */
[----:B------:R-:W-:Y:S02]  /*0a90*/  USGXT.U32 UR14, UR14, 0xe ;  /* 0x0000000e0e0e789a */ /* 0x000fe40008000000 */
[----:B------:R-:W-:Y:S02]  /*0aa0*/  USGXT.U32 UR12, UR6, 0xe ;  /* 0x0000000e060c789a */ /* 0x000fe40008000000 */
[----:B0-----:R-:W0:Y:S01]  /*0ab0*/  MUFU.RCP R7, R7 ;  /* 0x0000000700077308 */ /* 0x001e220000001000 */
[----:B------:R-:W-:-:S07]  /*0ac0*/  UMOV UR15, 0x40000040 ;  /* 0x40000040000f7882 */ /* 0x000fce0000000000 */
[----:B-1----:R-:W1:Y:S01]  /*0ad0*/  MUFU.RCP R8, R8 ;  /* 0x0000000800087308 */ /* 0x002e620000001000 */
[----:B0-----:R-:W-:Y:S01]  /*0ae0*/  VIADD R2, R7, 0xffffffe ;  /* 0x0ffffffe07027836 */ /* 0x001fe20000000000 */
[----:B------:R-:W-:Y:S02]  /*0af0*/  SGXT.U32 R7, R13, 0x1 ;  /* 0x000000010d07781a */ /* 0x000fe40000000000 */
[----:B------:R-:W-:-:S04]  /*0b00*/  LOP3.LUT R13, R5, 0x40, RZ, 0xc0, !PT ;  /* 0x00000040050d7812 */ /* 0x000fc800078ec0ff */
[----:B------:R0:W2:Y:S01]  /*0b10*/  F2I.FTZ.U32.TRUNC.NTZ R3, R2 ;  /* 0x0000000200037305 */ /* 0x0000a2000021f000 */
[----:B------:R-:W-:Y:S01]  /*0b20*/  LOP3.LUT R7, R4, R7, RZ, 0xfc, !PT ;  /* 0x0000000704077212 */ /* 0x000fe200078efcff */
[----:B-1----:R-:W-:Y:S01]  /*0b30*/  VIADD R10, R8, 0xffffffe ;  /* 0x0ffffffe080a7836 */ /* 0x002fe20000000000 */
[----:B------:R-:W-:Y:S02]  /*0b40*/  LEA.HI R8, R5, R4, RZ, 0x1a ;  /* 0x0000000405087211 */ /* 0x000fe400078fd0ff */
[----:B------:R-:W-:-:S03]  /*0b50*/  IABS R25, R7 ;  /* 0x0000000700197213 */ /* 0x000fc60000000000 */
[----:B------:R1:W3:Y:S01]  /*0b60*/  F2I.FTZ.U32.TRUNC.NTZ R11, R10 ;  /* 0x0000000a000b7305 */ /* 0x0002e2000021f000 */
[----:B0-----:R-:W-:Y:S01]  /*0b70*/  IMAD.MOV.U32 R2, RZ, RZ, RZ ;  /* 0x000000ffff027224 */ /* 0x001fe200078e00ff */
[C---:B------:R-:W-:Y:S02]  /*0b80*/  LOP3.LUT R17, R7.reuse, 0xc8, RZ, 0xfc, !PT ;  /* 0x000000c807117812 */ /* 0x040fe400078efcff */
[C---:B------:R-:W-:Y:S02]  /*0b90*/  LOP3.LUT R18, R7.reuse, 0x2c, RZ, 0xfc, !PT ;  /* 0x0000002c07127812 */ /* 0x040fe400078efcff */
[----:B------:R-:W-:Y:S01]  /*0ba0*/  IABS R61, R17 ;  /* 0x00000011003d7213 */ /* 0x000fe20000000000 */
[----:B--2---:R-:W-:Y:S01]  /*0bb0*/  IMAD.MOV R12, RZ, RZ, -R3 ;  /* 0x000000ffff0c7224 */ /* 0x004fe200078e0a03 */
[C---:B------:R-:W-:Y:S01]  /*0bc0*/  LOP3.LUT R19, R7.reuse, 0x2a, RZ, 0xfc, !PT ;  /* 0x0000002a07137812 */ /* 0x040fe200078efcff */
[----:B-1----:R-:W-:Y:S01]  /*0bd0*/  IMAD.MOV.U32 R10, RZ, RZ, RZ ;  /* 0x000000ffff0a7224 */ /* 0x002fe200078e00ff */
[----:B------:R-:W-:Y:S01]  /*0be0*/  LOP3.LUT R20, R7, 0x22, RZ, 0xfc, !PT ;  /* 0x0000002207147812 */ /* 0x000fe200078efcff */
[----:B------:R-:W-:Y:S01]  /*0bf0*/  IMAD R9, R12, R15, RZ ;  /* 0x0000000f0c097224 */ /* 0x000fe200078e02ff */
[----:B------:R-:W-:-:S02]  /*0c00*/  IABS R12, R16 ;  /* 0x00000010000c7213 */ /* 0x000fc40000000000 */
[----:B------:R-:W-:Y:S01]  /*0c10*/  LOP3.LUT R16, R7, 0xe2, RZ, 0xfc, !PT ;  /* 0x000000e207107812 */ /* 0x000fe200078efcff */
[----:B------:R-:W-:Y:S01]  /*0c20*/  IMAD.HI.U32 R3, R3, R9, R2 ;  /* 0x0000000903037227 */ /* 0x000fe200078e0002 */
[----:B------:R-:W-:Y:S02]  /*0c30*/  IABS R23, R20 ;  /* 0x0000001400177213 */ /* 0x000fe40000000000 */
[----:B------:R-:W-:Y:S01]  /*0c40*/  IABS R119, R16 ;  /* 0x0000001000777213 */ /* 0x000fe20000000000 */
[----:B---3--:R-:W-:Y:S01]  /*0c50*/  IMAD.MOV R9, RZ, RZ, -R11 ;  /* 0x000000ffff097224 */ /* 0x008fe200078e0a0b */
[----:B------:R-:W-:Y:S01]  /*0c60*/  LOP3.LUT R24, R7, 0x1c, RZ, 0xfc, !PT ;  /* 0x0000001c07187812 */ /* 0x000fe200078efcff */
[----:B------:R-:W-:Y:S01]  /*0c70*/  IMAD.HI.U32 R3, R3, R12, RZ ;  /* 0x0000000c03037227 */ /* 0x000fe200078e00ff */
[----:B------:R-:W-:Y:S02]  /*0c80*/  LOP3.LUT R32, R7, 0x1a, RZ, 0xfc, !PT ;  /* 0x0000001a07207812 */ /* 0x000fe400078efcff */
[----:B------:R-:W-:Y:S01]  /*0c90*/  IABS R129, R24 ;  /* 0x0000001800817213 */ /* 0x000fe20000000000 */
[----:B------:R-:W-:Y:S01]  /*0ca0*/  IMAD R9, R9, R0, RZ ;  /* 0x0000000009097224 */ /* 0x000fe200078e02ff */
[C---:B------:R-:W-:Y:S01]  /*0cb0*/  LOP3.LUT R22, R7.reuse, 0x20, RZ, 0xfc, !PT ;  /* 0x0000002007167812 */ /* 0x040fe200078efcff */
[----:B------:R-:W-:Y:S01]  /*0cc0*/  IMAD.MOV R3, RZ, RZ, -R3 ;  /* 0x000000ffff037224 */ /* 0x000fe200078e0a03 */
[----:B------:R-:W-:Y:S01]  /*0cd0*/  LOP3.LUT R34, R7, 0x18, RZ, 0xfc, !PT ;  /* 0x0000001807227812 */ /* 0x000fe200078efcff */
[----:B------:R-:W-:Y:S01]  /*0ce0*/  IMAD.HI.U32 R6, R11, R9, R10 ;  /* 0x000000090b067227 */ /* 0x000fe200078e000a */
[----:B------:R-:W-:-:S02]  /*0cf0*/  SHF.R.S32.HI R11, RZ, 0x6, R5 ;  /* 0x00000006ff0b7819 */ /* 0x000fc40000011405 */
[----:B------:R-:W-:Y:S01]  /*0d00*/  IABS R21, R22 ;  /* 0x0000001600157213 */ /* 0x000fe20000000000 */
[----:B------:R-:W-:Y:S01]  /*0d10*/  VIADD R9, R8, 0xfe ;  /* 0x000000fe08097836 */ /* 0x000fe20000000000 */
[----:B------:R-:W-:Y:S01]  /*0d20*/  SGXT R11, R11, 0x1 ;  /* 0x000000010b0b781a */ /* 0x000fe20000000200 */
[----:B------:R-:W-:Y:S01]  /*0d30*/  IMAD R12, R15, R3, R12 ;  /* 0x000000030f0c7224 */ /* 0x000fe200078e020c */
[----:B------:R-:W-:Y:S01]  /*0d40*/  LOP3.LUT R36, R7, 0x16, RZ, 0xfc, !PT ;  /* 0x0000001607247812 */ /* 0x000fe200078efcff */
[----:B------:R-:W-:Y:S01]  /*0d50*/  IMAD.SHL.U32 R3, R5, 0x2, RZ ;  /* 0x0000000205037824 */ /* 0x000fe200078e00ff */
[----:B------:R-:W-:Y:S01]  /*0d60*/  IABS R27, R9 ;  /* 0x00000009001b7213 */ /* 0x000fe20000000000 */
[C---:B------:R-:W-:Y:S01]  /*0d70*/  IMAD.HI.U32 R2, R6.reuse, R25, RZ ;  /* 0x0000001906027227 */ /* 0x040fe200078e00ff */
[----:B------:R-:W-:Y:S02]  /*0d80*/  ISETP.GT.U32.AND P0, PT, R15, R12, PT ;  /* 0x0000000c0f00720c */ /* 0x000fe40003f04070 */
[----:B------:R-:W-:Y:S01]  /*0d90*/  LOP3.LUT R10, R3, 0x7e, RZ, 0xc0, !PT ;  /* 0x0000007e030a7812 */ /* 0x000fe200078ec0ff */
[----:B------:R-:W-:Y:S01]  /*0da0*/  IMAD.MOV R14, RZ, RZ, -R2 ;  /* 0x000000ffff0e7224 */ /* 0x000fe200078e0a02 */
[----:B------:R-:W-:Y:S01]  /*0db0*/  ISETP.GE.AND P1, PT, R9, RZ, PT ;  /* 0x000000ff0900720c */ /* 0x000fe20003f26270 */
[----:B------:R-:W-:Y:S01]  /*0dc0*/  IMAD.HI.U32 R9, R6, R27, RZ ;  /* 0x0000001b06097227 */ /* 0x000fe200078e00ff */
[----:B------:R-:W-:-:S02]  /*0dd0*/  LOP3.LUT R2, R10, 0x90, R11, 0x78, !PT ;  /* 0x000000900a027812 */ /* 0x000fc400078e780b */
[----:B------:R-:W-:Y:S01]  /*0de0*/  IABS R143, R36 ;  /* 0x00000024008f7213 */ /* 0x000fe20000000000 */
[----:B------:R-:W-:Y:S01]  /*0df0*/  IMAD R3, R13, 0x80, R10 ;  /* 0x000000800d037824 */ /* 0x000fe200078e020a */
[C---:B------:R-:W-:Y:S01]  /*0e00*/  LOP3.LUT R10, R7.reuse, 0xfc, RZ, 0xfc, !PT ;  /* 0x000000fc070a7812 */ /* 0x040fe200078efcff */
[----:B------:R-:W-:Y:S01]  /*0e10*/  IMAD.MOV R9, RZ, RZ, -R9 ;  /* 0x000000ffff097224 */ /* 0x000fe200078e0a09 */
[----:B------:R-:W-:Y:S01]  /*0e20*/  LOP3.LUT R13, R7, 0xfa, RZ, 0xfc, !PT ;  /* 0x000000fa070d7812 */ /* 0x000fe200078efcff */
[----:B------:R-:W-:Y:S01]  /*0e30*/  IMAD R25, R0, R14, R25 ;  /* 0x0000000e00197224 */ /* 0x000fe200078e0219 */
[----:B------:R-:W-:Y:S01]  /*0e40*/  IABS R29, R10 ;  /* 0x0000000a001d7213 */ /* 0x000fe20000000000 */
[----:B------:R-:W-:Y:S01]  /*0e50*/  @!P0 IMAD.IADD R12, R12, 0x1, -R15 ;  /* 0x000000010c0c8824 */ /* 0x000fe200078e0a0f */
[----:B------:R-:W-:Y:S01]  /*0e60*/  IABS R31, R13 ;  /* 0x0000000d001f7213 */ /* 0x000fe20000000000 */
[C---:B------:R-:W-:Y:S01]  /*0e70*/  IMAD R27, R0.reuse, R9, R27 ;  /* 0x00000009001b7224 */ /* 0x040fe200078e021b */
[----:B------:R-:W-:Y:S01]  /*0e80*/  ISETP.GT.U32.AND P4, PT, R0, R25, PT ;  /* 0x000000190000720c */ /* 0x000fe20003f84070 */
[----:B------:R-:W-:Y:S01]  /*0e90*/  IMAD.HI.U32 R9, R6, R29, RZ ;  /* 0x0000001d06097227 */ /* 0x000fe200078e00ff */
[----:B------:R-:W-:-:S02]  /*0ea0*/  ISETP.GT.U32.AND P0, PT, R15, R12, PT ;  /* 0x0000000c0f00720c */ /* 0x000fc40003f04070 */
[----:B------:R-:W-:Y:S01]  /*0eb0*/  ISETP.GT.U32.AND P2, PT, R0, R27, PT ;  /* 0x0000001b0000720c */ /* 0x000fe20003f44070 */
[----:B------:R-:W-:Y:S01]  /*0ec0*/  IMAD.MOV R9, RZ, RZ, -R9 ;  /* 0x000000ffff097224 */ /* 0x000fe200078e0a09 */
[----:B------:R-:W-:Y:S01]  /*0ed0*/  ISETP.GE.AND P5, PT, R10, RZ, PT ;  /* 0x000000ff0a00720c */ /* 0x000fe20003fa6270 */
[----:B------:R-:W-:Y:S01]  /*0ee0*/  IMAD.HI.U32 R10, R6, R31, RZ ;  /* 0x0000001f060a7227 */ /* 0x000fe200078e00ff */
[C---:B------:R-:W-:Y:S02]  /*0ef0*/  LOP3.LUT R14, R7.reuse, 0xf8, RZ, 0xfc, !PT ;  /* 0x000000f8070e7812 */ /* 0x040fe400078efcff */
[----:B------:R-:W-:Y:S01]  /*0f00*/  LOP3.LUT R40, R7, 0x12, RZ, 0xfc, !PT ;  /* 0x0000001207287812 */ /* 0x000fe200078efcff */
[----:B------:R-:W-:Y:S01]  /*0f10*/  IMAD.MOV R10, RZ, RZ, -R10 ;  /* 0x000000ffff0a7224 */ /* 0x000fe200078e0a0a */
[----:B------:R-:W-:Y:S01]  /*0f20*/  IABS R33, R14 ;  /* 0x0000000e00217213 */ /* 0x000fe20000000000 */
[----:B------:R-:W-:Y:S01]  /*0f30*/  IMAD R29, R0, R9, R29 ;  /* 0x00000009001d7224 */ /* 0x000fe200078e021d */
[----:B------:R-:W-:Y:S01]  /*0f40*/  IABS R139, R40 ;  /* 0x00000028008b7213 */ /* 0x000fe20000000000 */
[----:B------:R-:W-:Y:S01]  /*0f50*/  @!P0 IMAD.IADD R12, R12, 0x1, -R15 ;  /* 0x000000010c0c8824 */ /* 0x000fe200078e0a0f */
[----:B------:R-:W-:Y:S01]  /*0f60*/  ISETP.NE.AND P0, PT, R152, RZ, PT ;  /* 0x000000ff9800720c */ /* 0x000fe20003f05270 */
[--C-:B------:R-:W-:Y:S01]  /*0f70*/  @!P4 IMAD.IADD R25, R25, 0x1, -R0.reuse ;  /* 0x000000011919c824 */ /* 0x100fe200078e0a00 */
[C---:B------:R-:W-:Y:S01]  /*0f80*/  ISETP.GT.U32.AND P4, PT, R0.reuse, R29, PT ;  /* 0x0000001d0000720c */ /* 0x040fe20003f84070 */
[----:B------:R-:W-:Y:S01]  /*0f90*/  @!P2 IMAD.IADD R27, R27, 0x1, -R0 ;  /* 0x000000011b1ba824 */ /* 0x000fe200078e0a00 */
[----:B------:R-:W-:Y:S01]  /*0fa0*/  LOP3.LUT R15, R7, 0xf4, RZ, 0xfc, !PT ;  /* 0x000000f4070f7812 */ /* 0x000fe200078efcff */
[C---:B------:R-:W-:Y:S01]  /*0fb0*/  IMAD R31, R0.reuse, R10, R31 ;  /* 0x0000000a001f7224 */ /* 0x040fe200078e021f */
[----:B------:R-:W-:Y:S01]  /*0fc0*/  ISETP.GT.U32.AND P2, PT, R0, R25, PT ;  /* 0x000000190000720c */ /* 0x000fe20003f44070 */
[----:B------:R-:W-:Y:S01]  /*0fd0*/  IMAD.HI.U32 R11, R6, R33, RZ ;  /* 0x00000021060b7227 */ /* 0x000fe200078e00ff */
[----:B------:R-:W-:-:S02]  /*0fe0*/  ISETP.GT.U32.AND P6, PT, R0, R27, PT ;  /* 0x0000001b0000720c */ /* 0x000fc40003fc4070 */
[----:B------:R-:W-:Y:S01]  /*0ff0*/  IABS R37, R15 ;  /* 0x0000000f00257213 */ /* 0x000fe20000000000 */
[----:B------:R-:W-:Y:S01]  /*1000*/  @!P3 IMAD.MOV R12, RZ, RZ, -R12 ;  /* 0x000000ffff0cb224 */ /* 0x000fe200078e0a0c */
[C---:B------:R-:W-:Y:S01]  /*1010*/  ISETP.GT.U32.AND P3, PT, R0.reuse, R31, PT ;  /* 0x0000001f0000720c */ /* 0x040fe20003f64070 */
[----:B------:R-:W-:Y:S01]  /*1020*/  IMAD.MOV R11, RZ, RZ, -R11 ;  /* 0x000000ffff0b7224 */ /* 0x000fe200078e0a0b */
[----:B------:R-:W-:Y:S01]  /*1030*/  @!P0 LOP3.LUT R12, RZ, R152, RZ, 0x33, !PT ;  /* 0x00000098ff0c8212 */ /* 0x000fe200078e33ff */
[--C-:B------:R-:W-:Y:S01]  /*1040*/  @!P4 IMAD.IADD R29, R29, 0x1, -R0.reuse ;  /* 0x000000011d1dc824 */ /* 0x100fe200078e0a00 */
[C---:B------:R-:W-:Y:S01]  /*1050*/  ISETP.GE.AND P0, PT, R7.reuse, RZ, PT ;  /* 0x000000ff0700720c */ /* 0x040fe20003f06270 */
[----:B------:R-:W-:Y:S01]  /*1060*/  IMAD R33, R0, R11, R33 ;  /* 0x0000000b00217224 */ /* 0x000fe200078e0221 */
[----:B------:R-:W-:Y:S01]  /*1070*/  LOP3.LUT R11, R7, 0xf6, RZ, 0xfc, !PT ;  /* 0x000000f6070b7812 */ /* 0x000fe200078efcff */
[--C-:B------:R-:W-:Y:S01]  /*1080*/  @!P2 IMAD.IADD R25, R25, 0x1, -R0.reuse ;  /* 0x000000011919a824 */ /* 0x100fe200078e0a00 */
[----:B------:R-:W-:Y:S01]  /*1090*/  ISETP.GE.AND P2, PT, R13, RZ, PT ;  /* 0x000000ff0d00720c */ /* 0x000fe20003f46270 */
[----:B------:R-:W-:Y:S01]  /*10a0*/  @!P6 IMAD.IADD R27, R27, 0x1, -R0 ;  /* 0x000000011b1be824 */ /* 0x000fe200078e0a00 */
[----:B------:R-:W-:-:S02]  /*10b0*/  IABS R35, R11 ;  /* 0x0000000b00237213 */ /* 0x000fc40000000000 */
[C---:B------:R-:W-:Y:S01]  /*10c0*/  ISETP.GT.U32.AND P6, PT, R0.reuse, R33, PT ;  /* 0x000000210000720c */ /* 0x040fe20003fc4070 */
[----:B------:R-:W-:Y:S01]  /*10d0*/  @!P3 IMAD.IADD R31, R31, 0x1, -R0 ;  /* 0x000000011f1fb824 */ /* 0x000fe200078e0a00 */
[----:B------:R-:W-:Y:S01]  /*10e0*/  ISETP.GT.U32.AND P3, PT, R0, R29, PT ;  /* 0x0000001d0000720c */ /* 0x000fe20003f64070 */
[----:B------:R-:W-:Y:S01]  /*10f0*/  IMAD.HI.U32 R9, R6, R35, RZ ;  /* 0x0000002306097227 */ /* 0x000fe200078e00ff */
[C---:B------:R-:W-:Y:S02]  /*1100*/  LOP3.LUT R13, R7.reuse, 0xf2, RZ, 0xfc, !PT ;  /* 0x000000f2070d7812 */ /* 0x040fe400078efcff */
[----:B------:R-:W-:Y:S01]  /*1110*/  ISETP.GE.AND P4, PT, R14, RZ, PT ;  /* 0x000000ff0e00720c */ /* 0x000fe20003f86270 */
[----:B------:R-:W-:Y:S01]  /*1120*/  IMAD.MOV R10, RZ, RZ, -R9 ;  /* 0x000000ffff0a7224 */ /* 0x000fe200078e0a09 */
[----:B------:R-:W-:Y:S01]  /*1130*/  IABS R39, R13 ;  /* 0x0000000d00277213 */ /* 0x000fe20000000000 */
[----:B------:R-:W-:Y:S01]  /*1140*/  IMAD.HI.U32 R9, R6, R37, RZ ;  /* 0x0000002506097227 */ /* 0x000fe200078e00ff */
[----:B------:R-:W-:-:S02]  /*1150*/  LOP3.LUT R14, R7, 0xec, RZ, 0xfc, !PT ;  /* 0x000000ec070e7812 */ /* 0x000fc400078efcff */
[----:B------:R-:W-:Y:S01]  /*1160*/  LOP3.LUT R38, R7, 0x14, RZ, 0xfc, !PT ;  /* 0x0000001407267812 */ /* 0x000fe200078efcff */
[C---:B------:R-:W-:Y:S01]  /*1170*/  IMAD R35, R0.reuse, R10, R35 ;  /* 0x0000000a00237224 */ /* 0x040fe200078e0223 */
[----:B------:R-:W-:Y:S01]  /*1180*/  IABS R125, R14 ;  /* 0x0000000e007d7213 */ /* 0x000fe20000000000 */
[----:B------:R-:W-:Y:S01]  /*1190*/  @!P0 IMAD.MOV R25, RZ, RZ, -R25 ;  /* 0x000000ffff198224 */ /* 0x000fe200078e0a19 */
[C---:B------:R-:W-:Y:S01]  /*11a0*/  ISETP.GT.U32.AND P0, PT, R0.reuse, R31, PT ;  /* 0x0000001f0000720c */ /* 0x040fe20003f04070 */
[--C-:B------:R-:W-:Y:S01]  /*11b0*/  @!P6 IMAD.IADD R33, R33, 0x1, -R0.reuse ;  /* 0x000000012121e824 */ /* 0x100fe200078e0a00 */
[----:B------:R-:W-:Y:S01]  /*11c0*/  LOP3.LUT R42, R7, 0x10, RZ, 0xfc, !PT ;  /* 0x00000010072a7812 */ /* 0x000fe200078efcff */
[----:B------:R-:W-:Y:S01]  /*11d0*/  @!P3 IMAD.IADD R29, R29, 0x1, -R0 ;  /* 0x000000011d1db824 */ /* 0x000fe200078e0a00 */
[C---:B------:R-:W-:Y:S01]  /*11e0*/  ISETP.GT.U32.AND P3, PT, R0.reuse, R35, PT ;  /* 0x000000230000720c */ /* 0x040fe20003f64070 */
[----:B------:R-:W-:Y:S01]  /*11f0*/  IMAD.MOV R9, RZ, RZ, -R9 ;  /* 0x000000ffff097224 */ /* 0x000fe200078e0a09 */
[C---:B------:R-:W-:Y:S01]  /*1200*/  ISETP.GT.U32.AND P6, PT, R0.reuse, R33, PT ;  /* 0x000000210000720c */ /* 0x040fe20003fc4070 */
[----:B------:R-:W-:Y:S01]  /*1210*/  @!P5 IMAD.MOV R29, RZ, RZ, -R29 ;  /* 0x000000ffff1dd224 */ /* 0x000fe200078e0a1d */
[----:B------:R-:W-:Y:S01]  /*1220*/  IABS R141, R38 ;  /* 0x00000026008d7213 */ /* 0x000fe20000000000 */
[----:B------:R-:W-:Y:S01]  /*1230*/  IMAD R37, R0, R9, R37 ;  /* 0x0000000900257224 */ /* 0x000fe200078e0225 */
[C---:B------:R-:W-:Y:S01]  /*1240*/  LOP3.LUT R46, R7.reuse, 0x6, RZ, 0xfc, !PT ;  /* 0x00000006072e7812 */ /* 0x040fe200078efcff */
[----:B------:R-:W-:Y:S01]  /*1250*/  IMAD.HI.U32 R9, R6, R39, RZ ;  /* 0x0000002706097227 */ /* 0x000fe200078e00ff */
[----:B------:R-:W-:-:S02]  /*1260*/  LOP3.LUT R44, R7, 0x8, RZ, 0xfc, !PT ;  /* 0x00000008072c7812 */ /* 0x000fc400078efcff */
[----:B------:R-:W-:Y:S01]  /*1270*/  IABS R133, R46 ;  /* 0x0000002e00857213 */ /* 0x000fe20000000000 */
[----:B------:R-:W-:Y:S01]  /*1280*/  IMAD.MOV R9, RZ, RZ, -R9 ;  /* 0x000000ffff097224 */ /* 0x000fe200078e0a09 */
[----:B------:R-:W-:Y:S01]  /*1290*/  IABS R135, R44 ;  /* 0x0000002c00877213 */ /* 0x000fe20000000000 */
[--C-:B------:R-:W-:Y:S01]  /*12a0*/  @!P0 IMAD.IADD R31, R31, 0x1, -R0.reuse ;  /* 0x000000011f1f8824 */ /* 0x100fe200078e0a00 */
[----:B------:R-:W-:Y:S01]  /*12b0*/  ISETP.GE.AND P0, PT, R15, RZ, PT ;  /* 0x000000ff0f00720c */ /* 0x000fe20003f06270 */
[--C-:B------:R-:W-:Y:S01]  /*12c0*/  @!P3 IMAD.IADD R35, R35, 0x1, -R0.reuse ;  /* 0x000000012323b824 */ /* 0x100fe200078e0a00 */
[C---:B------:R-:W-:Y:S01]  /*12d0*/  LOP3.LUT R15, R7.reuse, 0xe4, RZ, 0xfc, !PT ;  /* 0x000000e4070f7812 */ /* 0x040fe200078efcff */
[C---:B------:R-:W-:Y:S01]  /*12e0*/  IMAD R39, R0.reuse, R9, R39 ;  /* 0x0000000900277224 */ /* 0x040fe200078e0227 */
[----:B------:R-:W-:Y:S01]  /*12f0*/  LOP3.LUT R48, R7, 0x4, RZ, 0xfc, !PT ;  /* 0x0000000407307812 */ /* 0x000fe200078efcff */
[----:B------:R-:W-:Y:S01]  /*1300*/  @!P6 IMAD.IADD R33, R33, 0x1, -R0 ;  /* 0x000000012121e824 */ /* 0x000fe200078e0a00 */
[C---:B------:R-:W-:Y:S01]  /*1310*/  ISETP.GT.U32.AND P6, PT, R0.reuse, R37, PT ;  /* 0x000000250000720c */ /* 0x040fe20003fc4070 */
[----:B------:R-:W-:Y:S01]  /*1320*/  @!P2 IMAD.MOV R31, RZ, RZ, -R31 ;  /* 0x000000ffff1fa224 */ /* 0x000fe200078e0a1f */
[C---:B------:R-:W-:Y:S01]  /*1330*/  ISETP.GT.U32.AND P5, PT, R0.reuse, R35, PT ;  /* 0x000000230000720c */ /* 0x040fe20003fa4070 */
[----:B------:R-:W-:Y:S01]  /*1340*/  @!P1 IMAD.MOV R27, RZ, RZ, -R27 ;  /* 0x000000ffff1b9224 */ /* 0x000fe200078e0a1b */
[----:B------:R-:W-:Y:S01]  /*1350*/  ISETP.GT.U32.AND P2, PT, R0, R39, PT ;  /* 0x000000270000720c */ /* 0x000fe20003f44070 */
[----:B------:R-:W-:Y:S01]  /*1360*/  VIADD R10, R8, 0xee ;  /* 0x000000ee080a7836 */ /* 0x000fe20000000000 */
[----:B------:R-:W-:Y:S01]  /*1370*/  ISETP.GE.AND P1, PT, R11, RZ, PT ;  /* 0x000000ff0b00720c */ /* 0x000fe20003f26270 */
[----:B------:R-:W-:Y:S01]  /*1380*/  @!P4 IMAD.MOV R33, RZ, RZ, -R33 ;  /* 0x000000ffff21c224 */ /* 0x000fe200078e0a21 */
[----:B------:R-:W-:-:S02]  /*1390*/  LOP3.LUT R11, R7, 0xf0, RZ, 0xfc, !PT ;  /* 0x000000f0070b7812 */ /* 0x000fc400078efcff */
[----:B------:R-:W-:Y:S02]  /*13a0*/  ISETP.GE.AND P3, PT, R10, RZ, PT ;  /* 0x000000ff0a00720c */ /* 0x000fe40003f66270 */
[----:B------:R-:W-:Y:S01]  /*13b0*/  IABS R127, R11 ;  /* 0x0000000b007f7213 */ /* 0x000fe20000000000 */
[--C-:B------:R-:W-:Y:S01]  /*13c0*/  @!P6 IMAD.IADD R37, R37, 0x1, -R0.reuse ;  /* 0x000000012525e824 */ /* 0x100fe200078e0a00 */
[----:B------:R-:W-:Y:S01]  /*13d0*/  IABS R41, R10 ;  /* 0x0000000a00297213 */ /* 0x000fe20000000000 */
[--C-:B------:R-:W-:Y:S01]  /*13e0*/  @!P5 IMAD.IADD R35, R35, 0x1, -R0.reuse ;  /* 0x000000012323d824 */ /* 0x100fe200078e0a00 */
[----:B------:R-:W-:Y:S01]  /*13f0*/  ISETP.GE.AND P4, PT, R13, RZ, PT ;  /* 0x000000ff0d00720c */ /* 0x000fe20003f86270 */
[----:B------:R-:W-:Y:S01]  /*1400*/  @!P2 IMAD.IADD R39, R39, 0x1, -R0 ;  /* 0x000000012727a824 */ /* 0x000fe200078e0a00 */
[----:B------:R-:W-:Y:S01]  /*1410*/  ISETP.GT.U32.AND P6, PT, R0, R37, PT ;  /* 0x000000250000720c */ /* 0x000fe20003fc4070 */
[----:B------:R-:W-:Y:S01]  /*1420*/  IMAD.HI.U32 R9, R6, R127, RZ ;  /* 0x0000007f06097227 */ /* 0x000fe200078e00ff */
[----:B------:R-:W-:-:S02]  /*1430*/  LOP3.LUT R13, R7, 0xea, RZ, 0xfc, !PT ;  /* 0x000000ea070d7812 */ /* 0x000fc400078efcff */
[----:B------:R-:W-:Y:S01]  /*1440*/  ISETP.GE.AND P2, PT, R14, RZ, PT ;  /* 0x000000ff0e00720c */ /* 0x000fe20003f46270 */
[----:B------:R-:W-:Y:S01]  /*1450*/  @!P1 IMAD.MOV R35, RZ, RZ, -R35 ;  /* 0x000000ffff239224 */ /* 0x000fe200078e0a23 */
[----:B------:R-:W-:Y:S01]  /*1460*/  ISETP.GT.U32.AND P1, PT, R0, R39, PT ;  /* 0x000000270000720c */ /* 0x000fe20003f24070 */
[----:B------:R-:W-:Y:S01]  /*1470*/  IMAD.MOV R9, RZ, RZ, -R9 ;  /* 0x000000ffff097224 */ /* 0x000fe200078e0a09 */
[----:B------:R-:W-:Y:S01]  /*1480*/  IABS R43, R13 ;  /* 0x0000000d002b7213 */ /* 0x000fe20000000000 */
[----:B------:R-:W-:Y:S01]  /*1490*/  IMAD.HI.U32 R10, R6, R125, RZ ;  /* 0x0000007d060a7227 */ /* 0x000fe200078e00ff */
[----:B------:R-:W-:Y:S02]  /*14a0*/  LOP3.LUT R14, R7, 0xe6, RZ, 0xfc, !PT ;  /* 0x000000e6070e7812 */ /* 0x000fe400078efcff */
[----:B------:R-:W-:Y:S01]  /*14b0*/  IABS R47, R15 ;  /* 0x0000000f002f7213 */ /* 0x000fe20000000000 */
[----:B------:R-:W-:Y:S01]  /*14c0*/  IMAD R127, R0, R9, R127 ;  /* 0x00000009007f7224 */ /* 0x000fe200078e027f */
[----:B------:R-:W-:Y:S01]  /*14d0*/  IABS R121, R14 ;  /* 0x0000000e00797213 */ /* 0x000fe20000000000 */
[----:B------:R-:W-:Y:S01]  /*14e0*/  IMAD.MOV R10, RZ, RZ, -R10 ;  /* 0x000000ffff0a7224 */ /* 0x000fe200078e0a0a */
[----:B------:R-:W-:Y:S01]  /*14f0*/  LOP3.LUT R5, R5, 0x3f, RZ, 0xc0, !PT ;  /* 0x0000003f05057812 */ /* 0x000fe200078ec0ff */
[----:B------:R-:W-:Y:S01]  /*1500*/  IMAD.HI.U32 R9, R6, R41, RZ ;  /* 0x0000002906097227 */ /* 0x000fe200078e00ff */
[----:B------:R-:W-:-:S03]  /*1510*/  ISETP.GT.U32.AND P5, PT, R0, R127, PT ;  /* 0x0000007f0000720c */ /* 0x000fc60003fa4070 */
[C---:B------:R-:W-:Y:S02]  /*1520*/  IMAD R125, R0.reuse, R10, R125 ;  /* 0x0000000a007d7224 */ /* 0x040fe400078e027d */
[----:B------:R-:W-:Y:S02]  /*1530*/  IMAD.MOV R9, RZ, RZ, -R9 ;  /* 0x000000ffff097224 */ /* 0x000fe400078e0a09 */
[--C-:B------:R-:W-:Y:S01]  /*1540*/  @!P6 IMAD.IADD R37, R37, 0x1, -R0.reuse ;  /* 0x000000012525e824 */ /* 0x100fe200078e0a00 */
[----:B------:R-:W-:Y:S01]  /*1550*/  ISETP.GE.AND P6, PT, R11, RZ, PT ;  /* 0x000000ff0b00720c */ /* 0x000fe20003fc6270 */
[----:B------:R-:W-:Y:S01]  /*1560*/  @!P1 IMAD.IADD R39, R39, 0x1, -R0 ;  /* 0x0000000127279824 */ /* 0x000fe200078e0a00 */
[C---:B------:R-:W-:Y:S01]  /*1570*/  ISETP.GT.U32.AND P1, PT, R0.reuse, R125, PT ;  /* 0x0000007d0000720c */ /* 0x040fe20003f24070 */
[----:B------:R-:W-:Y:S01]  /*1580*/  IMAD R41, R0, R9, R41 ;  /* 0x0000000900297224 */ /* 0x000fe200078e0229 */
[----:B------:R-:W-:Y:S01]  /*1590*/  LOP3.LUT R11, R7, 0xe8, RZ, 0xfc, !PT ;  /* 0x000000e8070b7812 */ /* 0x000fe200078efcff */
[----:B------:R-:W-:-:S03]  /*15a0*/  IMAD.HI.U32 R9, R6, R43, RZ ;  /* 0x0000002b06097227 */ /* 0x000fc600078e00ff */
[----:B------:R-:W-:Y:S01]  /*15b0*/  IABS R45, R11 ;  /* 0x0000000b002d7213 */ /* 0x000fe20000000000 */
[----:B------:R-:W-:Y:S02]  /*15c0*/  IMAD.MOV R9, RZ, RZ, -R9 ;  /* 0x000000ffff097224 */ /* 0x000fe400078e0a09 */
[----:B------:R-:W-:Y:S01]  /*15d0*/  @!P0 IMAD.MOV R37, RZ, RZ, -R37 ;  /* 0x000000ffff258224 */ /* 0x000fe200078e0a25 */
[C---:B------:R-:W-:Y:S01]  /*15e0*/  ISETP.GT.U32.AND P0, PT, R0.reuse, R41, PT ;  /* 0x000000290000720c */ /* 0x040fe20003f04070 */
[----:B------:R-:W-:Y:S02]  /*15f0*/  IMAD R43, R0, R9, R43 ;  /* 0x00000009002b7224 */ /* 0x000fe400078e022b */
[----:B------:R-:W-:-:S04]  /*1600*/  IMAD.HI.U32 R9, R6, R45, RZ ;  /* 0x0000002d06097227 */ /* 0x000fc800078e00ff */
[--C-:B------:R-:W-:Y:S02]  /*1610*/  @!P5 IMAD.IADD R127, R127, 0x1, -R0.reuse ;  /* 0x000000017f7fd824 */ /* 0x100fe400078e0a00 */
[----:B------:R-:W-:Y:S02]  /*1620*/  @!P1 IMAD.IADD R125, R125, 0x1, -R0 ;  /* 0x000000017d7d9824 */ /* 0x000fe400078e0a00 */
[----:B------:R-:W-:Y:S01]  /*1630*/  IMAD.MOV R9, RZ, RZ, -R9 ;  /* 0x000000ffff097224 */ /* 0x000fe200078e0a09 */
[C---:B------:R-:W-:Y:S01]  /*1640*/  ISETP.GT.U32.AND P5, PT, R0.reuse, R127, PT ;  /* 0x0000007f0000720c */ /* 0x040fe20003fa4070 */
[----:B------:R-:W-:Y:S01]  /*1650*/  @!P4 IMAD.MOV R39, RZ, RZ, -R39 ;  /* 0x000000ffff27c224 */ /* 0x000fe200078e0a27 */
[C---:B------:R-:W-:Y:S01]  /*1660*/  ISETP.GT.U32.AND P4, PT, R0.reuse, R125, PT ;  /* 0x0000007d0000720c */ /* 0x040fe20003f84070 */
[----:B------:R-:W-:Y:S02]  /*1670*/  IMAD R45, R0, R9, R45 ;  /* 0x00000009002d7224 */ /* 0x000fe400078e022d */
[----:B------:R-:W-:-:S04]  /*1680*/  IMAD.HI.U32 R9, R6, R121, RZ ;  /* 0x0000007906097227 */ /* 0x000fc800078e00ff */
[--C-:B------:R-:W-:Y:S01]  /*1690*/  @!P0 IMAD.IADD R41, R41, 0x1, -R0.reuse ;  /* 0x0000000129298824 */ /* 0x100fe200078e0a00 */
[----:B------:R-:W-:Y:S01]  /*16a0*/  ISETP.GE.AND P0, PT, R13, RZ, PT ;  /* 0x000000ff0d00720c */ /* 0x000fe20003f06270 */
[----:B------:R-:W-:Y:S01]  /*16b0*/  IMAD.MOV R9, RZ, RZ, -R9 ;  /* 0x000000ffff097224 */ /* 0x000fe200078e0a09 */
[----:B------:R-:W-:Y:S01]  /*16c0*/  LOP3.LUT R13, R7, 0xdc, RZ, 0xfc, !PT ;  /* 0x000000dc070d7812 */ /* 0x000fe200078efcff */
[--C-:B------:R-:W-:Y:S01]  /*16d0*/  @!P5 IMAD.IADD R127, R127, 0x1, -R0.reuse ;  /* 0x000000017f7fd824 */ /* 0x100fe200078e0a00 */
[C---:B------:R-:W-:Y:S01]  /*16e0*/  ISETP.GT.U32.AND P1, PT, R0.reuse, R41, PT ;  /* 0x000000290000720c */ /* 0x040fe20003f24070 */
[C---:B------:R-:W-:Y:S01]  /*16f0*/  IMAD R121, R0.reuse, R9, R121 ;  /* 0x0000000900797224 */ /* 0x040fe200078e0279 */
[C---:B------:R-:W-:Y:S01]  /*1700*/  ISETP.GT.U32.AND P5, PT, R0.reuse, R43, PT ;  /* 0x0000002b0000720c */ /* 0x040fe20003fa4070 */
[----:B------:R-:W-:Y:S01]  /*1710*/  @!P4 IMAD.IADD R125, R125, 0x1, -R0 ;  /* 0x000000017d7dc824 */ /* 0x000fe200078e0a00 */
[----:B------:R-:W-:Y:S01]  /*1720*/  IABS R51, R13 ;  /* 0x0000000d00337213 */ /* 0x000fe20000000000 */
[----:B------:R-:W-:Y:S01]  /*1730*/  @!P6 IMAD.MOV R127, RZ, RZ, -R127 ;  /* 0x000000ffff7fe224 */ /* 0x000fe200078e0a7f */
[----:B------:R-:W-:Y:S01]  /*1740*/  ISETP.GT.U32.AND P4, PT, R0, R121, PT ;  /* 0x000000790000720c */ /* 0x000fe20003f84070 */
[----:B------:R-:W-:Y:S01]  /*1750*/  IMAD.HI.U32 R9, R6, R47, RZ ;  /* 0x0000002f06097227 */ /* 0x000fe200078e00ff */
[----:B------:R-:W-:-:S03]  /*1760*/  ISETP.GT.U32.AND P6, PT, R0, R45, PT ;  /* 0x0000002d0000720c */ /* 0x000fc60003fc4070 */
[----:B------:R-:W-:Y:S02]  /*1770*/  IMAD.MOV R9, RZ, RZ, -R9 ;  /* 0x000000ffff097224 */ /* 0x000fe400078e0a09 */
[--C-:B------:R-:W-:Y:S01]  /*1780*/  @!P1 IMAD.IADD R41, R41, 0x1, -R0.reuse ;  /* 0x0000000129299824 */ /* 0x100fe200078e0a00 */
[----:B------:R-:W-:Y:S01]  /*1790*/  ISETP.GE.AND P1, PT, R11, RZ, PT ;  /* 0x000000ff0b00720c */ /* 0x000fe20003f26270 */
[----:B------:R-:W-:Y:S01]  /*17a0*/  IMAD R47, R0, R9, R47 ;  /* 0x00000009002f7224 */ /* 0x000fe200078e022f */
[----:B------:R-:W-:Y:S01]  /*17b0*/  LOP3.LUT R11, R7, 0xe0, RZ, 0xfc, !PT ;  /* 0x000000e0070b7812 */ /* 0x000fe200078efcff */
[--C-:B------:R-:W-:Y:S02]  /*17c0*/  @!P5 IMAD.IADD R43, R43, 0x1, -R0.reuse ;  /* 0x000000012b2bd824 */ /* 0x100fe400078e0a00 */
[----:B------:R-:W-:Y:S01]  /*17d0*/  VIADD R9, R8, 0xde ;  /* 0x000000de08097836 */ /* 0x000fe20000000000 */
[----:B------:R-:W-:Y:S01]  /*17e0*/  IABS R49, R11 ;  /* 0x0000000b00317213 */ /* 0x000fe20000000000 */
[--C-:B------:R-:W-:Y:S01]  /*17f0*/  @!P4 IMAD.IADD R121, R121, 0x1, -R0.reuse ;  /* 0x000000017979c824 */ /* 0x100fe200078e0a00 */
[----:B------:R-:W-:Y:S01]  /*1800*/  ISETP.GT.U32.AND P5, PT, R0, R43, PT ;  /* 0x0000002b0000720c */ /* 0x000fe20003fa4070 */
[----:B------:R-:W-:Y:S01]  /*1810*/  @!P6 IMAD.IADD R45, R45, 0x1, -R0 ;  /* 0x000000012d2de824 */ /* 0x000fe200078e0a00 */
[----:B------:R-:W-:Y:S01]  /*1820*/  ISETP.GE.AND P6, PT, R9, RZ, PT ;  /* 0x000000ff0900720c */ /* 0x000fe20003fc6270 */
[----:B------:R-:W-:Y:S01]  /*1830*/  @!P2 IMAD.MOV R125, RZ, RZ, -R125 ;  /* 0x000000ffff7da224 */ /* 0x000fe200078e0a7d */
[----:B------:R-:W-:Y:S01]  /*1840*/  IABS R117, R9 ;  /* 0x0000000900757213 */ /* 0x000fe20000000000 */
[----:B------:R-:W-:Y:S01]  /*1850*/  IMAD.HI.U32 R9, R6, R49, RZ ;  /* 0x0000003106097227 */ /* 0x000fe200078e00ff */
[----:B------:R-:W-:-:S02]  /*1860*/  ISETP.GT.U32.AND P4, PT, R0, R121, PT ;  /* 0x000000790000720c */ /* 0x000fc40003f84070 */
[----:B------:R-:W-:Y:S01]  /*1870*/  ISETP.GT.U32.AND P2, PT, R0, R47, PT ;  /* 0x0000002f0000720c */ /* 0x000fe20003f44070 */
[----:B------:R-:W-:-:S04]  /*1880*/  IMAD.HI.U32 R10, R6, R119, RZ ;  /* 0x00000077060a7227 */ /* 0x000fc800078e00ff */
[----:B------:R-:W-:Y:S02]  /*1890*/  IMAD.MOV R9, RZ, RZ, -R9 ;  /* 0x000000ffff097224 */ /* 0x000fe400078e0a09 */
[----:B------:R-:W-:Y:S02]  /*18a0*/  IMAD.MOV R10, RZ, RZ, -R10 ;  /* 0x000000ffff0a7224 */ /* 0x000fe400078e0a0a */
[----:B------:R-:W-:Y:S02]  /*18b0*/  IMAD R49, R0, R9, R49 ;  /* 0x0000000900317224 */ /* 0x000fe400078e0231 */
[--C-:B------:R-:W-:Y:S01]  /*18c0*/  @!P5 IMAD.IADD R43, R43, 0x1, -R0.reuse ;  /* 0x000000012b2bd824 */ /* 0x100fe200078e0a00 */
[----:B------:R-:W-:Y:S01]  /*18d0*/  ISETP.GE.AND P5, PT, R14, RZ, PT ;  /* 0x000000ff0e00720c */ /* 0x000fe20003fa6270 */
[C---:B------:R-:W-:Y:S01]  /*18e0*/  IMAD R119, R0.reuse, R10, R119 ;  /* 0x0000000a00777224 */ /* 0x040fe200078e0277 */
[----:B------:R-:W-:Y:S01]  /*18f0*/  LOP3.LUT R14, R7, 0xda, RZ, 0xfc, !PT ;  /* 0x000000da070e7812 */ /* 0x000fe200078efcff */
[----:B------:R-:W-:Y:S01]  /*1900*/  @!P3 IMAD.MOV R41, RZ, RZ, -R41 ;  /* 0x000000ffff29b224 */ /* 0x000fe200078e0a29 */
[C---:B------:R-:W-:Y:S01]  /*1910*/  ISETP.GT.U32.AND P3, PT, R0.reuse, R45, PT ;  /* 0x0000002d0000720c */ /* 0x040fe20003f64070 */
[--C-:B------:R-:W-:Y:S01]  /*1920*/  @!P4 IMAD.IADD R121, R121, 0x1, -R0.reuse ;  /* 0x000000017979c824 */ /* 0x100fe200078e0a00 */
[C---:B------:R-:W-:Y:S01]  /*1930*/  ISETP.GT.U32.AND P4, PT, R0.reuse, R49, PT ;  /* 0x000000310000720c */ /* 0x040fe20003f84070 */
[----:B------:R-:W-:Y:S01]  /*1940*/  @!P0 IMAD.MOV R43, RZ, RZ, -R43 ;  /* 0x000000ffff2b8224 */ /* 0x000fe200078e0a2b */
[----:B------:R-:W-:Y:S01]  /*1950*/  ISETP.GT.U32.AND P0, PT, R0, R119, PT ;  /* 0x000000770000720c */ /* 0x000fe20003f04070 */
[----:B------:R-:W-:Y:S01]  /*1960*/  @!P2 IMAD.IADD R47, R47, 0x1, -R0 ;  /* 0x000000012f2fa824 */ /* 0x000fe200078e0a00 */
[----:B------:R-:W-:Y:S01]  /*1970*/  IABS R115, R14 ;  /* 0x0000000e00737213 */ /* 0x000fe20000000000 */
[----:B------:R-:W-:-:S03]  /*1980*/  IMAD.HI.U32 R9, R6, R117, RZ ;  /* 0x0000007506097227 */ /* 0x000fc600078e00ff */
[----:B------:R-:W-:Y:S01]  /*1990*/  ISETP.GT.U32.AND P2, PT, R0, R47, PT ;  /* 0x0000002f0000720c */ /* 0x000fe20003f44070 */
[----:B------:R-:W-:Y:S02]  /*19a0*/  IMAD.MOV R9, RZ, RZ, -R9 ;  /* 0x000000ffff097224 */ /* 0x000fe400078e0a09 */
[--C-:B------:R-:W-:Y:S01]  /*19b0*/  @!P3 IMAD.IADD R45, R45, 0x1, -R0.reuse ;  /* 0x000000012d2db824 */ /* 0x100fe200078e0a00 */
[----:B------:R-:W-:Y:S01]  /*19c0*/  ISETP.GE.AND P3, PT, R15, RZ, PT ;  /* 0x000000ff0f00720c */ /* 0x000fe20003f66270 */
[--C-:B------:R-:W-:Y:S01]  /*19d0*/  @!P4 IMAD.IADD R49, R49, 0x1, -R0.reuse ;  /* 0x000000013131c824 */ /* 0x100fe200078e0a00 */
[----:B------:R-:W-:Y:S01]  /*19e0*/  LOP3.LUT R15, R7, 0xcc, RZ, 0xfc, !PT ;  /* 0x000000cc070f7812 */ /* 0x000fe200078efcff */
[--C-:B------:R-:W-:Y:S01]  /*19f0*/  @!P0 IMAD.IADD R119, R119, 0x1, -R0.reuse ;  /* 0x0000000177778824 */ /* 0x100fe200078e0a00 */
[----:B------:R-:W-:Y:S01]  /*1a00*/  ISETP.GE.AND P0, PT, R16, RZ, PT ;  /* 0x000000ff1000720c */ /* 0x000fe20003f06270 */
[C---:B------:R-:W-:Y:S01]  /*1a10*/  IMAD R117, R0.reuse, R9, R117 ;  /* 0x0000000900757224 */ /* 0x040fe200078e0275 */
[----:B------:R-:W-:Y:S01]  /*1a20*/  LOP3.LUT R16, R7, 0xca, RZ, 0xfc, !PT ;  /* 0x000000ca07107812 */ /* 0x000fe200078efcff */
[----:B------:R-:W-:Y:S01]  /*1a30*/  @!P1 IMAD.MOV R45, RZ, RZ, -R45 ;  /* 0x000000ffff2d9224 */ /* 0x000fe200078e0a2d */
[C---:B------:R-:W-:Y:S01]  /*1a40*/  ISETP.GT.U32.AND P1, PT, R0.reuse, R49, PT ;  /* 0x000000310000720c */ /* 0x040fe20003f24070 */
[----:B------:R-:W-:Y:S01]  /*1a50*/  @!P2 IMAD.IADD R47, R47, 0x1, -R0 ;  /* 0x000000012f2fa824 */ /* 0x000fe200078e0a00 */
[C---:B------:R-:W-:Y:S01]  /*1a60*/  ISETP.GT.U32.AND P4, PT, R0.reuse, R119, PT ;  /* 0x000000770000720c */ /* 0x040fe20003f84070 */
[----:B------:R-:W-:Y:S01]  /*1a70*/  @!P5 IMAD.MOV R121, RZ, RZ, -R121 ;  /* 0x000000ffff79d224 */ /* 0x000fe200078e0a79 */
[----:B------:R-:W-:Y:S01]  /*1a80*/  ISETP.GT.U32.AND P2, PT, R0, R117, PT ;  /* 0x000000750000720c */ /* 0x000fe20003f44070 */
[----:B------:R-:W-:Y:S01]  /*1a90*/  IMAD.HI.U32 R9, R6, R115, RZ ;  /* 0x0000007306097227 */ /* 0x000fe200078e00ff */
[----:B------:R-:W-:-:S02]  /*1aa0*/  ISETP.GE.AND P5, PT, R11, RZ, PT ;  /* 0x000000ff0b00720c */ /* 0x000fc40003fa6270 */
[----:B------:R-:W-:Y:S01]  /*1ab0*/  LOP3.LUT R11, R7, 0xd4, RZ, 0xfc, !PT ;  /* 0x000000d4070b7812 */ /* 0x000fe200078efcff */
[----:B------:R-:W-:Y:S01]  /*1ac0*/  IMAD.MOV R9, RZ, RZ, -R9 ;  /* 0x000000ffff097224 */ /* 0x000fe200078e0a09 */
[----:B------:R-:W-:Y:S01]  /*1ad0*/  IABS R107, R16 ;  /* 0x00000010006b7213 */ /* 0x000fe20000000000 */
[----:B------:R-:W-:Y:S01]  /*1ae0*/  IMAD.HI.U32 R10, R6, R51, RZ ;  /* 0x00000033060a7227 */ /* 0x000fe200078e00ff */
[----:B------:R-:W-:Y:S02]  /*1af0*/  IABS R55, R11 ;  /* 0x0000000b00377213 */ /* 0x000fe40000000000 */
[----:B------:R-:W-:Y:S01]  /*1b00*/  IABS R59, R15 ;  /* 0x0000000f003b7213 */ /* 0x000fe20000000000 */
[--C-:B------:R-:W-:Y:S01]  /*1b10*/  @!P1 IMAD.IADD R49, R49, 0x1, -R0.reuse ;  /* 0x0000000131319824 */ /* 0x100fe200078e0a00 */
[----:B------:R-:W-:Y:S01]  /*1b20*/  ISETP.GE.AND P1, PT, R14, RZ, PT ;  /* 0x000000ff0e00720c */ /* 0x000fe20003f26270 */
[C---:B------:R-:W-:Y:S01]  /*1b30*/  IMAD R115, R0.reuse, R9, R115 ;  /* 0x0000000900737224 */ /* 0x040fe200078e0273 */
[----:B------:R-:W-:Y:S01]  /*1b40*/  LOP3.LUT R9, R7, 0xd8, RZ, 0xfc, !PT ;  /* 0x000000d807097812 */ /* 0x000fe200078efcff */
[--C-:B------:R-:W-:Y:S01]  /*1b50*/  @!P4 IMAD.IADD R119, R119, 0x1, -R0.reuse ;  /* 0x000000017777c824 */ /* 0x100fe200078e0a00 */
[----:B------:R-:W-:Y:S01]  /*1b60*/  ISETP.GE.AND P4, PT, R13, RZ, PT ;  /* 0x000000ff0d00720c */ /* 0x000fe20003f86270 */
[----:B------:R-:W-:Y:S01]  /*1b70*/  @!P2 IMAD.IADD R117, R117, 0x1, -R0 ;  /* 0x000000017575a824 */ /* 0x000fe200078e0a00 */
[----:B------:R-:W-:Y:S01]  /*1b80*/  IABS R53, R9 ;  /* 0x0000000900357213 */ /* 0x000fe20000000000 */
[----:B------:R-:W-:Y:S01]  /*1b90*/  @!P5 IMAD.MOV R49, RZ, RZ, -R49 ;  /* 0x000000ffff31d224 */ /* 0x000fe200078e0a31 */
[C---:B------:R-:W-:Y:S01]  /*1ba0*/  ISETP.GT.U32.AND P5, PT, R0.reuse, R115, PT ;  /* 0x000000730000720c */ /* 0x040fe20003fa4070 */
[----:B------:R-:W-:Y:S01]  /*1bb0*/  IMAD.MOV R10, RZ, RZ, -R10 ;  /* 0x000000ffff0a7224 */ /* 0x000fe200078e0a0a */
[----:B------:R-:W-:Y:S01]  /*1bc0*/  ISETP.GE.AND P2, PT, R9, RZ, PT ;  /* 0x000000ff0900720c */ /* 0x000fe20003f46270 */
[----:B------:R-:W-:Y:S01]  /*1bd0*/  @!P0 IMAD.MOV R119, RZ, RZ, -R119 ;  /* 0x000000ffff778224 */ /* 0x000fe200078e0a77 */
[C---:B------:R-:W-:Y:S01]  /*1be0*/  ISETP.GT.U32.AND P0, PT, R0.reuse, R117, PT ;  /* 0x000000750000720c */ /* 0x040fe20003f04070 */
[----:B------:R-:W-:Y:S01]  /*1bf0*/  IMAD R51, R0, R10, R51 ;  /* 0x0000000a00337224 */ /* 0x000fe200078e0233 */
[C---:B------:R-:W-:Y:S01]  /*1c00*/  LOP3.LUT R10, R7.reuse, 0xd6, RZ, 0xfc, !PT ;  /* 0x000000d6070a7812 */ /* 0x040fe200078efcff */
[----:B------:R-:W-:Y:S01]  /*1c10*/  IMAD.HI.U32 R9, R6, R53, RZ ;  /* 0x0000003506097227 */ /* 0x000fe200078e00ff */
[----:B------:R-:W-:-:S02]  /*1c20*/  LOP3.LUT R13, R7, 0xd2, RZ, 0xfc, !PT ;  /* 0x000000d2070d7812 */ /* 0x000fc400078efcff */
[----:B------:R-:W-:Y:S01]  /*1c30*/  IABS R113, R10 ;  /* 0x0000000a00717213 */ /* 0x000fe20000000000 */
[----:B------:R-:W-:Y:S01]  /*1c40*/  @!P3 IMAD.MOV R47, RZ, RZ, -R47 ;  /* 0x000000ffff2fb224 */ /* 0x000fe200078e0a2f */
[----:B------:R-:W-:Y:S01]  /*1c50*/  ISETP.GT.U32.AND P3, PT, R0, R51, PT ;  /* 0x000000330000720c */ /* 0x000fe20003f64070 */
[----:B------:R-:W-:Y:S01]  /*1c60*/  IMAD.MOV R9, RZ, RZ, -R9 ;  /* 0x000000ffff097224 */ /* 0x000fe200078e0a09 */
[----:B------:R-:W-:Y:S01]  /*1c70*/  IABS R111, R13 ;  /* 0x0000000d006f7213 */ /* 0x000fe20000000000 */
[--C-:B------:R-:W-:Y:S01]  /*1c80*/  @!P5 IMAD.IADD R115, R115, 0x1, -R0.reuse ;  /* 0x000000017373d824 */ /* 0x100fe200078e0a00 */
[----:B------:R-:W-:Y:S01]  /*1c90*/  LOP3.LUT R14, R7, 0xd0, RZ, 0xfc, !PT ;  /* 0x000000d0070e7812 */ /* 0x000fe200078efcff */
[----:B------:R-:W-:Y:S01]  /*1ca0*/  @!P0 IMAD.IADD R117, R117, 0x1, -R0 ;  /* 0x0000000175758824 */ /* 0x000fe200078e0a00 */
[----:B------:R-:W-:Y:S01]  /*1cb0*/  ISETP.GE.AND P0, PT, R10, RZ, PT ;  /* 0x000000ff0a00720c */ /* 0x000fe20003f06270 */
[C---:B------:R-:W-:Y:S01]  /*1cc0*/  IMAD R53, R0.reuse, R9, R53 ;  /* 0x0000000900357224 */ /* 0x040fe200078e0235 */
[----:B------:R-:W-:Y:S01]  /*1cd0*/  ISETP.GT.U32.AND P5, PT, R0, R115, PT ;  /* 0x000000730000720c */ /* 0x000fe20003fa4070 */
[----:B------:R-:W-:Y:S01]  /*1ce0*/  IMAD.HI.U32 R10, R6, R113, RZ ;  /* 0x00000071060a7227 */ /* 0x000fe200078e00ff */
[----:B------:R-:W-:-:S03]  /*1cf0*/  IABS R57, R14 ;  /* 0x0000000e00397213 */ /* 0x000fc60000000000 */
[----:B------:R-:W-:Y:S01]  /*1d00*/  @!P6 IMAD.MOV R117, RZ, RZ, -R117 ;  /* 0x000000ffff75e224 */ /* 0x000fe200078e0a75 */
[----:B------:R-:W-:Y:S01]  /*1d10*/  ISETP.GT.U32.AND P6, PT, R0, R53, PT ;  /* 0x000000350000720c */ /* 0x000fe20003fc4070 */
[----:B------:R-:W-:Y:S02]  /*1d20*/  IMAD.MOV R10, RZ, RZ, -R10 ;  /* 0x000000ffff0a7224 */ /* 0x000fe400078e0a0a */
[----:B------:R-:W-:-:S04]  /*1d30*/  IMAD.HI.U32 R9, R6, R55, RZ ;  /* 0x0000003706097227 */ /* 0x000fc800078e00ff */
[--C-:B------:R-:W-:Y:S02]  /*1d40*/  @!P3 IMAD.IADD R51, R51, 0x1, -R0.reuse ;  /* 0x000000013333b824 */ /* 0x100fe400078e0a00 */
[C---:B------:R-:W-:Y:S02]  /*1d50*/  IMAD R113, R0.reuse, R10, R113 ;  /* 0x0000000a00717224 */ /* 0x040fe400078e0271 */
[----:B------:R-:W-:Y:S01]  /*1d60*/  IMAD.MOV R9, RZ, RZ, -R9 ;  /* 0x000000ffff097224 */ /* 0x000fe200078e0a09 */
[C---:B------:R-:W-:Y:S01]  /*1d70*/  ISETP.GT.U32.AND P3, PT, R0.reuse, R51, PT ;  /* 0x000000330000720c */ /* 0x040fe20003f64070 */
[--C-:B------:R-:W-:Y:S01]  /*1d80*/  @!P5 IMAD.IADD R115, R115, 0x1, -R0.reuse ;  /* 0x000000017373d824 */ /* 0x100fe200078e0a00 */
[C---:B------:R-:W-:Y:S01]  /*1d90*/  ISETP.GT.U32.AND P5, PT, R0.reuse, R113, PT ;  /* 0x000000710000720c */ /* 0x040fe20003fa4070 */
[----:B------:R-:W-:Y:S02]  /*1da0*/  IMAD R55, R0, R9, R55 ;  /* 0x0000000900377224 */ /* 0x000fe400078e0237 */
[----:B------:R-:W-:-:S02]  /*1db0*/  @!P6 IMAD.IADD R53, R53, 0x1, -R0 ;  /* 0x000000013535e824 */ /* 0x000fc400078e0a00 */
[----:B------:R-:W-:Y:S01]  /*1dc0*/  IMAD.HI.U32 R10, R6, R111, RZ ;  /* 0x0000006f060a7227 */ /* 0x000fe200078e00ff */
[----:B------:R-:W-:-:S03]  /*1dd0*/  ISETP.GT.U32.AND P6, PT, R0, R55, PT ;  /* 0x000000370000720c */ /* 0x000fc60003fc4070 */
[----:B------:R-:W-:Y:S02]  /*1de0*/  @!P1 IMAD.MOV R115, RZ, RZ, -R115 ;  /* 0x000000ffff739224 */ /* 0x000fe400078e0a73 */
[--C-:B------:R-:W-:Y:S01]  /*1df0*/  @!P3 IMAD.IADD R51, R51, 0x1, -R0.reuse ;  /* 0x000000013333b824 */ /* 0x100fe200078e0a00 */
[----:B------:R-:W-:Y:S01]  /*1e00*/  ISETP.GE.AND P3, PT, R11, RZ, PT ;  /* 0x000000ff0b00720c */ /* 0x000fe20003f66270 */
[----:B------:R-:W-:Y:S02]  /*1e10*/  VIADD R11, R8, 0xce ;  /* 0x000000ce080b7836 */ /* 0x000fe40000000000 */
[----:B------:R-:W-:Y:S01]  /*1e20*/  @!P5 IMAD.IADD R113, R113, 0x1, -R0 ;  /* 0x000000017171d824 */ /* 0x000fe200078e0a00 */
[C---:B------:R-:W-:Y:S01]  /*1e30*/  ISETP.GT.U32.AND P5, PT, R0.reuse, R53, PT ;  /* 0x000000350000720c */ /* 0x040fe20003fa4070 */
[----:B------:R-:W-:Y:S01]  /*1e40*/  IMAD.MOV R10, RZ, RZ, -R10 ;  /* 0x000000ffff0a7224 */ /* 0x000fe200078e0a0a */
[----:B------:R-:W-:Y:S01]  /*1e50*/  IABS R109, R11 ;  /* 0x0000000b006d7213 */ /* 0x000fe20000000000 */
[----:B------:R-:W-:Y:S01]  /*1e60*/  @!P6 IMAD.IADD R55, R55, 0x1, -R0 ;  /* 0x000000013737e824 */ /* 0x000fe200078e0a00 */
[----:B------:R-:W-:Y:S01]  /*1e70*/  ISETP.GT.U32.AND P1, PT, R0, R113, PT ;  /* 0x000000710000720c */ /* 0x000fe20003f24070 */
[----:B------:R-:W-:-:S03]  /*1e80*/  IMAD.HI.U32 R9, R6, R57, RZ ;  /* 0x0000003906097227 */ /* 0x000fc600078e00ff */
[C---:B------:R-:W-:Y:S01]  /*1e90*/  ISETP.GT.U32.AND P6, PT, R0.reuse, R55, PT ;  /* 0x000000370000720c */ /* 0x040fe20003fc4070 */
[----:B------:R-:W-:Y:S01]  /*1ea0*/  @!P4 IMAD.MOV R51, RZ, RZ, -R51 ;  /* 0x000000ffff33c224 */ /* 0x000fe200078e0a33 */
[----:B------:R-:W-:Y:S01]  /*1eb0*/  ISETP.GE.AND P4, PT, R11, RZ, PT ;  /* 0x000000ff0b00720c */ /* 0x000fe20003f86270 */
[----:B------:R-:W-:Y:S02]  /*1ec0*/  IMAD R111, R0, R10, R111 ;  /* 0x0000000a006f7224 */ /* 0x000fe400078e026f */
[----:B------:R-:W-:-:S04]  /*1ed0*/  IMAD.HI.U32 R10, R6, R109, RZ ;  /* 0x0000006d060a7227 */ /* 0x000fc800078e00ff */
[----:B------:R-:W-:Y:S02]  /*1ee0*/  IMAD.MOV R11, RZ, RZ, -R9 ;  /* 0x000000ffff0b7224 */ /* 0x000fe400078e0a09 */
[----:B------:R-:W-:Y:S02]  /*1ef0*/  IMAD.MOV R10, RZ, RZ, -R10 ;  /* 0x000000ffff0a7224 */ /* 0x000fe400078e0a0a */
[C---:B------:R-:W-:Y:S02]  /*1f00*/  IMAD R57, R0.reuse, R11, R57 ;  /* 0x0000000b00397224 */ /* 0x040fe400078e0239 */
[C---:B------:R-:W-:Y:S02]  /*1f10*/  IMAD R109, R0.reuse, R10, R109 ;  /* 0x0000000a006d7224 */ /* 0x040fe400078e026d */
[--C-:B------:R-:W-:Y:S01]  /*1f20*/  @!P1 IMAD.IADD R113, R113, 0x1, -R0.reuse ;  /* 0x0000000171719824 */ /* 0x100fe200078e0a00 */
[C---:B------:R-:W-:Y:S01]  /*1f30*/  ISETP.GT.U32.AND P1, PT, R0.reuse, R57, PT ;  /* 0x000000390000720c */ /* 0x040fe20003f24070 */
[----:B------:R-:W-:Y:S01]  /*1f40*/  @!P6 IMAD.IADD R55, R55, 0x1, -R0 ;  /* 0x000000013737e824 */ /* 0x000fe200078e0a00 */
[----:B------:R-:W-:Y:S01]  /*1f50*/  ISETP.GT.U32.AND P6, PT, R0, R109, PT ;  /* 0x0000006d0000720c */ /* 0x000fe20003fc4070 */
[----:B------:R-:W-:-:S04]  /*1f60*/  IMAD.HI.U32 R10, R6, R107, RZ ;  /* 0x0000006b060a7227 */ /* 0x000fc800078e00ff */
[----:B------:R-:W-:-:S04]  /*1f70*/  IMAD.HI.U32 R11, R6, R61, RZ ;  /* 0x0000003d060b7227 */ /* 0x000fc800078e00ff */
[----:B------:R-:W-:Y:S02]  /*1f80*/  IMAD.MOV R10, RZ, RZ, -R10 ;  /* 0x000000ffff0a7224 */ /* 0x000fe400078e0a0a */
[--C-:B------:R-:W-:Y:S02]  /*1f90*/  @!P1 IMAD.IADD R57, R57, 0x1, -R0.reuse ;  /* 0x0000000139399824 */ /* 0x100fe400078e0a00 */
[--C-:B------:R-:W-:Y:S02]  /*1fa0*/  @!P6 IMAD.IADD R109, R109, 0x1, -R0.reuse ;  /* 0x000000016d6de824 */ /* 0x100fe400078e0a00 */
[----:B------:R-:W-:Y:S01]  /*1fb0*/  @!P5 IMAD.IADD R53, R53, 0x1, -R0 ;  /* 0x000000013535d824 */ /* 0x000fe200078e0a00 */
[C---:B------:R-:W-:Y:S01]  /*1fc0*/  ISETP.GT.U32.AND P6, PT, R0.reuse, R57, PT ;  /* 0x000000390000720c */ /* 0x040fe20003fc4070 */
[----:B------:R-:W-:Y:S01]  /*1fd0*/  IMAD.MOV R11, RZ, RZ, -R11 ;  /* 0x000000ffff0b7224 */ /* 0x000fe200078e0a0b */
[C---:B------:R-:W-:Y:S01]  /*1fe0*/  ISETP.GT.U32.AND P5, PT, R0.reuse, R111, PT ;  /* 0x0000006f0000720c */ /* 0x040fe20003fa4070 */
[----:B------:R-:W-:-:S02]  /*1ff0*/  IMAD R107, R0, R10, R107 ;  /* 0x0000000a006b7224 */ /* 0x000fc400078e026b */
[C---:B------:R-:W-:Y:S01]  /*2000*/  IMAD R61, R0.reuse, R11, R61 ;  /* 0x0000000b003d7224 */ /* 0x040fe200078e023d */
[----:B------:R-:W-:Y:S01]  /*2010*/  LOP3.LUT R11, R7, 0xc6, RZ, 0xfc, !PT ;  /* 0x000000c6070b7812 */ /* 0x000fe200078efcff */
[----:B------:R-:W-:Y:S01]  /*2020*/  @!P3 IMAD.MOV R55, RZ, RZ, -R55 ;  /* 0x000000ffff37b224 */ /* 0x000fe200078e0a37 */
[----:B------:R-:W-:Y:S01]  /*2030*/  ISETP.GT.U32.AND P3, PT, R0, R107, PT ;  /* 0x0000006b0000720c */ /* 0x000fe20003f64070 */
[----:B------:R-:W-:Y:S01]  /*2040*/  IMAD.HI.U32 R9, R6, R59, RZ ;  /* 0x0000003b06097227 */ /* 0x000fe200078e00ff */
[----:B------:R-:W-:-:S03]  /*2050*/  IABS R105, R11 ;  /* 0x0000000b00697213 */ /* 0x000fc60000000000 */
[--C-:B------:R-:W-:Y:S01]  /*2060*/  @!P6 IMAD.IADD R57, R57, 0x1, -R0.reuse ;  /* 0x000000013939e824 */ /* 0x100fe200078e0a00 */
[C---:B------:R-:W-:Y:S01]  /*2070*/  ISETP.GT.U32.AND P6, PT, R0.reuse, R61, PT ;  /* 0x0000003d0000720c */ /* 0x040fe20003fc4070 */
[--C-:B------:R-:W-:Y:S01]  /*2080*/  @!P5 IMAD.IADD R111, R111, 0x1, -R0.reuse ;  /* 0x000000016f6fd824 */ /* 0x100fe200078e0a00 */
[----:B------:R-:W-:Y:S01]  /*2090*/  ISETP.GE.AND P5, PT, R13, RZ, PT ;  /* 0x000000ff0d00720c */ /* 0x000fe20003fa6270 */
[----:B------:R-:W-:Y:S01]  /*20a0*/  @!P2 IMAD.MOV R53, RZ, RZ, -R53 ;  /* 0x000000ffff35a224 */ /* 0x000fe200078e0a35 */
[----:B------:R-:W-:Y:S01]  /*20b0*/  LOP3.LUT R13, R7, 0xc4, RZ, 0xfc, !PT ;  /* 0x000000c4070d7812 */ /* 0x000fe200078efcff */
[----:B------:R-:W-:Y:S01]  /*20c0*/  IMAD.MOV R9, RZ, RZ, -R9 ;  /* 0x000000ffff097224 */ /* 0x000fe200078e0a09 */
[C---:B------:R-:W-:Y:S01]  /*20d0*/  ISETP.GT.U32.AND P1, PT, R0.reuse, R111, PT ;  /* 0x0000006f0000720c */ /* 0x040fe20003f24070 */
[----:B------:R-:W-:Y:S01]  /*20e0*/  @!P3 IMAD.IADD R107, R107, 0x1, -R0 ;  /* 0x000000016b6bb824 */ /* 0x000fe200078e0a00 */
[----:B------:R-:W-:Y:S01]  /*20f0*/  IABS R63, R13 ;  /* 0x0000000d003f7213 */ /* 0x000fe20000000000 */
[C---:B------:R-:W-:Y:S01]  /*2100*/  IMAD R59, R0.reuse, R9, R59 ;  /* 0x00000009003b7224 */ /* 0x040fe200078e023b */
[----:B------:R-:W-:Y:S01]  /*2110*/  ISETP.GT.U32.AND P2, PT, R0, R109, PT ;  /* 0x0000006d0000720c */ /* 0x000fe20003f44070 */
[----:B------:R-:W-:Y:S01]  /*2120*/  IMAD.HI.U32 R9, R6, R105, RZ ;  /* 0x0000006906097227 */ /* 0x000fe200078e00ff */
[----:B------:R-:W-:-:S02]  /*2130*/  ISETP.GE.AND P3, PT, R17, RZ, PT ;  /* 0x000000ff1100720c */ /* 0x000fc40003f66270 */
[----:B------:R-:W-:Y:S01]  /*2140*/  LOP3.LUT R17, R7, 0xb0, RZ, 0xfc, !PT ;  /* 0x000000b007117812 */ /* 0x000fe200078efcff */
[----:B------:R-:W-:Y:S01]  /*2150*/  @!P6 IMAD.IADD R61, R61, 0x1, -R0 ;  /* 0x000000013d3de824 */ /* 0x000fe200078e0a00 */
[----:B------:R-:W-:Y:S01]  /*2160*/  ISETP.GT.U32.AND P6, PT, R0, R107, PT ;  /* 0x0000006b0000720c */ /* 0x000fe20003fc4070 */
[----:B------:R-:W-:Y:S01]  /*2170*/  IMAD.HI.U32 R10, R6, R63, RZ ;  /* 0x0000003f060a7227 */ /* 0x000fe200078e00ff */
[----:B------:R-:W-:-:S03]  /*2180*/  IABS R73, R17 ;  /* 0x0000001100497213 */ /* 0x000fc60000000000 */
[----:B------:R-:W-:Y:S02]  /*2190*/  IMAD.MOV R10, RZ, RZ, -R10 ;  /* 0x000000ffff0a7224 */ /* 0x000fe400078e0a0a */
[----:B------:R-:W-:Y:S02]  /*21a0*/  IMAD.MOV R9, RZ, RZ, -R9 ;  /* 0x000000ffff097224 */ /* 0x000fe400078e0a09 */
[C---:B------:R-:W-:Y:S02]  /*21b0*/  IMAD R63, R0.reuse, R10, R63 ;  /* 0x0000000a003f7224 */ /* 0x040fe400078e023f */
[----:B------:R-:W-:Y:S01]  /*21c0*/  @!P0 IMAD.MOV R113, RZ, RZ, -R113 ;  /* 0x000000ffff718224 */ /* 0x000fe200078e0a71 */
[C---:B------:R-:W-:Y:S01]  /*21d0*/  ISETP.GT.U32.AND P0, PT, R0.reuse, R59, PT ;  /* 0x0000003b0000720c */ /* 0x040fe20003f04070 */
[--C-:B------:R-:W-:Y:S01]  /*21e0*/  @!P6 IMAD.IADD R107, R107, 0x1, -R0.reuse ;  /* 0x000000016b6be824 */ /* 0x100fe200078e0a00 */
[----:B------:R-:W-:Y:S01]  /*21f0*/  ISETP.GT.U32.AND P6, PT, R0, R63, PT ;  /* 0x0000003f0000720c */ /* 0x000fe20003fc4070 */
[--C-:B------:R-:W-:Y:S01]  /*2200*/  @!P1 IMAD.IADD R111, R111, 0x1, -R0.reuse ;  /* 0x000000016f6f9824 */ /* 0x100fe200078e0a00 */
[----:B------:R-:W-:Y:S01]  /*2210*/  ISETP.GE.AND P1, PT, R14, RZ, PT ;  /* 0x000000ff0e00720c */ /* 0x000fe20003f26270 */
[--C-:B------:R-:W-:Y:S01]  /*2220*/  @!P2 IMAD.IADD R109, R109, 0x1, -R0.reuse ;  /* 0x000000016d6da824 */ /* 0x100fe200078e0a00 */
[----:B------:R-:W-:Y:S01]  /*2230*/  LOP3.LUT R14, R7, 0xc2, RZ, 0xfc, !PT ;  /* 0x000000c2070e7812 */ /* 0x000fe200078efcff */
[C---:B------:R-:W-:Y:S01]  /*2240*/  IMAD R105, R0.reuse, R9, R105 ;  /* 0x0000000900697224 */ /* 0x040fe200078e0269 */
[----:B------:R-:W-:Y:S01]  /*2250*/  ISETP.GE.AND P2, PT, R15, RZ, PT ;  /* 0x000000ff0f00720c */ /* 0x000fe20003f46270 */
[----:B------:R-:W-:Y:S01]  /*2260*/  @!P4 IMAD.MOV R109, RZ, RZ, -R109 ;  /* 0x000000ffff6dc224 */ /* 0x000fe200078e0a6d */
[----:B------:R-:W-:Y:S01]  /*2270*/  IABS R103, R14 ;  /* 0x0000000e00677213 */ /* 0x000fe20000000000 */
[----:B------:R-:W-:Y:S01]  /*2280*/  @!P5 IMAD.MOV R111, RZ, RZ, -R111 ;  /* 0x000000ffff6fd224 */ /* 0x000fe200078e0a6f */
[----:B------:R-:W-:Y:S01]  /*2290*/  ISETP.GT.U32.AND P4, PT, R0, R105, PT ;  /* 0x000000690000720c */ /* 0x000fe20003f84070 */
[--C-:B------:R-:W-:Y:S01]  /*22a0*/  @!P0 IMAD.IADD R59, R59, 0x1, -R0.reuse ;  /* 0x000000013b3b8824 */ /* 0x100fe200078e0a00 */
[----:B------:R-:W-:Y:S01]  /*22b0*/  LOP3.LUT R15, R7, 0xc0, RZ, 0xfc, !PT ;  /* 0x000000c0070f7812 */ /* 0x000fe200078efcff */
[----:B------:R-:W-:Y:S01]  /*22c0*/  @!P6 IMAD.IADD R63, R63, 0x1, -R0 ;  /* 0x000000013f3fe824 */ /* 0x000fe200078e0a00 */
[----:B------:R-:W-:Y:S01]  /*22d0*/  ISETP.GE.AND P0, PT, R16, RZ, PT ;  /* 0x000000ff1000720c */ /* 0x000fe20003f06270 */
[----:B------:R-:W-:Y:S01]  /*22e0*/  IMAD.HI.U32 R9, R6, R103, RZ ;  /* 0x0000006706097227 */ /* 0x000fe200078e00ff */
[----:B------:R-:W-:-:S02]  /*22f0*/  IABS R65, R15 ;  /* 0x0000000f00417213 */ /* 0x000fc40000000000 */
[C---:B------:R-:W-:Y:S01]  /*2300*/  ISETP.GT.U32.AND P6, PT, R0.reuse, R63, PT ;  /* 0x0000003f0000720c */ /* 0x040fe20003fc4070 */
[----:B------:R-:W-:Y:S01]  /*2310*/  IMAD.MOV R10, RZ, RZ, -R9 ;  /* 0x000000ffff0a7224 */ /* 0x000fe200078e0a09 */
[----:B------:R-:W-:Y:S01]  /*2320*/  ISETP.GT.U32.AND P5, PT, R0, R59, PT ;  /* 0x0000003b0000720c */ /* 0x000fe20003fa4070 */
[----:B------:R-:W-:Y:S01]  /*2330*/  IMAD.HI.U32 R9, R6, R65, RZ ;  /* 0x0000004106097227 */ /* 0x000fe200078e00ff */
[----:B------:R-:W-:-:S03]  /*2340*/  LOP3.LUT R16, R7, 0xb2, RZ, 0xfc, !PT ;  /* 0x000000b207107812 */ /* 0x000fc600078efcff */
[--C-:B------:R-:W-:Y:S01]  /*2350*/  @!P4 IMAD.IADD R105, R105, 0x1, -R0.reuse ;  /* 0x000000016969c824 */ /* 0x100fe200078e0a00 */
[----:B------:R-:W-:Y:S01]  /*2360*/  IABS R95, R16 ;  /* 0x00000010005f7213 */ /* 0x000fe20000000000 */
[C---:B------:R-:W-:Y:S02]  /*2370*/  IMAD R103, R0.reuse, R10, R103 ;  /* 0x0000000a00677224 */ /* 0x040fe400078e0267 */
[----:B------:R-:W-:Y:S01]  /*2380*/  IMAD.MOV R10, RZ, RZ, -R9 ;  /* 0x000000ffff0a7224 */ /* 0x000fe200078e0a09 */
[C---:B------:R-:W-:Y:S01]  /*2390*/  ISETP.GT.U32.AND P4, PT, R0.reuse, R105, PT ;  /* 0x000000690000720c */ /* 0x040fe20003f84070 */
[--C-:B------:R-:W-:Y:S02]  /*23a0*/  @!P6 IMAD.IADD R63, R63, 0x1, -R0.reuse ;  /* 0x000000013f3fe824 */ /* 0x100fe400078e0a00 */
[----:B------:R-:W-:Y:S02]  /*23b0*/  IMAD R65, R0, R10, R65 ;  /* 0x0000000a00417224 */ /* 0x000fe400078e0241 */
[--C-:B------:R-:W-:Y:S01]  /*23c0*/  @!P5 IMAD.IADD R59, R59, 0x1, -R0.reuse ;  /* 0x000000013b3bd824 */ /* 0x100fe200078e0a00 */
[----:B------:R-:W-:Y:S01]  /*23d0*/  ISETP.GE.AND P5, PT, R11, RZ, PT ;  /* 0x000000ff0b00720c */ /* 0x000fe20003fa6270 */
[----:B------:R-:W-:Y:S01]  /*23e0*/  VIADD R9, R8, 0xbe ;  /* 0x000000be08097836 */ /* 0x000fe20000000000 */
[C---:B------:R-:W-:Y:S01]  /*23f0*/  ISETP.GT.U32.AND P6, PT, R0.reuse, R65, PT ;  /* 0x000000410000720c */ /* 0x040fe20003fc4070 */
[----:B------:R-:W-:Y:S01]  /*2400*/  @!P1 IMAD.MOV R57, RZ, RZ, -R57 ;  /* 0x000000ffff399224 */ /* 0x000fe200078e0a39 */
[----:B------:R-:W-:Y:S01]  /*2410*/  ISETP.GT.U32.AND P1, PT, R0, R61, PT ;  /* 0x0000003d0000720c */ /* 0x000fe20003f24070 */
[----:B------:R-:W-:Y:S01]  /*2420*/  @!P0 IMAD.MOV R107, RZ, RZ, -R107 ;  /* 0x000000ffff6b8224 */ /* 0x000fe200078e0a6b */
[----:B------:R-:W-:Y:S01]  /*2430*/  IABS R101, R9 ;  /* 0x0000000900657213 */ /* 0x000fe20000000000 */
[----:B------:R-:W-:Y:S01]  /*2440*/  @!P4 IMAD.IADD R105, R105, 0x1, -R0 ;  /* 0x000000016969c824 */ /* 0x000fe200078e0a00 */
[----:B------:R-:W-:Y:S01]  /*2450*/  ISETP.GE.AND P4, PT, R9, RZ, PT ;  /* 0x000000ff0900720c */ /* 0x000fe20003f86270 */
[----:B------:R-:W-:Y:S01]  /*2460*/  @!P2 IMAD.MOV R59, RZ, RZ, -R59 ;  /* 0x000000ffff3ba224 */ /* 0x000fe200078e0a3b */
[----:B------:R-:W-:-:S02]  /*2470*/  LOP3.LUT R9, R7, 0xbc, RZ, 0xfc, !PT ;  /* 0x000000bc07097812 */ /* 0x000fc400078efcff */
[----:B------:R-:W-:Y:S01]  /*2480*/  ISETP.GT.U32.AND P0, PT, R0, R103, PT ;  /* 0x000000670000720c */ /* 0x000fe20003f04070 */
[----:B------:R-:W-:Y:S01]  /*2490*/  @!P5 IMAD.MOV R105, RZ, RZ, -R105 ;  /* 0x000000ffff69d224 */ /* 0x000fe200078e0a69 */
[----:B------:R-:W-:Y:S01]  /*24a0*/  IABS R67, R9 ;  /* 0x0000000900437213 */ /* 0x000fe20000000000 */
[--C-:B------:R-:W-:Y:S01]  /*24b0*/  @!P6 IMAD.IADD R65, R65, 0x1, -R0.reuse ;  /* 0x000000014141e824 */ /* 0x100fe200078e0a00 */
[----:B------:R-:W-:Y:S01]  /*24c0*/  ISETP.GE.AND P2, PT, R14, RZ, PT ;  /* 0x000000ff0e00720c */ /* 0x000fe20003f46270 */
[----:B------:R-:W-:Y:S01]  /*24d0*/  @!P1 IMAD.IADD R61, R61, 0x1, -R0 ;  /* 0x000000013d3d9824 */ /* 0x000fe200078e0a00 */
[----:B------:R-:W-:Y:S01]  /*24e0*/  ISETP.GE.AND P1, PT, R13, RZ, PT ;  /* 0x000000ff0d00720c */ /* 0x000fe20003f26270 */
[----:B------:R-:W-:Y:S01]  /*24f0*/  IMAD.HI.U32 R10, R6, R67, RZ ;  /* 0x00000043060a7227 */ /* 0x000fe200078e00ff */
[----:B------:R-:W-:Y:S02]  /*2500*/  ISETP.GT.U32.AND P5, PT, R0, R65, PT ;  /* 0x000000410000720c */ /* 0x000fe40003fa4070 */
[----:B------:R-:W-:Y:S01]  /*2510*/  LOP3.LUT R14, R7, 0xba, RZ, 0xfc, !PT ;  /* 0x000000ba070e7812 */ /* 0x000fe200078efcff */
[----:B------:R-:W-:-:S02]  /*2520*/  IMAD.MOV R13, RZ, RZ, -R10 ;  /* 0x000000ffff0d7224 */ /* 0x000fc400078e0a0a */
[--C-:B------:R-:W-:Y:S01]  /*2530*/  @!P0 IMAD.IADD R103, R103, 0x1, -R0.reuse ;  /* 0x0000000167678824 */ /* 0x100fe200078e0a00 */
[----:B------:R-:W-:Y:S01]  /*2540*/  ISETP.GE.AND P0, PT, R9, RZ, PT ;  /* 0x000000ff0900720c */ /* 0x000fe20003f06270 */
[----:B------:R-:W-:Y:S01]  /*2550*/  IMAD R67, R0, R13, R67 ;  /* 0x0000000d00437224 */ /* 0x000fe200078e0243 */
[----:B------:R-:W-:Y:S01]  /*2560*/  IABS R99, R14 ;  /* 0x0000000e00637213 */ /* 0x000fe20000000000 */
[----:B------:R-:W-:Y:S01]  /*2570*/  @!P3 IMAD.MOV R61, RZ, RZ, -R61 ;  /* 0x000000ffff3db224 */ /* 0x000fe200078e0a3d */
[----:B------:R-:W-:Y:S01]  /*2580*/  ISETP.GE.AND P3, PT, R15, RZ, PT ;  /* 0x000000ff0f00720c */ /* 0x000fe20003f66270 */
[----:B------:R-:W-:Y:S01]  /*2590*/  IMAD.HI.U32 R9, R6, R101, RZ ;  /* 0x0000006506097227 */ /* 0x000fe200078e00ff */
[C---:B------:R-:W-:Y:S02]  /*25a0*/  LOP3.LUT R15, R7.reuse, 0xb8, RZ, 0xfc, !PT ;  /* 0x000000b8070f7812 */ /* 0x040fe400078efcff */
[----:B------:R-:W-:Y:S01]  /*25b0*/  LOP3.LUT R13, R7, 0xb6, RZ, 0xfc, !PT ;  /* 0x000000b6070d7812 */ /* 0x000fe200078efcff */
[----:B------:R-:W-:Y:S01]  /*25c0*/  @!P5 IMAD.IADD R65, R65, 0x1, -R0 ;  /* 0x000000014141d824 */ /* 0x000fe200078e0a00 */
[----:B------:R-:W-:Y:S01]  /*25d0*/  ISETP.GT.U32.AND P5, PT, R0, R67, PT ;  /* 0x000000430000720c */ /* 0x000fe20003fa4070 */
[----:B------:R-:W-:Y:S01]  /*25e0*/  IMAD.MOV R11, RZ, RZ, -R9 ;  /* 0x000000ffff0b7224 */ /* 0x000fe200078e0a09 */
[----:B------:R-:W-:Y:S01]  /*25f0*/  IABS R69, R15 ;  /* 0x0000000f00457213 */ /* 0x000fe20000000000 */
[----:B------:R-:W-:Y:S01]  /*2600*/  IMAD.HI.U32 R9, R6, R99, RZ ;  /* 0x0000006306097227 */ /* 0x000fe200078e00ff */
[----:B------:R-:W-:-:S02]  /*2610*/  IABS R97, R13 ;  /* 0x0000000d00617213 */ /* 0x000fc40000000000 */
[----:B------:R-:W-:Y:S01]  /*2620*/  ISETP.GT.U32.AND P6, PT, R0, R103, PT ;  /* 0x000000670000720c */ /* 0x000fe20003fc4070 */
[----:B------:R-:W-:Y:S02]  /*2630*/  IMAD.MOV R9, RZ, RZ, -R9 ;  /* 0x000000ffff097224 */ /* 0x000fe400078e0a09 */
[----:B------:R-:W-:-:S04]  /*2640*/  IMAD.HI.U32 R10, R6, R69, RZ ;  /* 0x00000045060a7227 */ /* 0x000fc800078e00ff */
[----:B------:R-:W-:Y:S02]  /*2650*/  @!P5 IMAD.IADD R67, R67, 0x1, -R0 ;  /* 0x000000014343d824 */ /* 0x000fe400078e0a00 */
[C---:B------:R-:W-:Y:S02]  /*2660*/  IMAD R99, R0.reuse, R9, R99 ;  /* 0x0000000900637224 */ /* 0x040fe400078e0263 */
[----:B------:R-:W-:Y:S01]  /*2670*/  IMAD.MOV R10, RZ, RZ, -R10 ;  /* 0x000000ffff0a7224 */ /* 0x000fe200078e0a0a */
[----:B------:R-:W-:Y:S01]  /*2680*/  ISETP.GT.U32.AND P5, PT, R0, R67, PT ;  /* 0x000000430000720c */ /* 0x000fe20003fa4070 */
[----:B------:R-:W-:-:S04]  /*2690*/  IMAD.HI.U32 R9, R6, R97, RZ ;  /* 0x0000006106097227 */ /* 0x000fc800078e00ff */
[C---:B------:R-:W-:Y:S02]  /*26a0*/  IMAD R69, R0.reuse, R10, R69 ;  /* 0x0000000a00457224 */ /* 0x040fe400078e0245 */
[----:B------:R-:W-:Y:S02]  /*26b0*/  IMAD.MOV R9, RZ, RZ, -R9 ;  /* 0x000000ffff097224 */ /* 0x000fe400078e0a09 */
[----:B------:R-:W-:Y:S01]  /*26c0*/  @!P3 IMAD.MOV R65, RZ, RZ, -R65 ;  /* 0x000000ffff41b224 */ /* 0x000fe200078e0a41 */
[C---:B------:R-:W-:Y:S01]  /*26d0*/  ISETP.GT.U32.AND P3, PT, R0.reuse, R69, PT ;  /* 0x000000450000720c */ /* 0x040fe20003f64070 */
[C---:B------:R-:W-:Y:S02]  /*26e0*/  IMAD R97, R0.reuse, R9, R97 ;  /* 0x0000000900617224 */ /* 0x040fe400078e0261 */
[----:B------:R-:W-:Y:S02]  /*26f0*/  @!P5 IMAD.IADD R67, R67, 0x1, -R0 ;  /* 0x000000014343d824 */ /* 0x000fe400078e0a00 */
[C---:B------:R-:W-:Y:S01]  /*2700*/  IMAD R101, R0.reuse, R11, R101 ;  /* 0x0000000b00657224 */ /* 0x040fe200078e0265 */
[----:B------:R-:W-:Y:S01]  /*2710*/  ISETP.GT.U32.AND P5, PT, R0, R97, PT ;  /* 0x000000610000720c */ /* 0x000fe20003fa4070 */
[----:B------:R-:W-:-:S02]  /*2720*/  @!P1 IMAD.MOV R63, RZ, RZ, -R63 ;  /* 0x000000ffff3f9224 */ /* 0x000fc400078e0a3f */
[--C-:B------:R-:W-:Y:S01]  /*2730*/  @!P6 IMAD.IADD R103, R103, 0x1, -R0.reuse ;  /* 0x000000016767e824 */ /* 0x100fe200078e0a00 */
[----:B------:R-:W-:Y:S01]  /*2740*/  ISETP.GT.U32.AND P1, PT, R0, R101, PT ;  /* 0x000000650000720c */ /* 0x000fe20003f24070 */
[----:B------:R-:W-:Y:S01]  /*2750*/  IMAD.HI.U32 R9, R6, R95, RZ ;  /* 0x0000005f06097227 */ /* 0x000fe200078e00ff */
[----:B------:R-:W-:Y:S02]  /*2760*/  ISETP.GE.AND P6, PT, R14, RZ, PT ;  /* 0x000000ff0e00720c */ /* 0x000fe40003fc6270 */
[----:B------:R-:W-:Y:S01]  /*2770*/  LOP3.LUT R14, R7, 0xb4, RZ, 0xfc, !PT ;  /* 0x000000b4070e7812 */ /* 0x000fe200078efcff */
[--C-:B------:R-:W-:Y:S02]  /*2780*/  @!P3 IMAD.IADD R69, R69, 0x1, -R0.reuse ;  /* 0x000000014545b824 */ /* 0x100fe400078e0a00 */
[----:B------:R-:W-:Y:S01]  /*2790*/  @!P2 IMAD.MOV R103, RZ, RZ, -R103 ;  /* 0x000000ffff67a224 */ /* 0x000fe200078e0a67 */
[C---:B------:R-:W-:Y:S01]  /*27a0*/  ISETP.GT.U32.AND P2, PT, R0.reuse, R99, PT ;  /* 0x000000630000720c */ /* 0x040fe20003f44070 */
[----:B------:R-:W-:Y:S01]  /*27b0*/  @!P5 IMAD.IADD R97, R97, 0x1, -R0 ;  /* 0x000000016161d824 */ /* 0x000fe200078e0a00 */
[----:B------:R-:W-:Y:S01]  /*27c0*/  IABS R71, R14 ;  /* 0x0000000e00477213 */ /* 0x000fe20000000000 */
[----:B------:R-:W-:Y:S01]  /*27d0*/  IMAD.MOV R11, RZ, RZ, -R9 ;  /* 0x000000ffff0b7224 */ /* 0x000fe200078e0a09 */
[----:B------:R-:W-:Y:S01]  /*27e0*/  ISETP.GT.U32.AND P5, PT, R0, R69, PT ;  /* 0x000000450000720c */ /* 0x000fe20003fa4070 */
[----:B------:R-:W-:-:S04]  /*27f0*/  IMAD.HI.U32 R9, R6, R73, RZ ;  /* 0x0000004906097227 */ /* 0x000fc800078e00ff */
[----:B------:R-:W-:-:S04]  /*2800*/  IMAD.HI.U32 R10, R6, R71, RZ ;  /* 0x00000047060a7227 */ /* 0x000fc800078e00ff */
[----:B------:R-:W-:Y:S02]  /*2810*/  IMAD.MOV R9, RZ, RZ, -R9 ;  /* 0x000000ffff097224 */ /* 0x000fe400078e0a09 */
[----:B------:R-:W-:Y:S02]  /*2820*/  @!P1 IMAD.IADD R101, R101, 0x1, -R0 ;  /* 0x0000000165659824 */ /* 0x000fe400078e0a00 */
[----:B------:R-:W-:Y:S02]  /*2830*/  IMAD.MOV R10, RZ, RZ, -R10 ;  /* 0x000000ffff0a7224 */ /* 0x000fe400078e0a0a */
[C---:B------:R-:W-:Y:S01]  /*2840*/  IMAD R73, R0.reuse, R9, R73 ;  /* 0x0000000900497224 */ /* 0x040fe200078e0249 */
[C---:B------:R-:W-:Y:S01]  /*2850*/  ISETP.GT.U32.AND P1, PT, R0.reuse, R101, PT ;  /* 0x000000650000720c */ /* 0x040fe20003f24070 */
[----:B------:R-:W-:Y:S02]  /*2860*/  @!P2 IMAD.IADD R99, R99, 0x1, -R0 ;  /* 0x000000016363a824 */ /* 0x000fe400078e0a00 */
[----:B------:R-:W-:-:S02]  /*2870*/  IMAD R71, R0, R10, R71 ;  /* 0x0000000a00477224 */ /* 0x000fc400078e0247 */
[--C-:B------:R-:W-:Y:S01]  /*2880*/  @!P5 IMAD.IADD R69, R69, 0x1, -R0.reuse ;  /* 0x000000014545d824 */ /* 0x100fe200078e0a00 */
[----:B------:R-:W-:Y:S01]  /*2890*/  ISETP.GT.U32.AND P5, PT, R0, R73, PT ;  /* 0x000000490000720c */ /* 0x000fe20003fa4070 */
[----:B------:R-:W-:Y:S01]  /*28a0*/  VIADD R10, R8, 0xae ;  /* 0x000000ae080a7836 */ /* 0x000fe20000000000 */
[C---:B------:R-:W-:Y:S01]  /*28b0*/  ISETP.GT.U32.AND P2, PT, R0.reuse, R99, PT ;  /* 0x000000630000720c */ /* 0x040fe20003f44070 */
[C---:B------:R-:W-:Y:S01]  /*28c0*/  IMAD R95, R0.reuse, R11, R95 ;  /* 0x0000000b005f7224 */ /* 0x040fe200078e025f */
[----:B------:R-:W-:Y:S01]  /*28d0*/  LOP3.LUT R11, R7, 0xac, RZ, 0xfc, !PT ;  /* 0x000000ac070b7812 */ /* 0x000fe200078efcff */
[----:B------:R-:W-:Y:S01]  /*28e0*/  @!P0 IMAD.MOV R67, RZ, RZ, -R67 ;  /* 0x000000ffff438224 */ /* 0x000fe200078e0a43 */
[----:B------:R-:W-:Y:S01]  /*28f0*/  IABS R93, R10 ;  /* 0x0000000a005d7213 */ /* 0x000fe20000000000 */
[----:B------:R-:W-:Y:S01]  /*2900*/  @!P1 IMAD.IADD R101, R101, 0x1, -R0 ;  /* 0x0000000165659824 */ /* 0x000fe200078e0a00 */
[----:B------:R-:W-:Y:S02]  /*2910*/  ISETP.GT.U32.AND P0, PT, R0, R95, PT ;  /* 0x0000005f0000720c */ /* 0x000fe40003f04070 */
[----:B------:R-:W-:Y:S01]  /*2920*/  ISETP.GE.AND P1, PT, R15, RZ, PT ;  /* 0x000000ff0f00720c */ /* 0x000fe20003f26270 */
[----:B------:R-:W-:Y:S01]  /*2930*/  IMAD.HI.U32 R9, R6, R93, RZ ;  /* 0x0000005d06097227 */ /* 0x000fe200078e00ff */
[----:B------:R-:W-:-:S02]  /*2940*/  IABS R75, R11 ;  /* 0x0000000b004b7213 */ /* 0x000fc40000000000 */
[----:B------:R-:W-:Y:S01]  /*2950*/  ISETP.GE.AND P3, PT, R10, RZ, PT ;  /* 0x000000ff0a00720c */ /* 0x000fe20003f66270 */
[--C-:B------:R-:W-:Y:S01]  /*2960*/  @!P5 IMAD.IADD R73, R73, 0x1, -R0.reuse ;  /* 0x000000014949d824 */ /* 0x100fe200078e0a00 */
[----:B------:R-:W-:Y:S01]  /*2970*/  LOP3.LUT R15, R7, 0xa2, RZ, 0xfc, !PT ;  /* 0x000000a2070f7812 */ /* 0x000fe200078efcff */
[----:B------:R-:W-:Y:S01]  /*2980*/  @!P2 IMAD.IADD R99, R99, 0x1, -R0 ;  /* 0x000000016363a824 */ /* 0x000fe200078e0a00 */
[C---:B------:R-:W-:Y:S01]  /*2990*/  ISETP.GT.U32.AND P2, PT, R0.reuse, R71, PT ;  /* 0x000000470000720c */ /* 0x040fe20003f44070 */
[----:B------:R-:W-:Y:S01]  /*29a0*/  IMAD.MOV R9, RZ, RZ, -R9 ;  /* 0x000000ffff097224 */ /* 0x000fe200078e0a09 */
[C---:B------:R-:W-:Y:S01]  /*29b0*/  ISETP.GT.U32.AND P5, PT, R0.reuse, R73, PT ;  /* 0x000000490000720c */ /* 0x040fe20003fa4070 */
[----:B------:R-:W-:Y:S01]  /*29c0*/  @!P4 IMAD.MOV R101, RZ, RZ, -R101 ;  /* 0x000000ffff65c224 */ /* 0x000fe200078e0a65 */
[C---:B------:R-:W-:Y:S01]  /*29d0*/  ISETP.GT.U32.AND P4, PT, R0.reuse, R97, PT ;  /* 0x000000610000720c */ /* 0x040fe20003f84070 */
[----:B------:R-:W-:Y:S01]  /*29e0*/  IMAD R93, R0, R9, R93 ;  /* 0x00000009005d7224 */ /* 0x000fe200078e025d */
[----:B------:R-:W-:Y:S01]  /*29f0*/  IABS R87, R15 ;  /* 0x0000000f00577213 */ /* 0x000fe20000000000 */
[----:B------:R-:W-:Y:S01]  /*2a00*/  @!P6 IMAD.MOV R99, RZ, RZ, -R99 ;  /* 0x000000ffff63e224 */ /* 0x000fe200078e0a63 */
[----:B------:R-:W-:Y:S01]  /*2a10*/  ISETP.GE.AND P6, PT, R13, RZ, PT ;  /* 0x000000ff0d00720c */ /* 0x000fe20003fc6270 */
[----:B------:R-:W-:Y:S01]  /*2a20*/  IMAD.HI.U32 R9, R6, R75, RZ ;  /* 0x0000004b06097227 */ /* 0x000fe200078e00ff */
[----:B------:R-:W-:-:S03]  /*2a30*/  LOP3.LUT R13, R7, 0xaa, RZ, 0xfc, !PT ;  /* 0x000000aa070d7812 */ /* 0x000fc600078efcff */
[--C-:B------:R-:W-:Y:S01]  /*2a40*/  @!P0 IMAD.IADD R95, R95, 0x1, -R0.reuse ;  /* 0x000000015f5f8824 */ /* 0x100fe200078e0a00 */
[----:B------:R-:W-:Y:S01]  /*2a50*/  IABS R91, R13 ;  /* 0x0000000d005b7213 */ /* 0x000fe20000000000 */
[----:B------:R-:W-:Y:S02]  /*2a60*/  IMAD.MOV R10, RZ, RZ, -R9 ;  /* 0x000000ffff0a7224 */ /* 0x000fe400078e0a09 */
[----:B------:R-:W-:Y:S01]  /*2a70*/  @!P1 IMAD.MOV R69, RZ, RZ, -R69 ;  /* 0x000000ffff459224 */ /* 0x000fe200078e0a45 */
[C---:B------:R-:W-:Y:S01]  /*2a80*/  ISETP.GT.U32.AND P1, PT, R0.reuse, R95, PT ;  /* 0x0000005f0000720c */ /* 0x040fe20003f24070 */
[----:B------:R-:W-:Y:S02]  /*2a90*/  IMAD R75, R0, R10, R75 ;  /* 0x0000000a004b7224 */ /* 0x000fe400078e024b */
[----:B------:R-:W-:Y:S01]  /*2aa0*/  @!P2 IMAD.IADD R71, R71, 0x1, -R0 ;  /* 0x000000014747a824 */ /* 0x000fe200078e0a00 */
[----:B------:R-:W-:Y:S01]  /*2ab0*/  ISETP.GE.AND P2, PT, R16, RZ, PT ;  /* 0x000000ff1000720c */ /* 0x000fe20003f46270 */
[----:B------:R-:W-:Y:S01]  /*2ac0*/  IMAD.HI.U32 R9, R6, R91, RZ ;  /* 0x0000005b06097227 */ /* 0x000fe200078e00ff */
[----:B------:R-:W-:-:S02]  /*2ad0*/  LOP3.LUT R16, R7, 0x82, RZ, 0xfc, !PT ;  /* 0x0000008207107812 */ /* 0x000fc400078efcff */
[C---:B------:R-:W-:Y:S01]  /*2ae0*/  ISETP.GT.U32.AND P0, PT, R0.reuse, R71, PT ;  /* 0x000000470000720c */ /* 0x040fe20003f04070 */
[--C-:B------:R-:W-:Y:S01]  /*2af0*/  @!P5 IMAD.IADD R73, R73, 0x1, -R0.reuse ;  /* 0x000000014949d824 */ /* 0x100fe200078e0a00 */
[----:B------:R-:W-:Y:S01]  /*2b00*/  ISETP.GT.U32.AND P5, PT, R0, R75, PT ;  /* 0x0000004b0000720c */ /* 0x000fe20003fa4070 */
[--C-:B------:R-:W-:Y:S01]  /*2b10*/  @!P4 IMAD.IADD R97, R97, 0x1, -R0.reuse ;  /* 0x000000016161c824 */ /* 0x100fe200078e0a00 */
[----:B------:R-:W-:Y:S01]  /*2b20*/  ISETP.GE.AND P4, PT, R14, RZ, PT ;  /* 0x000000ff0e00720c */ /* 0x000fe20003f86270 */
[----:B------:R-:W-:Y:S01]  /*2b30*/  IMAD.MOV R9, RZ, RZ, -R9 ;  /* 0x000000ffff097224 */ /* 0x000fe200078e0a09 */
[----:B------:R-:W-:Y:S01]  /*2b40*/  LOP3.LUT R14, R7, 0xa8, RZ, 0xfc, !PT ;  /* 0x000000a8070e7812 */ /* 0x000fe200078efcff */
[----:B------:R-:W-:Y:S01]  /*2b50*/  @!P6 IMAD.MOV R97, RZ, RZ, -R97 ;  /* 0x000000ffff61e224 */ /* 0x000fe200078e0a61 */
[C---:B------:R-:W-:Y:S01]  /*2b60*/  ISETP.GT.U32.AND P6, PT, R0.reuse, R93, PT ;  /* 0x0000005d0000720c */ /* 0x040fe20003fc4070 */
[--C-:B------:R-:W-:Y:S01]  /*2b70*/  @!P1 IMAD.IADD R95, R95, 0x1, -R0.reuse ;  /* 0x000000015f5f9824 */ /* 0x100fe200078e0a00 */
[----:B------:R-:W-:Y:S01]  /*2b80*/  IABS R77, R14 ;  /* 0x0000000e004d7213 */ /* 0x000fe20000000000 */
[C---:B------:R-:W-:Y:S01]  /*2b90*/  IMAD R91, R0.reuse, R9, R91 ;  /* 0x00000009005b7224 */ /* 0x040fe200078e025b */
[----:B------:R-:W-:Y:S01]  /*2ba0*/  ISETP.GE.AND P1, PT, R11, RZ, PT ;  /* 0x000000ff0b00720c */ /* 0x000fe20003f26270 */
[----:B------:R-:W-:Y:S01]  /*2bb0*/  @!P2 IMAD.MOV R95, RZ, RZ, -R95 ;  /* 0x000000ffff5fa224 */ /* 0x000fe200078e0a5f */
[----:B------:R-:W-:Y:S01]  /*2bc0*/  LOP3.LUT R11, R7, 0xa6, RZ, 0xfc, !PT ;  /* 0x000000a6070b7812 */ /* 0x000fe200078efcff */
[--C-:B------:R-:W-:Y:S01]  /*2bd0*/  @!P5 IMAD.IADD R75, R75, 0x1, -R0.reuse ;  /* 0x000000014b4bd824 */ /* 0x100fe200078e0a00 */
[----:B------:R-:W-:Y:S01]  /*2be0*/  ISETP.GT.U32.AND P2, PT, R0, R91, PT ;  /* 0x0000005b0000720c */ /* 0x000fe20003f44070 */
[----:B------:R-:W-:Y:S01]  /*2bf0*/  @!P0 IMAD.IADD R71, R71, 0x1, -R0 ;  /* 0x0000000147478824 */ /* 0x000fe200078e0a00 */
[----:B------:R-:W-:Y:S01]  /*2c00*/  IABS R89, R11 ;  /* 0x0000000b00597213 */ /* 0x000fe20000000000 */
[----:B------:R-:W-:Y:S01]  /*2c10*/  IMAD.HI.U32 R9, R6, R77, RZ ;  /* 0x0000004d06097227 */ /* 0x000fe200078e00ff */
[----:B------:R-:W-:-:S02]  /*2c20*/  ISETP.GT.U32.AND P5, PT, R0, R75, PT ;  /* 0x0000004b0000720c */ /* 0x000fc40003fa4070 */
[----:B------:R-:W-:Y:S01]  /*2c30*/  ISETP.GE.AND P0, PT, R17, RZ, PT ;  /* 0x000000ff1100720c */ /* 0x000fe20003f06270 */
[--C-:B------:R-:W-:Y:S01]  /*2c40*/  @!P6 IMAD.IADD R93, R93, 0x1, -R0.reuse ;  /* 0x000000015d5de824 */ /* 0x100fe200078e0a00 */
[----:B------:R-:W-:Y:S01]  /*2c50*/  ISETP.GE.AND P6, PT, R13, RZ, PT ;  /* 0x000000ff0d00720c */ /* 0x000fe20003fc6270 */
[----:B------:R-:W-:Y:S01]  /*2c60*/  IMAD.MOV R9, RZ, RZ, -R9 ;  /* 0x000000ffff097224 */ /* 0x000fe200078e0a09 */
[----:B------:R-:W-:Y:S01]  /*2c70*/  LOP3.LUT R13, R7, 0xa4, RZ, 0xfc, !PT ;  /* 0x000000a4070d7812 */ /* 0x000fe200078efcff */
[----:B------:R-:W-:Y:S01]  /*2c80*/  @!P4 IMAD.MOV R71, RZ, RZ, -R71 ;  /* 0x000000ffff47c224 */ /* 0x000fe200078e0a47 */
[C---:B------:R-:W-:Y:S01]  /*2c90*/  ISETP.GT.U32.AND P4, PT, R0.reuse, R93, PT ;  /* 0x0000005d0000720c */ /* 0x040fe20003f84070 */
[----:B------:R-:W-:Y:S01]  /*2ca0*/  @!P2 IMAD.IADD R91, R91, 0x1, -R0 ;  /* 0x000000015b5ba824 */ /* 0x000fe200078e0a00 */
[----:B------:R-:W-:Y:S01]  /*2cb0*/  IABS R79, R13 ;  /* 0x0000000d004f7213 */ /* 0x000fe20000000000 */
[----:B------:R-:W-:Y:S01]  /*2cc0*/  IMAD R77, R0, R9, R77 ;  /* 0x00000009004d7224 */ /* 0x000fe200078e024d */
[----:B------:R-:W-:Y:S01]  /*2cd0*/  IABS R179, R16 ;  /* 0x0000001000b37213 */ /* 0x000fe20000000000 */
[----:B------:R-:W-:Y:S01]  /*2ce0*/  IMAD.HI.U32 R9, R6, R89, RZ ;  /* 0x0000005906097227 */ /* 0x000fe200078e00ff */
[----:B------:R-:W-:-:S02]  /*2cf0*/  ISETP.GT.U32.AND P2, PT, R0, R91, PT ;  /* 0x0000005b0000720c */ /* 0x000fc40003f44070 */
[----:B------:R-:W-:Y:S01]  /*2d00*/  LOP3.LUT R17, R7, 0x30, RZ, 0xfc, !PT ;  /* 0x0000003007117812 */ /* 0x000fe200078efcff */
[----:B------:R-:W-:-:S04]  /*2d10*/  IMAD.HI.U32 R10, R6, R79, RZ ;  /* 0x0000004f060a7227 */ /* 0x000fc800078e00ff */
[----:B------:R-:W-:Y:S01]  /*2d20*/  @!P5 IMAD.IADD R75, R75, 0x1, -R0 ;  /* 0x000000014b4bd824 */ /* 0x000fe200078e0a00 */
[----:B------:R-:W-:Y:S01]  /*2d30*/  ISETP.GE.AND P5, PT, R11, RZ, PT ;  /* 0x000000ff0b00720c */ /* 0x000fe20003fa6270 */
[----:B------:R-:W-:Y:S02]  /*2d40*/  IMAD.MOV R11, RZ, RZ, -R9 ;  /* 0x000000ffff0b7224 */ /* 0x000fe400078e0a09 */
[----:B------:R-:W-:-:S04]  /*2d50*/  IMAD.HI.U32 R9, R6, R87, RZ ;  /* 0x0000005706097227 */ /* 0x000fc800078e00ff */
[----:B------:R-:W-:Y:S02]  /*2d60*/  IMAD.MOV R10, RZ, RZ, -R10 ;  /* 0x000000ffff0a7224 */ /* 0x000fe400078e0a0a */
[--C-:B------:R-:W-:Y:S01]  /*2d70*/  @!P4 IMAD.IADD R93, R93, 0x1, -R0.reuse ;  /* 0x000000015d5dc824 */ /* 0x100fe200078e0a00 */
[C---:B------:R-:W-:Y:S01]  /*2d80*/  ISETP.GT.U32.AND P4, PT, R0.reuse, R77, PT ;  /* 0x0000004d0000720c */ /* 0x040fe20003f84070 */
[----:B------:R-:W-:Y:S02]  /*2d90*/  IMAD.MOV R9, RZ, RZ, -R9 ;  /* 0x000000ffff097224 */ /* 0x000fe400078e0a09 */
[----:B------:R-:W-:Y:S02]  /*2da0*/  IMAD R79, R0, R10, R79 ;  /* 0x0000000a004f7224 */ /* 0x000fe400078e024f */
[----:B------:R-:W-:Y:S01]  /*2db0*/  @!P0 IMAD.MOV R73, RZ, RZ, -R73 ;  /* 0x000000ffff498224 */ /* 0x000fe200078e0a49 */
[----:B------:R-:W-:Y:S01]  /*2dc0*/  ISETP.GE.AND P0, PT, R14, RZ, PT ;  /* 0x000000ff0e00720c */ /* 0x000fe20003f06270 */
[C---:B------:R-:W-:Y:S01]  /*2dd0*/  IMAD R87, R0.reuse, R9, R87 ;  /* 0x0000000900577224 */ /* 0x040fe200078e0257 */
[----:B------:R-:W-:Y:S01]  /*2de0*/  LOP3.LUT R14, R7, 0xa0, RZ, 0xfc, !PT ;  /* 0x000000a0070e7812 */ /* 0x000fe200078efcff */
[--C-:B------:R-:W-:Y:S01]  /*2df0*/  @!P2 IMAD.IADD R91, R91, 0x1, -R0.reuse ;  /* 0x000000015b5ba824 */ /* 0x100fe200078e0a00 */
[C---:B------:R-:W-:Y:S01]  /*2e00*/  ISETP.GT.U32.AND P2, PT, R0.reuse, R79, PT ;  /* 0x0000004f0000720c */ /* 0x040fe20003f44070 */
[C---:B------:R-:W-:Y:S01]  /*2e10*/  IMAD R89, R0.reuse, R11, R89 ;  /* 0x0000000b00597224 */ /* 0x040fe200078e0259 */
[----:B------:R-:W-:Y:S01]  /*2e20*/  IABS R81, R14 ;  /* 0x0000000e00517213 */ /* 0x000fe20000000000 */
[----:B------:R-:W-:Y:S01]  /*2e30*/  @!P6 IMAD.MOV R91, RZ, RZ, -R91 ;  /* 0x000000ffff5be224 */ /* 0x000fe200078e0a5b */
[C---:B------:R-:W-:Y:S01]  /*2e40*/  ISETP.GT.U32.AND P6, PT, R0.reuse, R87, PT ;  /* 0x000000570000720c */ /* 0x040fe20003fc4070 */
[----:B------:R-:W-:Y:S01]  /*2e50*/  @!P4 IMAD.IADD R77, R77, 0x1, -R0 ;  /* 0x000000014d4dc824 */ /* 0x000fe200078e0a00 */
[----:B------:R-:W-:Y:S01]  /*2e60*/  ISETP.GT.U32.AND P4, PT, R0, R89, PT ;  /* 0x000000590000720c */ /* 0x000fe20003f84070 */
[----:B------:R-:W-:Y:S01]  /*2e70*/  VIADD R10, R8, 0x9e ;  /* 0x0000009e080a7836 */ /* 0x000fe20000000000 */
[----:B------:R-:W-:Y:S01]  /*2e80*/  LOP3.LUT R11, R7, 0x9c, RZ, 0xfc, !PT ;  /* 0x0000009c070b7812 */ /* 0x000fe200078efcff */
[----:B------:R-:W-:-:S03]  /*2e90*/  IMAD.HI.U32 R9, R6, R81, RZ ;  /* 0x0000005106097227 */ /* 0x000fc600078e00ff */
[----:B------:R-:W-:Y:S01]  /*2ea0*/  IABS R85, R10 ;  /* 0x0000000a00557213 */ /* 0x000fe20000000000 */
[--C-:B------:R-:W-:Y:S01]  /*2eb0*/  @!P2 IMAD.IADD R79, R79, 0x1, -R0.reuse ;  /* 0x000000014f4fa824 */ /* 0x100fe200078e0a00 */
[----:B------:R-:W-:Y:S01]  /*2ec0*/  IABS R83, R11 ;  /* 0x0000000b00537213 */ /* 0x000fe20000000000 */
[----:B------:R-:W-:Y:S02]  /*2ed0*/  IMAD.MOV R9, RZ, RZ, -R9 ;  /* 0x000000ffff097224 */ /* 0x000fe400078e0a09 */
[----:B------:R-:W-:Y:S01]  /*2ee0*/  @!P6 IMAD.IADD R87, R87, 0x1, -R0 ;  /* 0x000000015757e824 */ /* 0x000fe200078e0a00 */
[C---:B------:R-:W-:Y:S01]  /*2ef0*/  ISETP.GT.U32.AND P6, PT, R0.reuse, R79, PT ;  /* 0x0000004f0000720c */ /* 0x040fe20003fc4070 */
[----:B------:R-:W-:Y:S02]  /*2f00*/  IMAD R81, R0, R9, R81 ;  /* 0x0000000900517224 */ /* 0x000fe400078e0251 */
[----:B------:R-:W-:-:S04]  /*2f10*/  IMAD.HI.U32 R9, R6, R85, RZ ;  /* 0x0000005506097227 */ /* 0x000fc800078e00ff */
[--C-:B------:R-:W-:Y:S01]  /*2f20*/  @!P4 IMAD.IADD R89, R89, 0x1, -R0.reuse ;  /* 0x000000015959c824 */ /* 0x100fe200078e0a00 */
[----:B------:R-:W-:Y:S01]  /*2f30*/  ISETP.GE.AND P4, PT, R15, RZ, PT ;  /* 0x000000ff0f00720c */ /* 0x000fe20003f86270 */
[----:B------:R-:W-:Y:S01]  /*2f40*/  IMAD.MOV R9, RZ, RZ, -R9 ;  /* 0x000000ffff097224 */ /* 0x000fe200078e0a09 */
[----:B------:R-:W-:Y:S01]  /*2f50*/  LOP3.LUT R15, R7, 0x98, RZ, 0xfc, !PT ;  /* 0x00000098070f7812 */ /* 0x000fe200078efcff */
[----:B------:R-:W-:Y:S01]  /*2f60*/  @!P3 IMAD.MOV R93, RZ, RZ, -R93 ;  /* 0x000000ffff5db224 */ /* 0x000fe200078e0a5d */
[C---:B------:R-:W-:Y:S01]  /*2f70*/  ISETP.GT.U32.AND P2, PT, R0.reuse, R89, PT ;  /* 0x000000590000720c */ /* 0x040fe20003f44070 */
[C---:B------:R-:W-:Y:S01]  /*2f80*/  IMAD R85, R0.reuse, R9, R85 ;  /* 0x0000000900557224 */ /* 0x040fe200078e0255 */
[----:B------:R-:W-:Y:S01]  /*2f90*/  ISETP.GT.U32.AND P3, PT, R0, R77, PT ;  /* 0x0000004d0000720c */ /* 0x000fe20003f64070 */
[----:B------:R-:W-:Y:S01]  /*2fa0*/  @!P6 IMAD.IADD R79, R79, 0x1, -R0 ;  /* 0x000000014f4fe824 */ /* 0x000fe200078e0a00 */
[----:B------:R-:W-:Y:S01]  /*2fb0*/  IABS R147, R15 ;  /* 0x0000000f00937213 */ /* 0x000fe20000000000 */
[----:B------:R-:W-:Y:S01]  /*2fc0*/  IMAD.HI.U32 R9, R6, R83, RZ ;  /* 0x0000005306097227 */ /* 0x000fe200078e00ff */
[----:B------:R-:W-:-:S03]  /*2fd0*/  ISETP.GT.U32.AND P6, PT, R0, R85, PT ;  /* 0x000000550000720c */ /* 0x000fc60003fc4070 */
[----:B------:R-:W-:Y:S01]  /*2fe0*/  @!P1 IMAD.MOV R75, RZ, RZ, -R75 ;  /* 0x000000ffff4b9224 */ /* 0x000fe200078e0a4b */
[----:B------:R-:W-:Y:S02]  /*2ff0*/  ISETP.GE.AND P1, PT, R13, RZ, PT ;  /* 0x000000ff0d00720c */ /* 0x000fe40003f26270 */
[----:B------:R-:W-:Y:S01]  /*3000*/  LOP3.LUT R13, R7, 0x9a, RZ, 0xfc, !PT ;  /* 0x0000009a070d7812 */ /* 0x000fe200078efcff */
[--C-:B------:R-:W-:Y:S01]  /*3010*/  @!P2 IMAD.IADD R89, R89, 0x1, -R0.reuse ;  /* 0x000000015959a824 */ /* 0x100fe200078e0a00 */
[----:B------:R-:W-:Y:S01]  /*3020*/  ISETP.GT.U32.AND P2, PT, R0, R81, PT ;  /* 0x000000510000720c */ /* 0x000fe20003f44070 */
[--C-:B------:R-:W-:Y:S01]  /*3030*/  @!P3 IMAD.IADD R77, R77, 0x1, -R0.reuse ;  /* 0x000000014d4db824 */ /* 0x100fe200078e0a00 */
[----:B------:R-:W-:Y:S01]  /*3040*/  ISETP.GE.AND P3, PT, R10, RZ, PT ;  /* 0x000000ff0a00720c */ /* 0x000fe20003f66270 */
[----:B------:R-:W-:Y:S01]  /*3050*/  IMAD.MOV R10, RZ, RZ, -R9 ;  /* 0x000000ffff0a7224 */ /* 0x000fe200078e0a09 */
[----:B------:R-:W-:Y:S01]  /*3060*/  IABS R149, R13 ;  /* 0x0000000d00957213 */ /* 0x000fe20000000000 */
[----:B------:R-:W-:-:S02]  /*3070*/  @!P6 IMAD.IADD R85, R85, 0x1, -R0 ;  /* 0x000000015555e824 */ /* 0x000fc400078e0a00 */
[----:B------:R-:W-:Y:S01]  /*3080*/  @!P0 IMAD.MOV R77, RZ, RZ, -R77 ;  /* 0x000000ffff4d8224 */ /* 0x000fe200078e0a4d */
[C---:B------:R-:W-:Y:S01]  /*3090*/  ISETP.GT.U32.AND P0, PT, R0.reuse, R87, PT ;  /* 0x000000570000720c */ /* 0x040fe20003f04070 */
[C---:B------:R-:W-:Y:S01]  /*30a0*/  IMAD R83, R0.reuse, R10, R83 ;  /* 0x0000000a00537224 */ /* 0x040fe200078e0253 */
[----:B------:R-:W-:Y:S01]  /*30b0*/  ISETP.GT.U32.AND P6, PT, R0, R85, PT ;  /* 0x000000550000720c */ /* 0x000fe20003fc4070 */
[----:B------:R-:W-:-:S04]  /*30c0*/  IMAD.HI.U32 R10, R6, R147, RZ ;  /* 0x00000093060a7227 */ /* 0x000fc800078e00ff */
[----:B------:R-:W-:Y:S01]  /*30d0*/  @!P2 IMAD.IADD R81, R81, 0x1, -R0 ;  /* 0x000000015151a824 */ /* 0x000fe200078e0a00 */
[----:B------:R-:W-:Y:S01]  /*30e0*/  ISETP.GE.AND P2, PT, R11, RZ, PT ;  /* 0x000000ff0b00720c */ /* 0x000fe20003f46270 */
[----:B------:R-:W-:Y:S01]  /*30f0*/  IMAD.MOV R10, RZ, RZ, -R10 ;  /* 0x000000ffff0a7224 */ /* 0x000fe200078e0a0a */
[----:B------:R-:W-:Y:S01]  /*3100*/  LOP3.LUT R11, R7, 0x96, RZ, 0xfc, !PT ;  /* 0x00000096070b7812 */ /* 0x000fe200078efcff */
[----:B------:R-:W-:Y:S01]  /*3110*/  @!P5 IMAD.MOV R89, RZ, RZ, -R89 ;  /* 0x000000ffff59d224 */ /* 0x000fe200078e0a59 */
[C---:B------:R-:W-:Y:S01]  /*3120*/  ISETP.GT.U32.AND P5, PT, R0.reuse, R81, PT ;  /* 0x000000510000720c */ /* 0x040fe20003fa4070 */
[----:B------:R-:W-:Y:S01]  /*3130*/  @!P1 IMAD.MOV R79, RZ, RZ, -R79 ;  /* 0x000000ffff4f9224 */ /* 0x000fe200078e0a4f */
[C---:B------:R-:W-:Y:S01]  /*3140*/  ISETP.GT.U32.AND P1, PT, R0.reuse, R83, PT ;  /* 0x000000530000720c */ /* 0x040fe20003f24070 */
[----:B------:R-:W-:Y:S01]  /*3150*/  IMAD R147, R0, R10, R147 ;  /* 0x0000000a00937224 */ /* 0x000fe200078e0293 */
[----:B------:R-:W-:Y:S01]  /*3160*/  IABS R155, R11 ;  /* 0x0000000b009b7213 */ /* 0x000fe20000000000 */
[--C-:B------:R-:W-:Y:S01]  /*3170*/  @!P0 IMAD.IADD R87, R87, 0x1, -R0.reuse ;  /* 0x0000000157578824 */ /* 0x100fe200078e0a00 */
[----:B------:R-:W-:Y:S01]  /*3180*/  ISETP.GE.AND P0, PT, R14, RZ, PT ;  /* 0x000000ff0e00720c */ /* 0x000fe20003f06270 */
[----:B------:R-:W-:Y:S01]  /*3190*/  @!P6 IMAD.IADD R85, R85, 0x1, -R0 ;  /* 0x000000015555e824 */ /* 0x000fe200078e0a00 */
[----:B------:R-:W-:Y:S01]  /*31a0*/  ISETP.GT.U32.AND P6, PT, R0, R147, PT ;  /* 0x000000930000720c */ /* 0x000fe20003fc4070 */
[----:B------:R-:W-:Y:S01]  /*31b0*/  IMAD.HI.U32 R9, R6, R149, RZ ;  /* 0x0000009506097227 */ /* 0x000fe200078e00ff */
[----:B------:R-:W-:-:S03]  /*31c0*/  LOP3.LUT R14, R7, 0x94, RZ, 0xfc, !PT ;  /* 0x00000094070e7812 */ /* 0x000fc600078efcff */
[----:B------:R-:W-:Y:S01]  /*31d0*/  IMAD.MOV R9, RZ, RZ, -R9 ;  /* 0x000000ffff097224 */ /* 0x000fe200078e0a09 */
[----:B------:R-:W-:Y:S01]  /*31e0*/  IABS R151, R14 ;  /* 0x0000000e00977213 */ /* 0x000fe20000000000 */
[--C-:B------:R-:W-:Y:S01]  /*31f0*/  @!P5 IMAD.IADD R81, R81, 0x1, -R0.reuse ;  /* 0x000000015151d824 */ /* 0x100fe200078e0a00 */
[----:B------:R-:W-:Y:S01]  /*3200*/  ISETP.GE.AND P5, PT, R13, RZ, PT ;  /* 0x000000ff0d00720c */ /* 0x000fe20003fa6270 */
[--C-:B------:R-:W-:Y:S01]  /*3210*/  @!P1 IMAD.IADD R83, R83, 0x1, -R0.reuse ;  /* 0x0000000153539824 */ /* 0x100fe200078e0a00 */
[----:B------:R-:W-:Y:S01]  /*3220*/  LOP3.LUT R13, R7, 0x92, RZ, 0xfc, !PT ;  /* 0x00000092070d7812 */ /* 0x000fe200078efcff */
[C---:B------:R-:W-:Y:S01]  /*3230*/  IMAD R149, R0.reuse, R9, R149 ;  /* 0x0000000900957224 */ /* 0x040fe200078e0295 */
[----:B------:R-:W-:Y:S01]  /*3240*/  ISETP.GE.AND P1, PT, R15, RZ, PT ;  /* 0x000000ff0f00720c */ /* 0x000fe20003f26270 */
[----:B------:R-:W-:Y:S01]  /*3250*/  @!P0 IMAD.MOV R81, RZ, RZ, -R81 ;  /* 0x000000ffff518224 */ /* 0x000fe200078e0a51 */
[----:B------:R-:W-:Y:S01]  /*3260*/  ISETP.GT.U32.AND P0, PT, R0, R83, PT ;  /* 0x000000530000720c */ /* 0x000fe20003f04070 */
[----:B------:R-:W-:Y:S01]  /*3270*/  @!P6 IMAD.IADD R147, R147, 0x1, -R0 ;  /* 0x000000019393e824 */ /* 0x000fe200078e0a00 */
[----:B------:R-:W-:Y:S01]  /*3280*/  IABS R157, R13 ;  /* 0x0000000d009d7213 */ /* 0x000fe20000000000 */
[----:B------:R-:W-:Y:S01]  /*3290*/  IMAD.HI.U32 R9, R6, R155, RZ ;  /* 0x0000009b06097227 */ /* 0x000fe200078e00ff */
[----:B------:R-:W-:-:S02]  /*32a0*/  LOP3.LUT R15, R7, 0x84, RZ, 0xfc, !PT ;  /* 0x00000084070f7812 */ /* 0x000fc400078efcff */
[----:B------:R-:W-:Y:S01]  /*32b0*/  ISETP.GT.U32.AND P6, PT, R0, R147, PT ;  /* 0x000000930000720c */ /* 0x000fe20003fc4070 */
[----:B------:R-:W-:Y:S01]  /*32c0*/  IMAD.MOV R10, RZ, RZ, -R9 ;  /* 0x000000ffff0a7224 */ /* 0x000fe200078e0a09 */
[----:B------:R-:W-:Y:S01]  /*32d0*/  IABS R171, R15 ;  /* 0x0000000f00ab7213 */ /* 0x000fe20000000000 */
[----:B------:R-:W-:-:S04]  /*32e0*/  IMAD.HI.U32 R9, R6, R151, RZ ;  /* 0x0000009706097227 */ /* 0x000fc800078e00ff */
[C---:B------:R-:W-:Y:S02]  /*32f0*/  IMAD R155, R0.reuse, R10, R155 ;  /* 0x0000000a009b7224 */ /* 0x040fe400078e029b */
[----:B------:R-:W-:Y:S02]  /*3300*/  IMAD.MOV R9, RZ, RZ, -R9 ;  /* 0x000000ffff097224 */ /* 0x000fe400078e0a09 */
[--C-:B------:R-:W-:Y:S01]  /*3310*/  @!P0 IMAD.IADD R83, R83, 0x1, -R0.reuse ;  /* 0x0000000153538824 */ /* 0x100fe200078e0a00 */
[C---:B------:R-:W-:Y:S01]  /*3320*/  ISETP.GT.U32.AND P0, PT, R0.reuse, R155, PT ;  /* 0x0000009b0000720c */ /* 0x040fe20003f04070 */
[C---:B------:R-:W-:Y:S02]  /*3330*/  IMAD R151, R0.reuse, R9, R151 ;  /* 0x0000000900977224 */ /* 0x040fe400078e0297 */
[----:B------:R-:W-:Y:S01]  /*3340*/  @!P4 IMAD.MOV R87, RZ, RZ, -R87 ;  /* 0x000000ffff57c224 */ /* 0x000fe200078e0a57 */
[C---:B------:R-:W-:Y:S01]  /*3350*/  ISETP.GT.U32.AND P4, PT, R0.reuse, R149, PT ;  /* 0x000000950000720c */ /* 0x040fe20003f84070 */
[----:B------:R-:W-:Y:S01]  /*3360*/  @!P6 IMAD.IADD R147, R147, 0x1, -R0 ;  /* 0x000000019393e824 */ /* 0x000fe200078e0a00 */
[----:B------:R-:W-:Y:S01]  /*3370*/  ISETP.GT.U32.AND P6, PT, R0, R151, PT ;  /* 0x000000970000720c */ /* 0x000fe20003fc4070 */
[----:B------:R-:W-:Y:S01]  /*3380*/  @!P3 IMAD.MOV R85, RZ, RZ, -R85 ;  /* 0x000000ffff55b224 */ /* 0x000fe200078e0a55 */
[----:B------:R-:W-:Y:S01]  /*3390*/  ISETP.GE.AND P3, PT, R11, RZ, PT ;  /* 0x000000ff0b00720c */ /* 0x000fe20003f66270 */
[----:B------:R-:W-:Y:S01]  /*33a0*/  IMAD.HI.U32 R9, R6, R157, RZ ;  /* 0x0000009d06097227 */ /* 0x000fe200078e00ff */
[----:B------:R-:W-:-:S03]  /*33b0*/  LOP3.LUT R11, R7, 0x90, RZ, 0xfc, !PT ;  /* 0x00000090070b7812 */ /* 0x000fc600078efcff */
[--C-:B------:R-:W-:Y:S01]  /*33c0*/  @!P0 IMAD.IADD R155, R155, 0x1, -R0.reuse ;  /* 0x000000019b9b8824 */ /* 0x100fe200078e0a00 */
[----:B------:R-:W-:Y:S01]  /*33d0*/  IABS R159, R11 ;  /* 0x0000000b009f7213 */ /* 0x000fe20000000000 */
[----:B------:R-:W-:Y:S02]  /*33e0*/  IMAD.MOV R9, RZ, RZ, -R9 ;  /* 0x000000ffff097224 */ /* 0x000fe400078e0a09 */
[--C-:B------:R-:W-:Y:S02]  /*33f0*/  @!P4 IMAD.IADD R149, R149, 0x1, -R0.reuse ;  /* 0x000000019595c824 */ /* 0x100fe400078e0a00 */
[----:B------:R-:W-:Y:S01]  /*3400*/  @!P6 IMAD.IADD R151, R151, 0x1, -R0 ;  /* 0x000000019797e824 */ /* 0x000fe200078e0a00 */
[C---:B------:R-:W-:Y:S01]  /*3410*/  ISETP.GT.U32.AND P6, PT, R0.reuse, R155, PT ;  /* 0x0000009b0000720c */ /* 0x040fe20003fc4070 */
[C---:B------:R-:W-:Y:S01]  /*3420*/  IMAD R157, R0.reuse, R9, R157 ;  /* 0x00000009009d7224 */ /* 0x040fe200078e029d */
[----:B------:R-:W-:Y:S01]  /*3430*/  ISETP.GT.U32.AND P4, PT, R0, R149, PT ;  /* 0x000000950000720c */ /* 0x000fe20003f84070 */
[----:B------:R-:W-:-:S04]  /*3440*/  IMAD.HI.U32 R9, R6, R159, RZ ;  /* 0x0000009f06097227 */ /* 0x000fc800078e00ff */
[----:B------:R-:W-:Y:S02]  /*3450*/  IMAD.MOV R9, RZ, RZ, -R9 ;  /* 0x000000ffff097224 */ /* 0x000fe400078e0a09 */
[----:B------:R-:W-:Y:S02]  /*3460*/  VIADD R10, R8, 0x8e ;  /* 0x0000008e080a7836 */ /* 0x000fe40000000000 */
[C---:B------:R-:W-:Y:S02]  /*3470*/  IMAD R159, R0.reuse, R9, R159 ;  /* 0x00000009009f7224 */ /* 0x040fe400078e029f */
[----:B------:R-:W-:Y:S01]  /*3480*/  @!P2 IMAD.MOV R83, RZ, RZ, -R83 ;  /* 0x000000ffff53a224 */ /* 0x000fe200078e0a53 */
[C---:B------:R-:W-:Y:S01]  /*3490*/  ISETP.GT.U32.AND P2, PT, R0.reuse, R151, PT ;  /* 0x000000970000720c */ /* 0x040fe20003f44070 */
[--C-:B------:R-:W-:Y:S01]  /*34a0*/  @!P6 IMAD.IADD R155, R155, 0x1, -R0.reuse ;  /* 0x000000019b9be824 */ /* 0x100fe200078e0a00 */
[----:B------:R-:W-:Y:S01]  /*34b0*/  IABS R161, R10 ;  /* 0x0000000a00a17213 */ /* 0x000fe20000000000 */
[----:B------:R-:W-:Y:S01]  /*34c0*/  @!P4 IMAD.IADD R149, R149, 0x1, -R0 ;  /* 0x000000019595c824 */ /* 0x000fe200078e0a00 */
[----:B------:R-:W-:Y:S01]  /*34d0*/  ISETP.GT.U32.AND P6, PT, R0, R159, PT ;  /* 0x0000009f0000720c */ /* 0x000fe20003fc4070 */
[----:B------:R-:W-:Y:S01]  /*34e0*/  @!P1 IMAD.MOV R147, RZ, RZ, -R147 ;  /* 0x000000ffff939224 */ /* 0x000fe200078e0a93 */
[----:B------:R-:W-:Y:S01]  /*34f0*/  ISETP.GE.AND P1, PT, R13, RZ, PT ;  /* 0x000000ff0d00720c */ /* 0x000fe20003f26270 */
[----:B------:R-:W-:Y:S01]  /*3500*/  IMAD.HI.U32 R9, R6, R161, RZ ;  /* 0x000000a106097227 */ /* 0x000fe200078e00ff */
[----:B------:R-:W-:-:S02]  /*3510*/  LOP3.LUT R13, R7, 0x8a, RZ, 0xfc, !PT ;  /* 0x0000008a070d7812 */ /* 0x000fc400078efcff */
[----:B------:R-:W-:Y:S01]  /*3520*/  ISETP.GE.AND P4, PT, R14, RZ, PT ;  /* 0x000000ff0e00720c */ /* 0x000fe20003f86270 */
[----:B------:R-:W-:Y:S01]  /*3530*/  @!P5 IMAD.MOV R149, RZ, RZ, -R149 ;  /* 0x000000ffff95d224 */ /* 0x000fe200078e0a95 */
[C---:B------:R-:W-:Y:S01]  /*3540*/  ISETP.GT.U32.AND P5, PT, R0.reuse, R157, PT ;  /* 0x0000009d0000720c */ /* 0x040fe20003fa4070 */
[----:B------:R-:W-:Y:S01]  /*3550*/  IMAD.MOV R9, RZ, RZ, -R9 ;  /* 0x000000ffff097224 */ /* 0x000fe200078e0a09 */
[----:B------:R-:W-:Y:S01]  /*3560*/  IABS R163, R13 ;  /* 0x0000000d00a37213 */ /* 0x000fe20000000000 */
[--C-:B------:R-:W-:Y:S01]  /*3570*/  @!P2 IMAD.IADD R151, R151, 0x1, -R0.reuse ;  /* 0x000000019797a824 */ /* 0x100fe200078e0a00 */
[----:B------:R-:W-:Y:S01]  /*3580*/  ISETP.GE.AND P2, PT, R11, RZ, PT ;  /* 0x000000ff0b00720c */ /* 0x000fe20003f46270 */
[----:B------:R-:W-:Y:S01]  /*3590*/  IMAD R161, R0, R9, R161 ;  /* 0x0000000900a17224 */ /* 0x000fe200078e02a1 */
[----:B------:R-:W-:Y:S01]  /*35a0*/  LOP3.LUT R11, R7, 0x88, RZ, 0xfc, !PT ;  /* 0x00000088070b7812 */ /* 0x000fe200078efcff */
[----:B------:R-:W-:Y:S01]  /*35b0*/  @!P6 IMAD.IADD R159, R159, 0x1, -R0 ;  /* 0x000000019f9fe824 */ /* 0x000fe200078e0a00 */
[----:B------:R-:W-:Y:S01]  /*35c0*/  LOP3.LUT R14, R7, 0x8c, RZ, 0xfc, !PT ;  /* 0x0000008c070e7812 */ /* 0x000fe200078efcff */
[----:B------:R-:W-:Y:S01]  /*35d0*/  IMAD.HI.U32 R9, R6, R163, RZ ;  /* 0x000000a306097227 */ /* 0x000fe200078e00ff */
[----:B------:R-:W-:-:S02]  /*35e0*/  IABS R169, R11 ;  /* 0x0000000b00a97213 */ /* 0x000fc40000000000 */
[----:B------:R-:W-:Y:S01]  /*35f0*/  ISETP.GT.U32.AND P6, PT, R0, R159, PT ;  /* 0x0000009f0000720c */ /* 0x000fe20003fc4070 */
[----:B------:R-:W-:Y:S01]  /*3600*/  IMAD.MOV R9, RZ, RZ, -R9 ;  /* 0x000000ffff097224 */ /* 0x000fe200078e0a09 */
[----:B------:R-:W-:Y:S01]  /*3610*/  IABS R165, R14 ;  /* 0x0000000e00a57213 */ /* 0x000fe20000000000 */
[----:B------:R-:W-:Y:S01]  /*3620*/  @!P5 IMAD.IADD R157, R157, 0x1, -R0 ;  /* 0x000000019d9dd824 */ /* 0x000fe200078e0a00 */
[----:B------:R-:W-:Y:S01]  /*3630*/  ISETP.GE.AND P0, PT, R10, RZ, PT ;  /* 0x000000ff0a00720c */ /* 0x000fe20003f06270 */
[----:B------:R-:W-:Y:S01]  /*3640*/  IMAD R163, R0, R9, R163 ;  /* 0x0000000900a37224 */ /* 0x000fe200078e02a3 */
[----:B------:R-:W-:Y:S01]  /*3650*/  ISETP.GE.AND P5, PT, R14, RZ, PT ;  /* 0x000000ff0e00720c */ /* 0x000fe20003fa6270 */
[----:B------:R-:W-:Y:S01]  /*3660*/  IMAD.HI.U32 R9, R6, R169, RZ ;  /* 0x000000a906097227 */ /* 0x000fe200078e00ff */
[----:B------:R-:W-:-:S03]  /*3670*/  LOP3.LUT R14, R7, 0x86, RZ, 0xfc, !PT ;  /* 0x00000086070e7812 */ /* 0x000fc600078efcff */
[----:B------:R-:W-:Y:S01]  /*3680*/  @!P3 IMAD.MOV R155, RZ, RZ, -R155 ;  /* 0x000000ffff9bb224 */ /* 0x000fe200078e0a9b */
[----:B------:R-:W-:Y:S01]  /*3690*/  ISETP.GT.U32.AND P3, PT, R0, R157, PT ;  /* 0x0000009d0000720c */ /* 0x000fe20003f64070 */
[----:B------:R-:W-:Y:S01]  /*36a0*/  IMAD.HI.U32 R10, R6, R165, RZ ;  /* 0x000000a5060a7227 */ /* 0x000fe200078e00ff */
[----:B------:R-:W-:-:S03]  /*36b0*/  IABS R167, R14 ;  /* 0x0000000e00a77213 */ /* 0x000fc60000000000 */
[----:B------:R-:W-:Y:S02]  /*36c0*/  IMAD.MOV R9, RZ, RZ, -R9 ;  /* 0x000000ffff097224 */ /* 0x000fe400078e0a09 */
[----:B------:R-:W-:Y:S02]  /*36d0*/  IMAD.MOV R10, RZ, RZ, -R10 ;  /* 0x000000ffff0a7224 */ /* 0x000fe400078e0a0a */
[--C-:B------:R-:W-:Y:S01]  /*36e0*/  @!P6 IMAD.IADD R159, R159, 0x1, -R0.reuse ;  /* 0x000000019f9fe824 */ /* 0x100fe200078e0a00 */
[C---:B------:R-:W-:Y:S01]  /*36f0*/  ISETP.GT.U32.AND P6, PT, R0.reuse, R163, PT ;  /* 0x000000a30000720c */ /* 0x040fe20003fc4070 */
[C---:B------:R-:W-:Y:S02]  /*3700*/  IMAD R169, R0.reuse, R9, R169 ;  /* 0x0000000900a97224 */ /* 0x040fe400078e02a9 */
[C---:B------:R-:W-:Y:S02]  /*3710*/  IMAD R165, R0.reuse, R10, R165 ;  /* 0x0000000a00a57224 */ /* 0x040fe400078e02a5 */
[----:B------:R-:W-:Y:S01]  /*3720*/  @!P4 IMAD.MOV R151, RZ, RZ, -R151 ;  /* 0x000000ffff97c224 */ /* 0x000fe200078e0a97 */
[C---:B------:R-:W-:Y:S01]  /*3730*/  ISETP.GT.U32.AND P4, PT, R0.reuse, R161, PT ;  /* 0x000000a10000720c */ /* 0x040fe20003f84070 */
[----:B------:R-:W-:Y:S01]  /*3740*/  @!P2 IMAD.MOV R159, RZ, RZ, -R159 ;  /* 0x000000ffff9fa224 */ /* 0x000fe200078e0a9f */
[C---:B------:R-:W-:Y:S01]  /*3750*/  ISETP.GT.U32.AND P2, PT, R0.reuse, R169, PT ;  /* 0x000000a90000720c */ /* 0x040fe20003f44070 */
[----:B------:R-:W-:Y:S01]  /*3760*/  @!P3 IMAD.IADD R157, R157, 0x1, -R0 ;  /* 0x000000019d9db824 */ /* 0x000fe200078e0a00 */
[----:B------:R-:W-:Y:S01]  /*3770*/  ISETP.GT.U32.AND P3, PT, R0, R165, PT ;  /* 0x000000a50000720c */ /* 0x000fe20003f64070 */
[----:B------:R-:W-:-:S04]  /*3780*/  IMAD.HI.U32 R9, R6, R167, RZ ;  /* 0x000000a706097227 */ /* 0x000fc800078e00ff */
[----:B------:R-:W-:-:S04]  /*3790*/  IMAD.HI.U32 R10, R6, R179, RZ ;  /* 0x000000b3060a7227 */ /* 0x000fc800078e00ff */
[--C-:B------:R-:W-:Y:S01]  /*37a0*/  @!P4 IMAD.IADD R161, R161, 0x1, -R0.reuse ;  /* 0x00000001a1a1c824 */ /* 0x100fe200078e0a00 */
        /* <DEDUP_REMOVED lines=9> */
[----:B------:R-:W-:Y:S01]  /*3840*/  IMAD.MOV R10, RZ, RZ, -R10 ;  /* 0x000000ffff0a7224 */ /* 0x000fe200078e0a0a */
[----:B------:R-:W-:Y:S01]  /*3850*/  IABS R175, R13 ;  /* 0x0000000d00af7213 */ /* 0x000fe20000000000 */
[----:B------:R-:W-:-:S02]  /*3860*/  IMAD R167, R0, R9, R167 ;  /* 0x0000000900a77224 */ /* 0x000fc400078e02a7 */
[----:B------:R-:W-:-:S04]  /*3870*/  IMAD.HI.U32 R9, R6, R171, RZ ;  /* 0x000000ab06097227 */ /* 0x000fc800078e00ff */
[C---:B------:R-:W-:Y:S02]  /*3880*/  IMAD R179, R0.reuse, R10, R179 ;  /* 0x0000000a00b37224 */ /* 0x040fe400078e02b3 */
[--C-:B------:R-:W-:Y:S01]  /*3890*/  @!P3 IMAD.IADD R161, R161, 0x1, -R0.reuse ;  /* 0x00000001a1a1b824 */ /* 0x100fe200078e0a00 */
[----:B------:R-:W-:Y:S01]  /*38a0*/  ISETP.GE.AND P3, PT, R11, RZ, PT ;  /* 0x000000ff0b00720c */ /* 0x000fe20003f66270 */
[----:B------:R-:W-:Y:S01]  /*38b0*/  IMAD.MOV R9, RZ, RZ, -R9 ;  /* 0x000000ffff097224 */ /* 0x000fe200078e0a09 */
[----:B------:R-:W-:Y:S01]  /*38c0*/  LOP3.LUT R11, R7, 0x80, RZ, 0xfc, !PT ;  /* 0x00000080070b7812 */ /* 0x000fe200078efcff */
[--C-:B------:R-:W-:Y:S01]  /*38d0*/  @!P2 IMAD.IADD R169, R169, 0x1, -R0.reuse ;  /* 0x00000001a9a9a824 */ /* 0x100fe200078e0a00 */
[C---:B------:R-:W-:Y:S01]  /*38e0*/  ISETP.GT.U32.AND P2, PT, R0.reuse, R179, PT ;  /* 0x000000b30000720c */ /* 0x040fe20003f44070 */
[C---:B------:R-:W-:Y:S01]  /*38f0*/  IMAD R171, R0.reuse, R9, R171 ;  /* 0x0000000900ab7224 */ /* 0x040fe200078e02ab */
[----:B------:R-:W-:Y:S01]  /*3900*/  IABS R177, R11 ;  /* 0x0000000b00b17213 */ /* 0x000fe20000000000 */
[----:B------:R-:W-:Y:S01]  /*3910*/  @!P1 IMAD.IADD R165, R165, 0x1, -R0 ;  /* 0x00000001a5a59824 */ /* 0x000fe200078e0a00 */
[----:B------:R-:W-:Y:S01]  /*3920*/  ISETP.GT.U32.AND P1, PT, R0, R167, PT ;  /* 0x000000a70000720c */ /* 0x000fe20003f24070 */
[----:B------:R-:W-:-:S02]  /*3930*/  VIADD R9, R8, 0x7e ;  /* 0x0000007e08097836 */ /* 0x000fc40000000000 */
[--C-:B------:R-:W-:Y:S02]  /*3940*/  @!P6 IMAD.IADD R163, R163, 0x1, -R0.reuse ;  /* 0x00000001a3a3e824 */ /* 0x100fe400078e0a00 */
[----:B------:R-:W-:Y:S01]  /*3950*/  @!P0 IMAD.MOV R161, RZ, RZ, -R161 ;  /* 0x000000ffffa18224 */ /* 0x000fe200078e0aa1 */
[----:B------:R-:W-:Y:S01]  /*3960*/  ISETP.GE.AND P0, PT, R9, RZ, PT ;  /* 0x000000ff0900720c */ /* 0x000fe20003f06270 */
[----:B------:R-:W-:Y:S01]  /*3970*/  @!P5 IMAD.MOV R165, RZ, RZ, -R165 ;  /* 0x000000ffffa5d224 */ /* 0x000fe200078e0aa5 */
[----:B------:R-:W-:Y:S01]  /*3980*/  IABS R173, R9 ;  /* 0x0000000900ad7213 */ /* 0x000fe20000000000 */
[----:B------:R-:W-:Y:S01]  /*3990*/  IMAD.HI.U32 R9, R6, R177, RZ ;  /* 0x000000b106097227 */ /* 0x000fe200078e00ff */
[C---:B------:R-:W-:Y:S02]  /*39a0*/  ISETP.GT.U32.AND P5, PT, R0.reuse, R171, PT ;  /* 0x000000ab0000720c */ /* 0x040fe40003fa4070 */
[----:B------:R-:W-:Y:S01]  /*39b0*/  ISETP.GT.U32.AND P6, PT, R0, R163, PT ;  /* 0x000000a30000720c */ /* 0x000fe20003fc4070 */
[----:B------:R-:W-:-:S02]  /*39c0*/  @!P2 IMAD.IADD R179, R179, 0x1, -R0 ;  /* 0x00000001b3b3a824 */ /* 0x000fc400078e0a00 */
[----:B------:R-:W-:Y:S02]  /*39d0*/  IMAD.MOV R9, RZ, RZ, -R9 ;  /* 0x000000ffff097224 */ /* 0x000fe400078e0a09 */
[----:B------:R-:W-:Y:S01]  /*39e0*/  @!P1 IMAD.IADD R167, R167, 0x1, -R0 ;  /* 0x00000001a7a79824 */ /* 0x000fe200078e0a00 */
[C---:B------:R-:W-:Y:S01]  /*39f0*/  ISETP.GT.U32.AND P2, PT, R0.reuse, R179, PT ;  /* 0x000000b30000720c */ /* 0x040fe20003f44070 */
[----:B------:R-:W-:Y:S02]  /*3a00*/  IMAD R177, R0, R9, R177 ;  /* 0x0000000900b17224 */ /* 0x000fe400078e02b1 */
[----:B------:R-:W-:Y:S01]  /*3a10*/  IMAD.HI.U32 R9, R6, R175, RZ ;  /* 0x000000af06097227 */ /* 0x000fe200078e00ff */
[----:B------:R-:W-:-:S03]  /*3a20*/  ISETP.GT.U32.AND P1, PT, R0, R167, PT ;  /* 0x000000a70000720c */ /* 0x000fc60003f24070 */
[--C-:B------:R-:W-:Y:S02]  /*3a30*/  @!P5 IMAD.IADD R171, R171, 0x1, -R0.reuse ;  /* 0x00000001ababd824 */ /* 0x100fe400078e0a00 */
[----:B------:R-:W-:Y:S02]  /*3a40*/  IMAD.MOV R9, RZ, RZ, -R9 ;  /* 0x000000ffff097224 */ /* 0x000fe400078e0a09 */
[----:B------:R-:W-:Y:S01]  /*3a50*/  @!P6 IMAD.IADD R163, R163, 0x1, -R0 ;  /* 0x00000001a3a3e824 */ /* 0x000fe200078e0a00 */
[----:B------:R-:W-:Y:S01]  /*3a60*/  ISETP.GE.AND P6, PT, R14, RZ, PT ;  /* 0x000000ff0e00720c */ /* 0x000fe20003fc6270 */
[C---:B------:R-:W-:Y:S01]  /*3a70*/  IMAD R175, R0.reuse, R9, R175 ;  /* 0x0000000900af7224 */ /* 0x040fe200078e02af */
[----:B------:R-:W-:Y:S01]  /*3a80*/  ISETP.GT.U32.AND P5, PT, R0, R171, PT ;  /* 0x000000ab0000720c */ /* 0x000fe20003fa4070 */
[----:B------:R-:W-:Y:S01]  /*3a90*/  IMAD.HI.U32 R10, R6, R173, RZ ;  /* 0x000000ad060a7227 */ /* 0x000fe200078e00ff */
[----:B------:R-:W-:-:S03]  /*3aa0*/  LOP3.LUT R14, R7, 0x7a, RZ, 0xfc, !PT ;  /* 0x0000007a070e7812 */ /* 0x000fc600078efcff */
[----:B------:R-:W-:Y:S01]  /*3ab0*/  @!P2 IMAD.IADD R179, R179, 0x1, -R0 ;  /* 0x00000001b3b3a824 */ /* 0x000fe200078e0a00 */
[----:B------:R-:W-:Y:S01]  /*3ac0*/  ISETP.GT.U32.AND P2, PT, R0, R175, PT ;  /* 0x000000af0000720c */ /* 0x000fe20003f44070 */
[----:B------:R-:W-:Y:S01]  /*3ad0*/  IMAD.MOV R10, RZ, RZ, -R10 ;  /* 0x000000ffff0a7224 */ /* 0x000fe200078e0a0a */
[----:B------:R-:W-:Y:S01]  /*3ae0*/  IABS R181, R14 ;  /* 0x0000000e00b57213 */ /* 0x000fe20000000000 */
[--C-:B------:R-:W-:Y:S01]  /*3af0*/  @!P1 IMAD.IADD R167, R167, 0x1, -R0.reuse ;  /* 0x00000001a7a79824 */ /* 0x100fe200078e0a00 */
[----:B------:R-:W-:Y:S01]  /*3b00*/  ISETP.GE.AND P1, PT, R16, RZ, PT ;  /* 0x000000ff1000720c */ /* 0x000fe20003f26270 */
[C---:B------:R-:W-:Y:S01]  /*3b10*/  IMAD R173, R0.reuse, R10, R173 ;  /* 0x0000000a00ad7224 */ /* 0x040fe200078e02ad */
[----:B------:R-:W-:Y:S01]  /*3b20*/  LOP3.LUT R16, R7, 0x32, RZ, 0xfc, !PT ;  /* 0x0000003207107812 */ /* 0x000fe200078efcff */
[----:B------:R-:W-:Y:S01]  /*3b30*/  @!P3 IMAD.MOV R169, RZ, RZ, -R169 ;  /* 0x000000ffffa9b224 */ /* 0x000fe200078e0aa9 */
[C---:B------:R-:W-:Y:S01]  /*3b40*/  ISETP.GT.U32.AND P3, PT, R0.reuse, R177, PT ;  /* 0x000000b10000720c */ /* 0x040fe20003f64070 */
[----:B------:R-:W-:Y:S01]  /*3b50*/  @!P4 IMAD.MOV R163, RZ, RZ, -R163 ;  /* 0x000000ffffa3c224 */ /* 0x000fe200078e0aa3 */
[----:B------:R-:W-:Y:S01]  /*3b60*/  ISETP.GE.AND P4, PT, R15, RZ, PT ;  /* 0x000000ff0f00720c */ /* 0x000fe20003f86270 */
[----:B------:R-:W-:Y:S01]  /*3b70*/  @!P6 IMAD.MOV R167, RZ, RZ, -R167 ;  /* 0x000000ffffa7e224 */ /* 0x000fe200078e0aa7 */
[----:B------:R-:W-:Y:S01]  /*3b80*/  ISETP.GE.AND P6, PT, R11, RZ, PT ;  /* 0x000000ff0b00720c */ /* 0x000fe20003fc6270 */
[----:B------:R-:W-:Y:S01]  /*3b90*/  @!P5 IMAD.IADD R171, R171, 0x1, -R0 ;  /* 0x00000001ababd824 */ /* 0x000fe200078e0a00 */
[----:B------:R-:W-:Y:S01]  /*3ba0*/  ISETP.GT.U32.AND P5, PT, R0, R173, PT ;  /* 0x000000ad0000720c */ /* 0x000fe20003fa4070 */
[----:B------:R-:W-:Y:S01]  /*3bb0*/  IMAD.HI.U32 R9, R6, R181, RZ ;  /* 0x000000b506097227 */ /* 0x000fe200078e00ff */
[----:B------:R-:W-:-:S02]  /*3bc0*/  LOP3.LUT R11, R7, 0x78, RZ, 0xfc, !PT ;  /* 0x00000078070b7812 */ /* 0x000fc400078efcff */
[----:B------:R-:W-:Y:S01]  /*3bd0*/  LOP3.LUT R15, R7, 0x74, RZ, 0xfc, !PT ;  /* 0x00000074070f7812 */ /* 0x000fe200078efcff */
[--C-:B------:R-:W-:Y:S01]  /*3be0*/  @!P2 IMAD.IADD R175, R175, 0x1, -R0.reuse ;  /* 0x00000001afafa824 */ /* 0x100fe200078e0a00 */
[----:B------:R-:W-:Y:S01]  /*3bf0*/  IABS R183, R11 ;  /* 0x0000000b00b77213 */ /* 0x000fe20000000000 */
[----:B------:R-:W-:Y:S01]  /*3c00*/  IMAD.MOV R9, RZ, RZ, -R9 ;  /* 0x000000ffff097224 */ /* 0x000fe200078e0a09 */
[----:B------:R-:W-:Y:S01]  /*3c10*/  IABS R187, R15 ;  /* 0x0000000f00bb7213 */ /* 0x000fe20000000000 */
[----:B------:R-:W-:Y:S01]  /*3c20*/  @!P3 IMAD.IADD R177, R177, 0x1, -R0 ;  /* 0x00000001b1b1b824 */ /* 0x000fe200078e0a00 */
[C---:B------:R-:W-:Y:S01]  /*3c30*/  ISETP.GT.U32.AND P2, PT, R0.reuse, R175, PT ;  /* 0x000000af0000720c */ /* 0x040fe20003f44070 */
[----:B------:R-:W-:Y:S01]  /*3c40*/  IMAD R181, R0, R9, R181 ;  /* 0x0000000900b57224 */ /* 0x000fe200078e02b5 */
[----:B------:R-:W-:Y:S01]  /*3c50*/  ISETP.GE.AND P3, PT, R13, RZ, PT ;  /* 0x000000ff0d00720c */ /* 0x000fe20003f66270 */
[----:B------:R-:W-:Y:S01]  /*3c60*/  IMAD.HI.U32 R9, R6, R183, RZ ;  /* 0x000000b706097227 */ /* 0x000fe200078e00ff */
[----:B------:R-:W-:-:S03]  /*3c70*/  LOP3.LUT R13, R7, 0x76, RZ, 0xfc, !PT ;  /* 0x00000076070d7812 */ /* 0x000fc600078efcff */
[----:B------:R-:W-:Y:S01]  /*3c80*/  @!P4 IMAD.MOV R171, RZ, RZ, -R171 ;  /* 0x000000ffffabc224 */ /* 0x000fe200078e0aab */
[C---:B------:R-:W-:Y:S01]  /*3c90*/  ISETP.GT.U32.AND P4, PT, R0.reuse, R177, PT ;  /* 0x000000b10000720c */ /* 0x040fe20003f84070 */
[--C-:B------:R-:W-:Y:S01]  /*3ca0*/  @!P5 IMAD.IADD R173, R173, 0x1, -R0.reuse ;  /* 0x00000001adadd824 */ /* 0x100fe200078e0a00 */
[----:B------:R-:W-:Y:S01]  /*3cb0*/  IABS R185, R13 ;  /* 0x0000000d00b97213 */ /* 0x000fe20000000000 */
[----:B------:R-:W-:Y:S02]  /*3cc0*/  IMAD.MOV R10, RZ, RZ, -R9 ;  /* 0x000000ffff0a7224 */ /* 0x000fe400078e0a09 */
[----:B------:R-:W-:Y:S01]  /*3cd0*/  @!P2 IMAD.IADD R175, R175, 0x1, -R0 ;  /* 0x00000001afafa824 */ /* 0x000fe200078e0a00 */
[C---:B------:R-:W-:Y:S01]  /*3ce0*/  ISETP.GT.U32.AND P5, PT, R0.reuse, R173, PT ;  /* 0x000000ad0000720c */ /* 0x040fe20003fa4070 */
[----:B------:R-:W-:Y:S02]  /*3cf0*/  IMAD R183, R0, R10, R183 ;  /* 0x0000000a00b77224 */ /* 0x000fe400078e02b7 */
[----:B------:R-:W-:-:S03]  /*3d00*/  IMAD.HI.U32 R9, R6, R185, RZ ;  /* 0x000000b906097227 */ /* 0x000fc600078e00ff */
[C---:B------:R-:W-:Y:S01]  /*3d10*/  ISETP.GT.U32.AND P2, PT, R0.reuse, R183, PT ;  /* 0x000000b70000720c */ /* 0x040fe20003f44070 */
[----:B------:R-:W-:Y:S01]  /*3d20*/  @!P4 IMAD.IADD R177, R177, 0x1, -R0 ;  /* 0x00000001b1b1c824 */ /* 0x000fe200078e0a00 */
[----:B------:R-:W-:Y:S01]  /*3d30*/  ISETP.GT.U32.AND P4, PT, R0, R181, PT ;  /* 0x000000b50000720c */ /* 0x000fe20003f84070 */
[----:B------:R-:W-:Y:S02]  /*3d40*/  IMAD.MOV R9, RZ, RZ, -R9 ;  /* 0x000000ffff097224 */ /* 0x000fe400078e0a09 */
[----:B------:R-:W-:-:S04]  /*3d50*/  IMAD.HI.U32 R10, R6, R187, RZ ;  /* 0x000000bb060a7227 */ /* 0x000fc800078e00ff */
[--C-:B------:R-:W-:Y:S01]  /*3d60*/  @!P5 IMAD.IADD R173, R173, 0x1, -R0.reuse ;  /* 0x00000001adadd824 */ /* 0x100fe200078e0a00 */
[----:B------:R-:W-:Y:S01]  /*3d70*/  ISETP.GE.AND P5, PT, R14, RZ, PT ;  /* 0x000000ff0e00720c */ /* 0x000fe20003fa6270 */
[C---:B------:R-:W-:Y:S01]  /*3d80*/  IMAD R185, R0.reuse, R9, R185 ;  /* 0x0000000900b97224 */ /* 0x040fe200078e02b9 */
[----:B------:R-:W-:Y:S01]  /*3d90*/  LOP3.LUT R14, R7, 0x72, RZ, 0xfc, !PT ;  /* 0x00000072070e7812 */ /* 0x000fe200078efcff */
[----:B------:R-:W-:Y:S02]  /*3da0*/  @!P2 IMAD.IADD R183, R183, 0x1, -R0 ;  /* 0x00000001b7b7a824 */ /* 0x000fe400078e0a00 */
[----:B------:R-:W-:Y:S01]  /*3db0*/  IMAD.MOV R10, RZ, RZ, -R10 ;  /* 0x000000ffff0a7224 */ /* 0x000fe200078e0a0a */
[----:B------:R-:W-:Y:S01]  /*3dc0*/  IABS R189, R14 ;  /* 0x0000000e00bd7213 */ /* 0x000fe20000000000 */
[----:B------:R-:W-:Y:S01]  /*3dd0*/  @!P6 IMAD.MOV R177, RZ, RZ, -R177 ;  /* 0x000000ffffb1e224 */ /* 0x000fe200078e0ab1 */
[C---:B------:R-:W-:Y:S01]  /*3de0*/  ISETP.GT.U32.AND P6, PT, R0.reuse, R183, PT ;  /* 0x000000b70000720c */ /* 0x040fe20003fc4070 */
        /* <DEDUP_REMOVED lines=8> */
[----:B------:R-:W-:Y:S01]  /*3e70*/  @!P0 IMAD.MOV R173, RZ, RZ, -R173 ;  /* 0x000000ffffad8224 */ /* 0x000fe200078e0aad */
[C---:B------:R-:W-:Y:S01]  /*3e80*/  ISETP.GT.U32.AND P0, PT, R0.reuse, R187, PT ;  /* 0x000000bb0000720c */ /* 0x040fe20003f04070 */
[----:B------:R-:W-:Y:S01]  /*3e90*/  IMAD.MOV R9, RZ, RZ, -R9 ;  /* 0x000000ffff097224 */ /* 0x000fe200078e0a09 */
[----:B------:R-:W-:Y:S01]  /*3ea0*/  IABS R191, R11 ;  /* 0x0000000b00bf7213 */ /* 0x000fe20000000000 */
[--C-:B------:R-:W-:Y:S02]  /*3eb0*/  @!P6 IMAD.IADD R183, R183, 0x1, -R0.reuse ;  /* 0x00000001b7b7e824 */ /* 0x100fe400078e0a00 */
[----:B------:R-:W-:Y:S02]  /*3ec0*/  IMAD R189, R0, R9, R189 ;  /* 0x0000000900bd7224 */ /* 0x000fe400078e02bd */
[----:B------:R-:W-:-:S02]  /*3ed0*/  @!P2 IMAD.IADD R185, R185, 0x1, -R0 ;  /* 0x00000001b9b9a824 */ /* 0x000fc400078e0a00 */
[----:B------:R-:W-:Y:S01]  /*3ee0*/  VIADD R10, R8, 0x6e ;  /* 0x0000006e080a7836 */ /* 0x000fe20000000000 */
[----:B------:R-:W-:Y:S01]  /*3ef0*/  ISETP.GT.U32.AND P6, PT, R0, R189, PT ;  /* 0x000000bd0000720c */ /* 0x000fe20003fc4070 */
[----:B------:R-:W-:Y:S01]  /*3f00*/  IMAD.HI.U32 R9, R6, R191, RZ ;  /* 0x000000bf06097227 */ /* 0x000fe200078e00ff */
[----:B------:R-:W-:Y:S02]  /*3f10*/  ISETP.GT.U32.AND P2, PT, R0, R185, PT ;  /* 0x000000b90000720c */ /* 0x000fe40003f44070 */
[----:B------:R-:W-:Y:S01]  /*3f20*/  IABS R193, R10 ;  /* 0x0000000a00c17213 */ /* 0x000fe20000000000 */
[--C-:B------:R-:W-:Y:S01]  /*3f30*/  @!P1 IMAD.IADD R181, R181, 0x1, -R0.reuse ;  /* 0x00000001b5b59824 */ /* 0x100fe200078e0a00 */
[----:B------:R-:W-:Y:S01]  /*3f40*/  ISETP.GE.AND P1, PT, R10, RZ, PT ;  /* 0x000000ff0a00720c */ /* 0x000fe20003f26270 */
[----:B------:R-:W-:Y:S01]  /*3f50*/  @!P0 IMAD.IADD R187, R187, 0x1, -R0 ;  /* 0x00000001bbbb8824 */ /* 0x000fe200078e0a00 */
[----:B------:R-:W-:Y:S01]  /*3f60*/  LOP3.LUT R10, R7, 0x6c, RZ, 0xfc, !PT ;  /* 0x0000006c070a7812 */ /* 0x000fe200078efcff */
[----:B------:R-:W-:Y:S01]  /*3f70*/  IMAD.MOV R9, RZ, RZ, -R9 ;  /* 0x000000ffff097224 */ /* 0x000fe200078e0a09 */
[----:B------:R-:W-:Y:S01]  /*3f80*/  ISETP.GE.AND P0, PT, R15, RZ, PT ;  /* 0x000000ff0f00720c */ /* 0x000fe20003f06270 */
[----:B------:R-:W-:Y:S01]  /*3f90*/  @!P5 IMAD.MOV R181, RZ, RZ, -R181 ;  /* 0x000000ffffb5d224 */ /* 0x000fe200078e0ab5 */
[C---:B------:R-:W-:Y:S01]  /*3fa0*/  ISETP.GT.U32.AND P5, PT, R0.reuse, R187, PT ;  /* 0x000000bb0000720c */ /* 0x040fe20003fa4070 */
[----:B------:R-:W-:Y:S01]  /*3fb0*/  IMAD R191, R0, R9, R191 ;  /* 0x0000000900bf7224 */ /* 0x000fe200078e02bf */
[----:B------:R-:W-:Y:S01]  /*3fc0*/  IABS R195, R10 ;  /* 0x0000000a00c37213 */ /* 0x000fe20000000000 */
[----:B------:R-:W-:Y:S01]  /*3fd0*/  IMAD.HI.U32 R9, R6, R193, RZ ;  /* 0x000000c106097227 */ /* 0x000fe200078e00ff */
[----:B------:R-:W-:-:S03]  /*3fe0*/  LOP3.LUT R15, R7, 0x46, RZ, 0xfc, !PT ;  /* 0x00000046070f7812 */ /* 0x000fc600078efcff */
[--C-:B------:R-:W-:Y:S01]  /*3ff0*/  @!P6 IMAD.IADD R189, R189, 0x1, -R0.reuse ;  /* 0x00000001bdbde824 */ /* 0x100fe200078e0a00 */
[----:B------:R-:W-:Y:S01]  /*4000*/  IABS R233, R15 ;  /* 0x0000000f00e97213 */ /* 0x000fe20000000000 */
[----:B------:R-:W-:Y:S02]  /*4010*/  IMAD.MOV R9, RZ, RZ, -R9 ;  /* 0x000000ffff097224 */ /* 0x000fe400078e0a09 */
[--C-:B------:R-:W-:Y:S01]  /*4020*/  @!P2 IMAD.IADD R185, R185, 0x1, -R0.reuse ;  /* 0x00000001b9b9a824 */ /* 0x100fe200078e0a00 */
[C---:B------:R-:W-:Y:S01]  /*4030*/  ISETP.GT.U32.AND P6, PT, R0.reuse, R189, PT ;  /* 0x000000bd0000720c */ /* 0x040fe20003fc4070 */
[C---:B------:R-:W-:Y:S01]  /*4040*/  IMAD R193, R0.reuse, R9, R193 ;  /* 0x0000000900c17224 */ /* 0x040fe200078e02c1 */
[----:B------:R-:W-:Y:S01]  /*4050*/  ISETP.GT.U32.AND P2, PT, R0, R191, PT ;  /* 0x000000bf0000720c */ /* 0x000fe20003f44070 */
[----:B------:R-:W-:Y:S01]  /*4060*/  @!P4 IMAD.MOV R183, RZ, RZ, -R183 ;  /* 0x000000ffffb7c224 */ /* 0x000fe200078e0ab7 */
[----:B------:R-:W-:Y:S01]  /*4070*/  ISETP.GE.AND P4, PT, R14, RZ, PT ;  /* 0x000000ff0e00720c */ /* 0x000fe20003f86270 */
[----:B------:R-:W-:Y:S01]  /*4080*/  @!P5 IMAD.IADD R187, R187, 0x1, -R0 ;  /* 0x00000001bbbbd824 */ /* 0x000fe200078e0a00 */
[----:B------:R-:W-:Y:S01]  /*4090*/  ISETP.GT.U32.AND P5, PT, R0, R193, PT ;  /* 0x000000c10000720c */ /* 0x000fe20003fa4070 */
[----:B------:R-:W-:Y:S01]  /*40a0*/  IMAD.HI.U32 R9, R6, R195, RZ ;  /* 0x000000c306097227 */ /* 0x000fe200078e00ff */
[----:B------:R-:W-:-:S03]  /*40b0*/  LOP3.LUT R14, R7, 0x5c, RZ, 0xfc, !PT ;  /* 0x0000005c070e7812 */ /* 0x000fc600078efcff */
[----:B------:R-:W-:Y:S01]  /*40c0*/  @!P3 IMAD.MOV R175, RZ, RZ, -R175 ;  /* 0x000000ffffafb224 */ /* 0x000fe200078e0aaf */
[----:B------:R-:W-:Y:S01]  /*40d0*/  ISETP.GE.AND P3, PT, R13, RZ, PT ;  /* 0x000000ff0d00720c */ /* 0x000fe20003f66270 */
[----:B------:R-:W-:Y:S01]  /*40e0*/  IMAD.MOV R9, RZ, RZ, -R9 ;  /* 0x000000ffff097224 */ /* 0x000fe200078e0a09 */
[----:B------:R-:W-:Y:S01]  /*40f0*/  LOP3.LUT R13, R7, 0x64, RZ, 0xfc, !PT ;  /* 0x00000064070d7812 */ /* 0x000fe200078efcff */
[--C-:B------:R-:W-:Y:S01]  /*4100*/  @!P6 IMAD.IADD R189, R189, 0x1, -R0.reuse ;  /* 0x00000001bdbde824 */ /* 0x100fe200078e0a00 */
[----:B------:R-:W-:Y:S01]  /*4110*/  ISETP.GE.AND P6, PT, R10, RZ, PT ;  /* 0x000000ff0a00720c */ /* 0x000fe20003fc6270 */
[--C-:B------:R-:W-:Y:S01]  /*4120*/  @!P2 IMAD.IADD R191, R191, 0x1, -R0.reuse ;  /* 0x00000001bfbfa824 */ /* 0x100fe200078e0a00 */
[----:B------:R-:W-:Y:S01]  /*4130*/  LOP3.LUT R10, R7, 0x6a, RZ, 0xfc, !PT ;  /* 0x0000006a070a7812 */ /* 0x000fe200078efcff */
[C---:B------:R-:W-:Y:S01]  /*4140*/  IMAD R195, R0.reuse, R9, R195 ;  /* 0x0000000900c37224 */ /* 0x040fe200078e02c3 */
[----:B------:R-:W-:Y:S01]  /*4150*/  IABS R203, R13 ;  /* 0x0000000d00cb7213 */ /* 0x000fe20000000000 */
[----:B------:R-:W-:Y:S01]  /*4160*/  @!P4 IMAD.MOV R189, RZ, RZ, -R189 ;  /* 0x000000ffffbdc224 */ /* 0x000fe200078e0abd */
[C---:B------:R-:W-:Y:S01]  /*4170*/  ISETP.GT.U32.AND P2, PT, R0.reuse, R191, PT ;  /* 0x000000bf0000720c */ /* 0x040fe20003f44070 */
[----:B------:R-:W-:Y:S01]  /*4180*/  @!P5 IMAD.IADD R193, R193, 0x1, -R0 ;  /* 0x00000001c1c1d824 */ /* 0x000fe200078e0a00 */
[----:B------:R-:W-:Y:S01]  /*4190*/  ISETP.GT.U32.AND P4, PT, R0, R195, PT ;  /* 0x000000c30000720c */ /* 0x000fe20003f84070 */
[----:B------:R-:W-:Y:S01]  /*41a0*/  @!P3 IMAD.MOV R185, RZ, RZ, -R185 ;  /* 0x000000ffffb9b224 */ /* 0x000fe200078e0ab9 */
[----:B------:R-:W-:Y:S01]  /*41b0*/  IABS R197, R10 ;  /* 0x0000000a00c57213 */ /* 0x000fe20000000000 */
[----:B------:R-:W-:Y:S01]  /*41c0*/  @!P0 IMAD.MOV R187, RZ, RZ, -R187 ;  /* 0x000000ffffbb8224 */ /* 0x000fe200078e0abb */
[----:B------:R-:W-:-:S02]  /*41d0*/  ISETP.GE.AND P3, PT, R11, RZ, PT ;  /* 0x000000ff0b00720c */ /* 0x000fc40003f66270 */
[----:B------:R-:W-:Y:S01]  /*41e0*/  ISETP.GT.U32.AND P5, PT, R0, R193, PT ;  /* 0x000000c10000720c */ /* 0x000fe20003fa4070 */
[----:B------:R-:W-:Y:S01]  /*41f0*/  IMAD.HI.U32 R9, R6, R197, RZ ;  /* 0x000000c506097227 */ /* 0x000fe200078e00ff */
[----:B------:R-:W-:Y:S02]  /*4200*/  ISETP.GE.AND P0, PT, R10, RZ, PT ;  /* 0x000000ff0a00720c */ /* 0x000fe40003f06270 */
[C---:B------:R-:W-:Y:S01]  /*4210*/  LOP3.LUT R10, R7.reuse, 0x68, RZ, 0xfc, !PT ;  /* 0x00000068070a7812 */ /* 0x040fe200078efcff */
[----:B------:R-:W-:Y:S01]  /*4220*/  IMAD.MOV R9, RZ, RZ, -R9 ;  /* 0x000000ffff097224 */ /* 0x000fe200078e0a09 */
[----:B------:R-:W-:Y:S01]  /*4230*/  LOP3.LUT R11, R7, 0x66, RZ, 0xfc, !PT ;  /* 0x00000066070b7812 */ /* 0x000fe200078efcff */
[--C-:B------:R-:W-:Y:S01]  /*4240*/  @!P2 IMAD.IADD R191, R191, 0x1, -R0.reuse ;  /* 0x00000001bfbfa824 */ /* 0x100fe200078e0a00 */
[----:B------:R-:W-:Y:S01]  /*4250*/  IABS R199, R10 ;  /* 0x0000000a00c77213 */ /* 0x000fe20000000000 */
[--C-:B------:R-:W-:Y:S01]  /*4260*/  @!P4 IMAD.IADD R195, R195, 0x1, -R0.reuse ;  /* 0x00000001c3c3c824 */ /* 0x100fe200078e0a00 */
[----:B------:R-:W-:Y:S01]  /*4270*/  IABS R201, R11 ;  /* 0x0000000b00c97213 */ /* 0x000fe20000000000 */
[----:B------:R-:W-:Y:S01]  /*4280*/  IMAD R197, R0, R9, R197 ;  /* 0x0000000900c57224 */ /* 0x000fe200078e02c5 */
[----:B------:R-:W-:Y:S01]  /*4290*/  ISETP.GE.AND P2, PT, R10, RZ, PT ;  /* 0x000000ff0a00720c */ /* 0x000fe20003f46270 */
[----:B------:R-:W-:Y:S01]  /*42a0*/  @!P3 IMAD.MOV R191, RZ, RZ, -R191 ;  /* 0x000000ffffbfb224 */ /* 0x000fe200078e0abf */
[C---:B------:R-:W-:Y:S01]  /*42b0*/  ISETP.GT.U32.AND P3, PT, R0.reuse, R195, PT ;  /* 0x000000c30000720c */ /* 0x040fe20003f64070 */
[----:B------:R-:W-:Y:S01]  /*42c0*/  @!P5 IMAD.IADD R193, R193, 0x1, -R0 ;  /* 0x00000001c1c1d824 */ /* 0x000fe200078e0a00 */
[----:B------:R-:W-:Y:S01]  /*42d0*/  ISETP.GT.U32.AND P5, PT, R0, R197, PT ;  /* 0x000000c50000720c */ /* 0x000fe20003fa4070 */
[----:B------:R-:W-:Y:S01]  /*42e0*/  IMAD.HI.U32 R9, R6, R199, RZ ;  /* 0x000000c706097227 */ /* 0x000fe200078e00ff */
[----:B------:R-:W-:-:S02]  /*42f0*/  ISETP.GE.AND P4, PT, R11, RZ, PT ;  /* 0x000000ff0b00720c */ /* 0x000fc40003f86270 */
[----:B------:R-:W-:Y:S01]  /*4300*/  IABS R211, R14 ;  /* 0x0000000e00d37213 */ /* 0x000fe20000000000 */
[----:B------:R-:W-:Y:S02]  /*4310*/  IMAD.MOV R9, RZ, RZ, -R9 ;  /* 0x000000ffff097224 */ /* 0x000fe400078e0a09 */
[----:B------:R-:W-:-:S04]  /*4320*/  IMAD.HI.U32 R10, R6, R201, RZ ;  /* 0x000000c9060a7227 */ /* 0x000fc800078e00ff */
[C---:B------:R-:W-:Y:S02]  /*4330*/  IMAD R199, R0.reuse, R9, R199 ;  /* 0x0000000900c77224 */ /* 0x040fe400078e02c7 */
[----:B------:R-:W-:Y:S02]  /*4340*/  IMAD.MOV R10, RZ, RZ, -R10 ;  /* 0x000000ffff0a7224 */ /* 0x000fe400078e0a0a */
[--C-:B------:R-:W-:Y:S01]  /*4350*/  @!P3 IMAD.IADD R195, R195, 0x1, -R0.reuse ;  /* 0x00000001c3c3b824 */ /* 0x100fe200078e0a00 */
[----:B------:R-:W-:Y:S01]  /*4360*/  ISETP.GT.U32.AND P3, PT, R0, R199, PT ;  /* 0x000000c70000720c */ /* 0x000fe20003f64070 */
[----:B------:R-:W-:Y:S02]  /*4370*/  @!P5 IMAD.IADD R197, R197, 0x1, -R0 ;  /* 0x00000001c5c5d824 */ /* 0x000fe400078e0a00 */
[----:B------:R-:W-:-:S03]  /*4380*/  IMAD.HI.U32 R11, R6, R203, RZ ;  /* 0x000000cb060b7227 */ /* 0x000fc600078e00ff */
[C---:B------:R-:W-:Y:S01]  /*4390*/  ISETP.GT.U32.AND P5, PT, R0.reuse, R197, PT ;  /* 0x000000c50000720c */ /* 0x040fe20003fa4070 */
[C---:B------:R-:W-:Y:S02]  /*43a0*/  IMAD R201, R0.reuse, R10, R201 ;  /* 0x0000000a00c97224 */ /* 0x040fe400078e02c9 */
[----:B------:R-:W-:Y:S02]  /*43b0*/  IMAD.MOV R11, RZ, RZ, -R11 ;  /* 0x000000ffff0b7224 */ /* 0x000fe400078e0a0b */
[----:B------:R-:W-:Y:S01]  /*43c0*/  @!P6 IMAD.MOV R195, RZ, RZ, -R195 ;  /* 0x000000ffffc3e224 */ /* 0x000fe200078e0ac3 */
[C---:B------:R-:W-:Y:S01]  /*43d0*/  ISETP.GT.U32.AND P6, PT, R0.reuse, R201, PT ;  /* 0x000000c90000720c */ /* 0x040fe20003fc4070 */
[----:B------:R-:W-:Y:S01]  /*43e0*/  @!P1 IMAD.MOV R193, RZ, RZ, -R193 ;  /* 0x000000ffffc19224 */ /* 0x000fe200078e0ac1 */
[----:B------:R-:W-:Y:S01]  /*43f0*/  ISETP.GE.AND P1, PT, R13, RZ, PT ;  /* 0x000000ff0d00720c */ /* 0x000fe20003f26270 */
[----:B------:R-:W-:Y:S01]  /*4400*/  IMAD R203, R0, R11, R203 ;  /* 0x0000000b00cb7224 */ /* 0x000fe200078e02cb */
[----:B------:R-:W-:Y:S01]  /*4410*/  LOP3.LUT R13, R7, 0x62, RZ, 0xfc, !PT ;  /* 0x00000062070d7812 */ /* 0x000fe200078efcff */
[--C-:B------:R-:W-:Y:S01]  /*4420*/  @!P3 IMAD.IADD R199, R199, 0x1, -R0.reuse ;  /* 0x00000001c7c7b824 */ /* 0x100fe200078e0a00 */
[----:B------:R-:W-:Y:S01]  /*4430*/  LOP3.LUT R11, R7, 0x60, RZ, 0xfc, !PT ;  /* 0x00000060070b7812 */ /* 0x000fe200078efcff */
[----:B------:R-:W-:Y:S01]  /*4440*/  VIADD R9, R8, 0x5e ;  /* 0x0000005e08097836 */ /* 0x000fe20000000000 */
[----:B------:R-:W-:Y:S01]  /*4450*/  ISETP.GT.U32.AND P3, PT, R0, R203, PT ;  /* 0x000000cb0000720c */ /* 0x000fe20003f64070 */
[----:B------:R-:W-:Y:S01]  /*4460*/  @!P5 IMAD.IADD R197, R197, 0x1, -R0 ;  /* 0x00000001c5c5d824 */ /* 0x000fe200078e0a00 */
[----:B------:R-:W-:-:S02]  /*4470*/  IABS R205, R13 ;  /* 0x0000000d00cd7213 */ /* 0x000fc40000000000 */
[----:B------:R-:W-:Y:S01]  /*4480*/  ISETP.GE.AND P5, PT, R9, RZ, PT ;  /* 0x000000ff0900720c */ /* 0x000fe20003fa6270 */
[----:B------:R-:W-:Y:S01]  /*4490*/  @!P6 IMAD.IADD R201, R201, 0x1, -R0 ;  /* 0x00000001c9c9e824 */ /* 0x000fe200078e0a00 */
[----:B------:R-:W-:Y:S01]  /*44a0*/  IABS R209, R9 ;  /* 0x0000000900d17213 */ /* 0x000fe20000000000 */
[----:B------:R-:W-:Y:S01]  /*44b0*/  IMAD.HI.U32 R9, R6, R205, RZ ;  /* 0x000000cd06097227 */ /* 0x000fe200078e00ff */
[----:B------:R-:W-:Y:S02]  /*44c0*/  IABS R207, R11 ;  /* 0x0000000b00cf7213 */ /* 0x000fe40000000000 */
[----:B------:R-:W-:Y:S01]  /*44d0*/  ISETP.GT.U32.AND P6, PT, R0, R199, PT ;  /* 0x000000c70000720c */ /* 0x000fe20003fc4070 */
[----:B------:R-:W-:Y:S02]  /*44e0*/  IMAD.MOV R10, RZ, RZ, -R9 ;  /* 0x000000ffff0a7224 */ /* 0x000fe400078e0a09 */
[----:B------:R-:W-:-:S04]  /*44f0*/  IMAD.HI.U32 R9, R6, R207, RZ ;  /* 0x000000cf06097227 */ /* 0x000fc800078e00ff */
[----:B------:R-:W-:Y:S01]  /*4500*/  @!P3 IMAD.IADD R203, R203, 0x1, -R0 ;  /* 0x00000001cbcbb824 */ /* 0x000fe200078e0a00 */
[C---:B------:R-:W-:Y:S01]  /*4510*/  ISETP.GT.U32.AND P3, PT, R0.reuse, R201, PT ;  /* 0x000000c90000720c */ /* 0x040fe20003f64070 */
[----:B------:R-:W-:Y:S02]  /*4520*/  IMAD R205, R0, R10, R205 ;  /* 0x0000000a00cd7224 */ /* 0x000fe400078e02cd */
[----:B------:R-:W-:-:S04]  /*4530*/  IMAD.HI.U32 R10, R6, R209, RZ ;  /* 0x000000d1060a7227 */ /* 0x000fc800078e00ff */
[----:B------:R-:W-:Y:S02]  /*4540*/  IMAD.MOV R9, RZ, RZ, -R9 ;  /* 0x000000ffff097224 */ /* 0x000fe400078e0a09 */
[----:B------:R-:W-:Y:S02]  /*4550*/  IMAD.MOV R10, RZ, RZ, -R10 ;  /* 0x000000ffff0a7224 */ /* 0x000fe400078e0a0a */
[--C-:B------:R-:W-:Y:S01]  /*4560*/  @!P6 IMAD.IADD R199, R199, 0x1, -R0.reuse ;  /* 0x00000001c7c7e824 */ /* 0x100fe200078e0a00 */
[C---:B------:R-:W-:Y:S01]  /*4570*/  ISETP.GT.U32.AND P6, PT, R0.reuse, R205, PT ;  /* 0x000000cd0000720c */ /* 0x040fe20003fc4070 */
[C---:B------:R-:W-:Y:S02]  /*4580*/  IMAD R207, R0.reuse, R9, R207 ;  /* 0x0000000900cf7224 */ /* 0x040fe400078e02cf */
        /* <DEDUP_REMOVED lines=9> */
[----:B------:R-:W-:-:S03]  /*4620*/  IABS R213, R10 ;  /* 0x0000000a00d57213 */ /* 0x000fc60000000000 */
[----:B------:R-:W-:Y:S02]  /*4630*/  IMAD.MOV R9, RZ, RZ, -R9 ;  /* 0x000000ffff097224 */ /* 0x000fe400078e0a09 */
[----:B------:R-:W-:Y:S02]  /*4640*/  @!P4 IMAD.MOV R201, RZ, RZ, -R201 ;  /* 0x000000ffffc9c224 */ /* 0x000fe400078e0ac9 */
[--C-:B------:R-:W-:Y:S02]  /*4650*/  @!P2 IMAD.IADD R207, R207, 0x1, -R0.reuse ;  /* 0x00000001cfcfa824 */ /* 0x100fe400078e0a00 */
[----:B------:R-:W-:Y:S02]  /*4660*/  @!P3 IMAD.IADD R209, R209, 0x1, -R0 ;  /* 0x00000001d1d1b824 */ /* 0x000fe400078e0a00 */
[C---:B------:R-:W-:Y:S01]  /*4670*/  IMAD R211, R0.reuse, R9, R211 ;  /* 0x0000000900d37224 */ /* 0x040fe200078e02d3 */
[----:B------:R-:W-:Y:S01]  /*4680*/  ISETP.GT.U32.AND P4, PT, R0, R207, PT ;  /* 0x000000cf0000720c */ /* 0x000fe20003f84070 */
[----:B------:R-:W-:Y:S01]  /*4690*/  IMAD.HI.U32 R9, R6, R213, RZ ;  /* 0x000000d506097227 */ /* 0x000fe200078e00ff */
[----:B------:R-:W-:-:S03]  /*46a0*/  ISETP.GT.U32.AND P3, PT, R0, R209, PT ;  /* 0x000000d10000720c */ /* 0x000fc60003f64070 */
[--C-:B------:R-:W-:Y:S01]  /*46b0*/  @!P0 IMAD.IADD R203, R203, 0x1, -R0.reuse ;  /* 0x00000001cbcb8824 */ /* 0x100fe200078e0a00 */
[----:B------:R-:W-:Y:S01]  /*46c0*/  ISETP.GE.AND P0, PT, R13, RZ, PT ;  /* 0x000000ff0d00720c */ /* 0x000fe20003f06270 */
[--C-:B------:R-:W-:Y:S01]  /*46d0*/  @!P6 IMAD.IADD R205, R205, 0x1, -R0.reuse ;  /* 0x00000001cdcde824 */ /* 0x100fe200078e0a00 */
[----:B------:R-:W-:Y:S01]  /*46e0*/  LOP3.LUT R13, R7, 0x58, RZ, 0xfc, !PT ;  /* 0x00000058070d7812 */ /* 0x000fe200078efcff */
[----:B------:R-:W-:Y:S01]  /*46f0*/  IMAD.MOV R9, RZ, RZ, -R9 ;  /* 0x000000ffff097224 */ /* 0x000fe200078e0a09 */
[----:B------:R-:W-:Y:S01]  /*4700*/  ISETP.GE.AND P6, PT, R11, RZ, PT ;  /* 0x000000ff0b00720c */ /* 0x000fe20003fc6270 */
[----:B------:R-:W-:Y:S01]  /*4710*/  @!P1 IMAD.MOV R203, RZ, RZ, -R203 ;  /* 0x000000ffffcb9224 */ /* 0x000fe200078e0acb */
[----:B------:R-:W-:Y:S01]  /*4720*/  IABS R215, R13 ;  /* 0x0000000d00d77213 */ /* 0x000fe20000000000 */
[C---:B------:R-:W-:Y:S01]  /*4730*/  IMAD R213, R0.reuse, R9, R213 ;  /* 0x0000000900d57224 */ /* 0x040fe200078e02d5 */
[C---:B------:R-:W-:Y:S01]  /*4740*/  ISETP.GT.U32.AND P2, PT, R0.reuse, R205, PT ;  /* 0x000000cd0000720c */ /* 0x040fe20003f44070 */
[----:B------:R-:W-:Y:S01]  /*4750*/  @!P4 IMAD.IADD R207, R207, 0x1, -R0 ;  /* 0x00000001cfcfc824 */ /* 0x000fe200078e0a00 */
[----:B------:R-:W-:Y:S01]  /*4760*/  ISETP.GT.U32.AND P1, PT, R0, R211, PT ;  /* 0x000000d30000720c */ /* 0x000fe20003f24070 */
[----:B------:R-:W-:Y:S01]  /*4770*/  IMAD.HI.U32 R9, R6, R215, RZ ;  /* 0x000000d706097227 */ /* 0x000fe200078e00ff */
[----:B------:R-:W-:-:S02]  /*4780*/  ISETP.GT.U32.AND P4, PT, R0, R213, PT ;  /* 0x000000d50000720c */ /* 0x000fc40003f84070 */
[----:B------:R-:W-:Y:S01]  /*4790*/  LOP3.LUT R11, R7, 0x56, RZ, 0xfc, !PT ;  /* 0x00000056070b7812 */ /* 0x000fe200078efcff */
[--C-:B------:R-:W-:Y:S01]  /*47a0*/  @!P3 IMAD.IADD R209, R209, 0x1, -R0.reuse ;  /* 0x00000001d1d1b824 */ /* 0x100fe200078e0a00 */
[----:B------:R-:W-:Y:S01]  /*47b0*/  ISETP.GE.AND P3, PT, R10, RZ, PT ;  /* 0x000000ff0a00720c */ /* 0x000fe20003f66270 */
[----:B------:R-:W-:Y:S01]  /*47c0*/  IMAD.MOV R10, RZ, RZ, -R9 ;  /* 0x000000ffff0a7224 */ /* 0x000fe200078e0a09 */
[----:B------:R-:W-:Y:S01]  /*47d0*/  IABS R217, R11 ;  /* 0x0000000b00d97213 */ /* 0x000fe20000000000 */
[----:B------:R-:W-:Y:S02]  /*47e0*/  @!P6 IMAD.MOV R207, RZ, RZ, -R207 ;  /* 0x000000ffffcfe224 */ /* 0x000fe400078e0acf */
[--C-:B------:R-:W-:Y:S01]  /*47f0*/  @!P2 IMAD.IADD R205, R205, 0x1, -R0.reuse ;  /* 0x00000001cdcda824 */ /* 0x100fe200078e0a00 */
[----:B------:R-:W-:Y:S01]  /*4800*/  ISETP.GE.AND P2, PT, R14, RZ, PT ;  /* 0x000000ff0e00720c */ /* 0x000fe20003f46270 */
[--C-:B------:R-:W-:Y:S01]  /*4810*/  @!P1 IMAD.IADD R211, R211, 0x1, -R0.reuse ;  /* 0x00000001d3d39824 */ /* 0x100fe200078e0a00 */
[----:B------:R-:W-:Y:S01]  /*4820*/  ISETP.GE.AND P1, PT, R13, RZ, PT ;  /* 0x000000ff0d00720c */ /* 0x000fe20003f26270 */
[C---:B------:R-:W-:Y:S01]  /*4830*/  IMAD R215, R0.reuse, R10, R215 ;  /* 0x0000000a00d77224 */ /* 0x040fe200078e02d7 */
[----:B------:R-:W-:Y:S01]  /*4840*/  LOP3.LUT R13, R7, 0x54, RZ, 0xfc, !PT ;  /* 0x00000054070d7812 */ /* 0x000fe200078efcff */
[----:B------:R-:W-:Y:S01]  /*4850*/  @!P0 IMAD.MOV R205, RZ, RZ, -R205 ;  /* 0x000000ffffcd8224 */ /* 0x000fe200078e0acd */
[C---:B------:R-:W-:Y:S01]  /*4860*/  ISETP.GT.U32.AND P0, PT, R0.reuse, R211, PT ;  /* 0x000000d30000720c */ /* 0x040fe20003f04070 */
[----:B------:R-:W-:Y:S01]  /*4870*/  @!P4 IMAD.IADD R213, R213, 0x1, -R0 ;  /* 0x00000001d5d5c824 */ /* 0x000fe200078e0a00 */
[----:B------:R-:W-:Y:S01]  /*4880*/  ISETP.GT.U32.AND P6, PT, R0, R215, PT ;  /* 0x000000d70000720c */ /* 0x000fe20003fc4070 */
[----:B------:R-:W-:Y:S01]  /*4890*/  IMAD.HI.U32 R9, R6, R217, RZ ;  /* 0x000000d906097227 */ /* 0x000fe200078e00ff */
[----:B------:R-:W-:-:S02]  /*48a0*/  IABS R219, R13 ;  /* 0x0000000d00db7213 */ /* 0x000fc40000000000 */
[C---:B------:R-:W-:Y:S01]  /*48b0*/  ISETP.GT.U32.AND P4, PT, R0.reuse, R213, PT ;  /* 0x000000d50000720c */ /* 0x040fe20003f84070 */
[----:B------:R-:W-:Y:S01]  /*48c0*/  IMAD.MOV R9, RZ, RZ, -R9 ;  /* 0x000000ffff097224 */ /* 0x000fe200078e0a09 */
[----:B------:R-:W-:Y:S01]  /*48d0*/  LOP3.LUT R10, R7, 0x52, RZ, 0xfc, !PT ;  /* 0x00000052070a7812 */ /* 0x000fe200078efcff */
[----:B------:R-:W-:Y:S01]  /*48e0*/  @!P5 IMAD.MOV R209, RZ, RZ, -R209 ;  /* 0x000000ffffd1d224 */ /* 0x000fe200078e0ad1 */
[----:B------:R-:W-:Y:S01]  /*48f0*/  ISETP.GE.AND P5, PT, R11, RZ, PT ;  /* 0x000000ff0b00720c */ /* 0x000fe20003fa6270 */
[----:B------:R-:W-:Y:S01]  /*4900*/  IMAD R217, R0, R9, R217 ;  /* 0x0000000900d97224 */ /* 0x000fe200078e02d9 */
[----:B------:R-:W-:Y:S01]  /*4910*/  IABS R221, R10 ;  /* 0x0000000a00dd7213 */ /* 0x000fe20000000000 */
[--C-:B------:R-:W-:Y:S01]  /*4920*/  @!P0 IMAD.IADD R211, R211, 0x1, -R0.reuse ;  /* 0x00000001d3d38824 */ /* 0x100fe200078e0a00 */
[----:B------:R-:W-:Y:S01]  /*4930*/  LOP3.LUT R11, R7, 0x50, RZ, 0xfc, !PT ;  /* 0x00000050070b7812 */ /* 0x000fe200078efcff */
[--C-:B------:R-:W-:Y:S01]  /*4940*/  @!P6 IMAD.IADD R215, R215, 0x1, -R0.reuse ;  /* 0x00000001d7d7e824 */ /* 0x100fe200078e0a00 */
[----:B------:R-:W-:Y:S01]  /*4950*/  ISETP.GE.AND P6, PT, R10, RZ, PT ;  /* 0x000000ff0a00720c */ /* 0x000fe20003fc6270 */
[----:B------:R-:W-:Y:S01]  /*4960*/  @!P2 IMAD.MOV R211, RZ, RZ, -R211 ;  /* 0x000000ffffd3a224 */ /* 0x000fe200078e0ad3 */
[----:B------:R-:W-:Y:S01]  /*4970*/  IABS R223, R11 ;  /* 0x0000000b00df7213 */ /* 0x000fe20000000000 */
[----:B------:R-:W-:Y:S01]  /*4980*/  @!P4 IMAD.IADD R213, R213, 0x1, -R0 ;  /* 0x00000001d5d5c824 */ /* 0x000fe200078e0a00 */
[----:B------:R-:W-:Y:S01]  /*4990*/  ISETP.GT.U32.AND P2, PT, R0, R215, PT ;  /* 0x000000d70000720c */ /* 0x000fe20003f44070 */
[----:B------:R-:W-:Y:S01]  /*49a0*/  IMAD.HI.U32 R9, R6, R219, RZ ;  /* 0x000000db06097227 */ /* 0x000fe200078e00ff */
[----:B------:R-:W-:-:S02]  /*49b0*/  ISETP.GT.U32.AND P4, PT, R0, R217, PT ;  /* 0x000000d90000720c */ /* 0x000fc40003f84070 */
[----:B------:R-:W-:Y:S01]  /*49c0*/  ISETP.GE.AND P0, PT, R13, RZ, PT ;  /* 0x000000ff0d00720c */ /* 0x000fe20003f06270 */
[----:B------:R-:W-:Y:S01]  /*49d0*/  IMAD.MOV R9, RZ, RZ, -R9 ;  /* 0x000000ffff097224 */ /* 0x000fe200078e0a09 */
[----:B------:R-:W-:Y:S01]  /*49e0*/  LOP3.LUT R13, R7, 0x4a, RZ, 0xfc, !PT ;  /* 0x0000004a070d7812 */ /* 0x000fe200078efcff */
[----:B------:R-:W-:Y:S01]  /*49f0*/  @!P3 IMAD.MOV R213, RZ, RZ, -R213 ;  /* 0x000000ffffd5b224 */ /* 0x000fe200078e0ad5 */
[----:B------:R-:W-:Y:S01]  /*4a00*/  ISETP.GE.AND P3, PT, R11, RZ, PT ;  /* 0x000000ff0b00720c */ /* 0x000fe20003f66270 */
[----:B------:R-:W-:Y:S01]  /*4a10*/  IMAD R219, R0, R9, R219 ;  /* 0x0000000900db7224 */ /* 0x000fe200078e02db */
[----:B------:R-:W-:Y:S01]  /*4a20*/  IABS R229, R13 ;  /* 0x0000000d00e57213 */ /* 0x000fe20000000000 */
[----:B------:R-:W-:Y:S01]  /*4a30*/  IMAD.HI.U32 R9, R6, R221, RZ ;  /* 0x000000dd06097227 */ /* 0x000fe200078e00ff */
[----:B------:R-:W-:-:S03]  /*4a40*/  LOP3.LUT R14, R7, 0x48, RZ, 0xfc, !PT ;  /* 0x00000048070e7812 */ /* 0x000fc600078efcff */
[--C-:B------:R-:W-:Y:S01]  /*4a50*/  @!P2 IMAD.IADD R215, R215, 0x1, -R0.reuse ;  /* 0x00000001d7d7a824 */ /* 0x100fe200078e0a00 */
[----:B------:R-:W-:Y:S01]  /*4a60*/  IABS R231, R14 ;  /* 0x0000000e00e77213 */ /* 0x000fe20000000000 */
[----:B------:R-:W-:Y:S02]  /*4a70*/  @!P4 IMAD.IADD R217, R217, 0x1, -R0 ;  /* 0x00000001d9d9c824 */ /* 0x000fe400078e0a00 */
[----:B------:R-:W-:Y:S01]  /*4a80*/  @!P1 IMAD.MOV R215, RZ, RZ, -R215 ;  /* 0x000000ffffd79224 */ /* 0x000fe200078e0ad7 */
[C---:B------:R-:W-:Y:S01]  /*4a90*/  ISETP.GT.U32.AND P1, PT, R0.reuse, R219, PT ;  /* 0x000000db0000720c */ /* 0x040fe20003f24070 */
[----:B------:R-:W-:Y:S01]  /*4aa0*/  IMAD.MOV R9, RZ, RZ, -R9 ;  /* 0x000000ffff097224 */ /* 0x000fe200078e0a09 */
[----:B------:R-:W-:Y:S01]  /*4ab0*/  ISETP.GT.U32.AND P4, PT, R0, R217, PT ;  /* 0x000000d90000720c */ /* 0x000fe20003f84070 */
[----:B------:R-:W-:Y:S02]  /*4ac0*/  VIADD R11, R8, 0x4e ;  /* 0x0000004e080b7836 */ /* 0x000fe40000000000 */
[----:B------:R-:W-:-:S02]  /*4ad0*/  IMAD R221, R0, R9, R221 ;  /* 0x0000000900dd7224 */ /* 0x000fc400078e02dd */
[----:B------:R-:W-:Y:S01]  /*4ae0*/  IMAD.HI.U32 R10, R6, R223, RZ ;  /* 0x000000df060a7227 */ /* 0x000fe200078e00ff */
[----:B------:R-:W-:Y:S02]  /*4af0*/  IABS R225, R11 ;  /* 0x0000000b00e17213 */ /* 0x000fe40000000000 */
[----:B------:R-:W-:Y:S01]  /*4b00*/  ISETP.GE.AND P2, PT, R11, RZ, PT ;  /* 0x000000ff0b00720c */ /* 0x000fe20003f46270 */
[----:B------:R-:W-:Y:S01]  /*4b10*/  IMAD.MOV R10, RZ, RZ, -R10 ;  /* 0x000000ffff0a7224 */ /* 0x000fe200078e0a0a */
[----:B------:R-:W-:Y:S01]  /*4b20*/  LOP3.LUT R11, R7, 0x4c, RZ, 0xfc, !PT ;  /* 0x0000004c070b7812 */ /* 0x000fe200078efcff */
[--C-:B------:R-:W-:Y:S02]  /*4b30*/  @!P1 IMAD.IADD R219, R219, 0x1, -R0.reuse ;  /* 0x00000001dbdb9824 */ /* 0x100fe400078e0a00 */
[----:B------:R-:W-:Y:S01]  /*4b40*/  @!P4 IMAD.IADD R217, R217, 0x1, -R0 ;  /* 0x00000001d9d9c824 */ /* 0x000fe200078e0a00 */
[----:B------:R-:W-:Y:S01]  /*4b50*/  ISETP.GT.U32.AND P4, PT, R0, R221, PT ;  /* 0x000000dd0000720c */ /* 0x000fe20003f84070 */
[----:B------:R-:W-:Y:S01]  /*4b60*/  IMAD.HI.U32 R9, R6, R225, RZ ;  /* 0x000000e106097227 */ /* 0x000fe200078e00ff */
[----:B------:R-:W-:-:S02]  /*4b70*/  ISETP.GT.U32.AND P1, PT, R0, R219, PT ;  /* 0x000000db0000720c */ /* 0x000fc40003f24070 */
[----:B------:R-:W-:Y:S01]  /*4b80*/  IABS R227, R11 ;  /* 0x0000000b00e37213 */ /* 0x000fe20000000000 */
[C---:B------:R-:W-:Y:S02]  /*4b90*/  IMAD R223, R0.reuse, R10, R223 ;  /* 0x0000000a00df7224 */ /* 0x040fe400078e02df */
[----:B------:R-:W-:Y:S02]  /*4ba0*/  IMAD.MOV R9, RZ, RZ, -R9 ;  /* 0x000000ffff097224 */ /* 0x000fe400078e0a09 */
[----:B------:R-:W-:Y:S01]  /*4bb0*/  @!P5 IMAD.MOV R217, RZ, RZ, -R217 ;  /* 0x000000ffffd9d224 */ /* 0x000fe200078e0ad9 */
[C---:B------:R-:W-:Y:S01]  /*4bc0*/  ISETP.GT.U32.AND P5, PT, R0.reuse, R223, PT ;  /* 0x000000df0000720c */ /* 0x040fe20003fa4070 */
[C---:B------:R-:W-:Y:S02]  /*4bd0*/  IMAD R225, R0.reuse, R9, R225 ;  /* 0x0000000900e17224 */ /* 0x040fe400078e02e1 */
[--C-:B------:R-:W-:Y:S02]  /*4be0*/  @!P4 IMAD.IADD R221, R221, 0x1, -R0.reuse ;  /* 0x00000001ddddc824 */ /* 0x100fe400078e0a00 */
[----:B------:R-:W-:Y:S01]  /*4bf0*/  @!P1 IMAD.IADD R219, R219, 0x1, -R0 ;  /* 0x00000001dbdb9824 */ /* 0x000fe200078e0a00 */
[----:B------:R-:W-:Y:S01]  /*4c00*/  ISETP.GT.U32.AND P1, PT, R0, R225, PT ;  /* 0x000000e10000720c */ /* 0x000fe20003f24070 */
[----:B------:R-:W-:Y:S01]  /*4c10*/  IMAD.HI.U32 R9, R6, R227, RZ ;  /* 0x000000e306097227 */ /* 0x000fe200078e00ff */
[----:B------:R-:W-:-:S03]  /*4c20*/  ISETP.GT.U32.AND P4, PT, R0, R221, PT ;  /* 0x000000dd0000720c */ /* 0x000fc60003f84070 */
[----:B------:R-:W-:Y:S02]  /*4c30*/  IMAD.MOV R10, RZ, RZ, -R9 ;  /* 0x000000ffff0a7224 */ /* 0x000fe400078e0a09 */
[----:B------:R-:W-:Y:S02]  /*4c40*/  @!P5 IMAD.IADD R223, R223, 0x1, -R0 ;  /* 0x00000001dfdfd824 */ /* 0x000fe400078e0a00 */
[----:B------:R-:W-:Y:S02]  /*4c50*/  IMAD R227, R0, R10, R227 ;  /* 0x0000000a00e37224 */ /* 0x000fe400078e02e3 */
[----:B------:R-:W-:Y:S01]  /*4c60*/  IMAD.HI.U32 R9, R6, R229, RZ ;  /* 0x000000e506097227 */ /* 0x000fe200078e00ff */
[----:B------:R-:W-:-:S03]  /*4c70*/  ISETP.GT.U32.AND P5, PT, R0, R223, PT ;  /* 0x000000df0000720c */ /* 0x000fc60003fa4070 */
[--C-:B------:R-:W-:Y:S01]  /*4c80*/  @!P1 IMAD.IADD R225, R225, 0x1, -R0.reuse ;  /* 0x00000001e1e19824 */ /* 0x100fe200078e0a00 */
[----:B------:R-:W-:Y:S01]  /*4c90*/  ISETP.GE.AND P1, PT, R11, RZ, PT ;  /* 0x000000ff0b00720c */ /* 0x000fe20003f26270 */
[----:B------:R-:W-:Y:S01]  /*4ca0*/  @!P4 IMAD.IADD R221, R221, 0x1, -R0 ;  /* 0x00000001ddddc824 */ /* 0x000fe200078e0a00 */
[C---:B------:R-:W-:Y:S01]  /*4cb0*/  ISETP.GT.U32.AND P4, PT, R0.reuse, R227, PT ;  /* 0x000000e30000720c */ /* 0x040fe20003f84070 */
[----:B------:R-:W-:Y:S01]  /*4cc0*/  IMAD.MOV R9, RZ, RZ, -R9 ;  /* 0x000000ffff097224 */ /* 0x000fe200078e0a09 */
[----:B------:R-:W-:Y:S01]  /*4cd0*/  LOP3.LUT R11, R7, 0x42, RZ, 0xfc, !PT ;  /* 0x00000042070b7812 */ /* 0x000fe200078efcff */
[----:B------:R-:W-:Y:S01]  /*4ce0*/  @!P0 IMAD.MOV R219, RZ, RZ, -R219 ;  /* 0x000000ffffdb8224 */ /* 0x000fe200078e0adb */
[C---:B------:R-:W-:Y:S01]  /*4cf0*/  ISETP.GT.U32.AND P0, PT, R0.reuse, R225, PT ;  /* 0x000000e10000720c */ /* 0x040fe20003f04070 */
[----:B------:R-:W-:Y:S01]  /*4d00*/  IMAD R229, R0, R9, R229 ;  /* 0x0000000900e57224 */ /* 0x000fe200078e02e5 */
[----:B------:R-:W-:Y:S01]  /*4d10*/  IABS R237, R11 ;  /* 0x0000000b00ed7213 */ /* 0x000fe20000000000 */
[----:B------:R-:W-:-:S04]  /*4d20*/  IMAD.HI.U32 R9, R6, R231, RZ ;  /* 0x000000e706097227 */ /* 0x000fc800078e00ff */
[----:B------:R-:W-:-:S04]  /*4d30*/  IMAD.HI.U32 R10, R6, R233, RZ ;  /* 0x000000e9060a7227 */ /* 0x000fc800078e00ff */
[----:B------:R-:W-:Y:S02]  /*4d40*/  IMAD.MOV R9, RZ, RZ, -R9 ;  /* 0x000000ffff097224 */ /* 0x000fe400078e0a09 */
[----:B------:R-:W-:Y:S02]  /*4d50*/  IMAD.MOV R10, RZ, RZ, -R10 ;  /* 0x000000ffff0a7224 */ /* 0x000fe400078e0a0a */
[--C-:B------:R-:W-:Y:S01]  /*4d60*/  @!P5 IMAD.IADD R223, R223, 0x1, -R0.reuse ;  /* 0x00000001dfdfd824 */ /* 0x100fe200078e0a00 */
[C---:B------:R-:W-:Y:S01]  /*4d70*/  ISETP.GT.U32.AND P5, PT, R0.reuse, R229, PT ;  /* 0x000000e50000720c */ /* 0x040fe20003fa4070 */
[--C-:B------:R-:W-:Y:S01]  /*4d80*/  @!P4 IMAD.IADD R227, R227, 0x1, -R0.reuse ;  /* 0x00000001e3e3c824 */ /* 0x100fe200078e0a00 */
[----:B------:R-:W-:Y:S01]  /*4d90*/  ISETP.GE.AND P4, PT, R13, RZ, PT ;  /* 0x000000ff0d00720c */ /* 0x000fe20003f86270 */
[C---:B------:R-:W-:Y:S01]  /*4da0*/  IMAD R231, R0.reuse, R9, R231 ;  /* 0x0000000900e77224 */ /* 0x040fe200078e02e7 */
[C---:B------:R-:W-:Y:S01]  /*4db0*/  LOP3.LUT R13, R7.reuse, 0x3a, RZ, 0xfc, !PT ;  /* 0x0000003a070d7812 */ /* 0x040fe200078efcff */
[C---:B------:R-:W-:Y:S01]  /*4dc0*/  IMAD R233, R0.reuse, R10, R233 ;  /* 0x0000000a00e97224 */ /* 0x040fe200078e02e9 */
[----:B------:R-:W-:Y:S01]  /*4dd0*/  LOP3.LUT R10, R7, 0x44, RZ, 0xfc, !PT ;  /* 0x00000044070a7812 */ /* 0x000fe200078efcff */
[--C-:B------:R-:W-:Y:S01]  /*4de0*/  @!P0 IMAD.IADD R225, R225, 0x1, -R0.reuse ;  /* 0x00000001e1e18824 */ /* 0x100fe200078e0a00 */
[C---:B------:R-:W-:Y:S01]  /*4df0*/  ISETP.GT.U32.AND P0, PT, R0.reuse, R231, PT ;  /* 0x000000e70000720c */ /* 0x040fe20003f04070 */
[----:B------:R-:W-:Y:S01]  /*4e00*/  @!P6 IMAD.MOV R221, RZ, RZ, -R221 ;  /* 0x000000ffffdde224 */ /* 0x000fe200078e0add */
[C---:B------:R-:W-:Y:S01]  /*4e10*/  ISETP.GT.U32.AND P6, PT, R0.reuse, R227, PT ;  /* 0x000000e30000720c */ /* 0x040fe20003fc4070 */
[----:B------:R-:W-:Y:S01]  /*4e20*/  @!P2 IMAD.MOV R225, RZ, RZ, -R225 ;  /* 0x000000ffffe1a224 */ /* 0x000fe200078e0ae1 */
[----:B------:R-:W-:Y:S01]  /*4e30*/  IABS R235, R10 ;  /* 0x0000000a00eb7213 */ /* 0x000fe20000000000 */
[----:B------:R-:W-:Y:S01]  /*4e40*/  @!P5 IMAD.IADD R229, R229, 0x1, -R0 ;  /* 0x00000001e5e5d824 */ /* 0x000fe200078e0a00 */
[----:B------:R-:W-:Y:S01]  /*4e50*/  ISETP.GT.U32.AND P2, PT, R0, R233, PT ;  /* 0x000000e90000720c */ /* 0x000fe20003f44070 */
[----:B------:R-:W-:Y:S01]  /*4e60*/  @!P3 IMAD.MOV R223, RZ, RZ, -R223 ;  /* 0x000000ffffdfb224 */ /* 0x000fe200078e0adf */
[----:B------:R-:W-:Y:S01]  /*4e70*/  ISETP.GE.AND P3, PT, R14, RZ, PT ;  /* 0x000000ff0e00720c */ /* 0x000fe20003f66270 */
[----:B------:R-:W-:Y:S01]  /*4e80*/  IMAD.HI.U32 R9, R6, R235, RZ ;  /* 0x000000eb06097227 */ /* 0x000fe200078e00ff */
[----:B------:R-:W-:-:S02]  /*4e90*/  ISETP.GT.U32.AND P5, PT, R0, R229, PT ;  /* 0x000000e50000720c */ /* 0x000fc40003fa4070 */
[----:B------:R-:W-:Y:S01]  /*4ea0*/  IABS R245, R13 ;  /* 0x0000000d00f57213 */ /* 0x000fe20000000000 */
[----:B------:R-:W-:Y:S01]  /*4eb0*/  IMAD.MOV R9, RZ, RZ, -R9 ;  /* 0x000000ffff097224 */ /* 0x000fe200078e0a09 */
[----:B------:R-:W-:Y:S01]  /*4ec0*/  LOP3.LUT R14, R7, 0x34, RZ, 0xfc, !PT ;  /* 0x00000034070e7812 */ /* 0x000fe200078efcff */
[--C-:B------:R-:W-:Y:S01]  /*4ed0*/  @!P6 IMAD.IADD R227, R227, 0x1, -R0.reuse ;  /* 0x00000001e3e3e824 */ /* 0x100fe200078e0a00 */
[----:B------:R-:W-:Y:S01]  /*4ee0*/  ISETP.GE.AND P6, PT, R15, RZ, PT ;  /* 0x000000ff0f00720c */ /* 0x000fe20003fc6270 */
[--C-:B------:R-:W-:Y:S01]  /*4ef0*/  @!P0 IMAD.IADD R231, R231, 0x1, -R0.reuse ;  /* 0x00000001e7e78824 */ /* 0x100fe200078e0a00 */
[----:B------:R-:W-:Y:S01]  /*4f00*/  IABS R251, R14 ;  /* 0x0000000e00fb7213 */ /* 0x000fe20000000000 */
[C---:B------:R-:W-:Y:S01]  /*4f10*/  IMAD R235, R0.reuse, R9, R235 ;  /* 0x0000000900eb7224 */ /* 0x040fe200078e02eb */
[----:B------:R-:W-:Y:S01]  /*4f20*/  IABS R15, R19 ;  /* 0x00000013000f7213 */ /* 0x000fe20000000000 */
[----:B------:R-:W-:Y:S01]  /*4f30*/  @!P2 IMAD.IADD R233, R233, 0x1, -R0 ;  /* 0x00000001e9e9a824 */ /* 0x000fe200078e0a00 */
[C---:B------:R-:W-:Y:S01]  /*4f40*/  ISETP.GT.U32.AND P0, PT, R0.reuse, R231, PT ;  /* 0x000000e70000720c */ /* 0x040fe20003f04070 */
[----:B------:R-:W-:Y:S01]  /*4f50*/  @!P1 IMAD.MOV R227, RZ, RZ, -R227 ;  /* 0x000000ffffe39224 */ /* 0x000fe200078e0ae3 */
[----:B------:R-:W-:Y:S01]  /*4f60*/  ISETP.GT.U32.AND P1, PT, R0, R235, PT ;  /* 0x000000eb0000720c */ /* 0x000fe20003f24070 */
[----:B------:R-:W-:Y:S01]  /*4f70*/  IMAD.HI.U32 R9, R6, R237, RZ ;  /* 0x000000ed06097227 */ /* 0x000fe200078e00ff */
[----:B------:R-:W-:-:S03]  /*4f80*/  ISETP.GT.U32.AND P2, PT, R0, R233, PT ;  /* 0x000000e90000720c */ /* 0x000fc60003f44070 */
[--C-:B------:R-:W-:Y:S01]  /*4f90*/  @!P5 IMAD.IADD R229, R229, 0x1, -R0.reuse ;  /* 0x00000001e5e5d824 */ /* 0x100fe200078e0a00 */
[----:B------:R-:W-:Y:S01]  /*4fa0*/  ISETP.GE.AND P5, PT, R10, RZ, PT ;  /* 0x000000ff0a00720c */ /* 0x000fe20003fa6270 */
[----:B------:R-:W-:Y:S01]  /*4fb0*/  IMAD.MOV R9, RZ, RZ, -R9 ;  /* 0x000000ffff097224 */ /* 0x000fe200078e0a09 */
[----:B------:R-:W-:Y:S01]  /*4fc0*/  LOP3.LUT R10, R7, 0x40, RZ, 0xfc, !PT ;  /* 0x00000040070a7812 */ /* 0x000fe200078efcff */
[----:B------:R-:W-:Y:S01]  /*4fd0*/  @!P4 IMAD.MOV R229, RZ, RZ, -R229 ;  /* 0x000000ffffe5c224 */ /* 0x000fe200078e0ae5 */
[----:B------:R-:W-:Y:S01]  /*4fe0*/  ISETP.GE.AND P4, PT, R11, RZ, PT ;  /* 0x000000ff0b00720c */ /* 0x000fe20003f86270 */
[----:B------:R-:W-:Y:S01]  /*4ff0*/  IMAD R237, R0, R9, R237 ;  /* 0x0000000900ed7224 */ /* 0x000fe200078e02ed */
[----:B------:R-:W-:Y:S01]  /*5000*/  IABS R239, R10 ;  /* 0x0000000a00ef7213 */ /* 0x000fe20000000000 */
[--C-:B------:R-:W-:Y:S01]  /*5010*/  @!P0 IMAD.IADD R231, R231, 0x1, -R0.reuse ;  /* 0x00000001e7e78824 */ /* 0x100fe200078e0a00 */
[----:B------:R-:W-:Y:S01]  /*5020*/  ISETP.GE.AND P0, PT, R10, RZ, PT ;  /* 0x000000ff0a00720c */ /* 0x000fe20003f06270 */
[--C-:B------:R-:W-:Y:S01]  /*5030*/  @!P1 IMAD.IADD R235, R235, 0x1, -R0.reuse ;  /* 0x00000001ebeb9824 */ /* 0x100fe200078e0a00 */
[----:B------:R-:W-:Y:S01]  /*5040*/  LOP3.LUT R11, R7, 0x3c, RZ, 0xfc, !PT ;  /* 0x0000003c070b7812 */ /* 0x000fe200078efcff */
[----:B------:R-:W-:Y:S01]  /*5050*/  @!P2 IMAD.IADD R233, R233, 0x1, -R0 ;  /* 0x00000001e9e9a824 */ /* 0x000fe200078e0a00 */
[C---:B------:R-:W-:Y:S01]  /*5060*/  ISETP.GT.U32.AND P2, PT, R0.reuse, R237, PT ;  /* 0x000000ed0000720c */ /* 0x040fe20003f44070 */
[----:B------:R-:W-:Y:S01]  /*5070*/  @!P3 IMAD.MOV R231, RZ, RZ, -R231 ;  /* 0x000000ffffe7b224 */ /* 0x000fe200078e0ae7 */
[----:B------:R-:W-:Y:S01]  /*5080*/  ISETP.GT.U32.AND P3, PT, R0, R235, PT ;  /* 0x000000eb0000720c */ /* 0x000fe20003f64070 */
[----:B------:R-:W-:Y:S01]  /*5090*/  IMAD.HI.U32 R9, R6, R239, RZ ;  /* 0x000000ef06097227 */ /* 0x000fe200078e00ff */
[----:B------:R-:W-:-:S03]  /*50a0*/  IABS R243, R11 ;  /* 0x0000000b00f37213 */ /* 0x000fc60000000000 */
[----:B------:R-:W-:Y:S02]  /*50b0*/  IMAD.MOV R9, RZ, RZ, -R9 ;  /* 0x000000ffff097224 */ /* 0x000fe400078e0a09 */
[----:B------:R-:W-:Y:S02]  /*50c0*/  VIADD R10, R8, 0x3e ;  /* 0x0000003e080a7836 */ /* 0x000fe40000000000 */
[C---:B------:R-:W-:Y:S02]  /*50d0*/  IMAD R239, R0.reuse, R9, R239 ;  /* 0x0000000900ef7224 */ /* 0x040fe400078e02ef */
[--C-:B------:R-:W-:Y:S01]  /*50e0*/  @!P2 IMAD.IADD R237, R237, 0x1, -R0.reuse ;  /* 0x00000001ededa824 */ /* 0x100fe200078e0a00 */
[----:B------:R-:W-:Y:S01]  /*50f0*/  IABS R241, R10 ;  /* 0x0000000a00f17213 */ /* 0x000fe20000000000 */
[----:B------:R-:W-:Y:S01]  /*5100*/  @!P3 IMAD.IADD R235, R235, 0x1, -R0 ;  /* 0x00000001ebebb824 */ /* 0x000fe200078e0a00 */
[C---:B------:R-:W-:Y:S01]  /*5110*/  ISETP.GT.U32.AND P3, PT, R0.reuse, R239, PT ;  /* 0x000000ef0000720c */ /* 0x040fe20003f64070 */
[----:B------:R-:W-:Y:S01]  /*5120*/  @!P6 IMAD.MOV R233, RZ, RZ, -R233 ;  /* 0x000000ffffe9e224 */ /* 0x000fe200078e0ae9 */
[----:B------:R-:W-:Y:S01]  /*5130*/  ISETP.GT.U32.AND P2, PT, R0, R237, PT ;  /* 0x000000ed0000720c */ /* 0x000fe20003f44070 */
[----:B------:R-:W-:Y:S01]  /*5140*/  IMAD.HI.U32 R9, R6, R241, RZ ;  /* 0x000000f106097227 */ /* 0x000fe200078e00ff */
[----:B------:R-:W-:-:S02]  /*5150*/  ISETP.GE.AND P1, PT, R10, RZ, PT ;  /* 0x000000ff0a00720c */ /* 0x000fc40003f26270 */
[----:B------:R-:W-:Y:S01]  /*5160*/  ISETP.GE.AND P6, PT, R11, RZ, PT ;  /* 0x000000ff0b00720c */ /* 0x000fe20003fc6270 */
[----:B------:R-:W-:Y:S01]  /*5170*/  IMAD.MOV R10, RZ, RZ, -R9 ;  /* 0x000000ffff0a7224 */ /* 0x000fe200078e0a09 */
[----:B------:R-:W-:Y:S01]  /*5180*/  LOP3.LUT R11, R7, 0x38, RZ, 0xfc, !PT ;  /* 0x00000038070b7812 */ /* 0x000fe200078efcff */
[----:B------:R-:W-:-:S03]  /*5190*/  IMAD.HI.U32 R9, R6, R243, RZ ;  /* 0x000000f306097227 */ /* 0x000fc600078e00ff */
[----:B------:R-:W-:Y:S01]  /*51a0*/  IABS R247, R11 ;  /* 0x0000000b00f77213 */ /* 0x000fe20000000000 */
[C---:B------:R-:W-:Y:S02]  /*51b0*/  IMAD R241, R0.reuse, R10, R241 ;  /* 0x0000000a00f17224 */ /* 0x040fe400078e02f1 */
[----:B------:R-:W-:Y:S02]  /*51c0*/  IMAD.MOV R10, RZ, RZ, -R9 ;  /* 0x000000ffff0a7224 */ /* 0x000fe400078e0a09 */
[--C-:B------:R-:W-:Y:S02]  /*51d0*/  @!P3 IMAD.IADD R239, R239, 0x1, -R0.reuse ;  /* 0x00000001efefb824 */ /* 0x100fe400078e0a00 */
[----:B------:R-:W-:Y:S01]  /*51e0*/  @!P2 IMAD.IADD R237, R237, 0x1, -R0 ;  /* 0x00000001ededa824 */ /* 0x000fe200078e0a00 */
[C---:B------:R-:W-:Y:S01]  /*51f0*/  ISETP.GT.U32.AND P2, PT, R0.reuse, R241, PT ;  /* 0x000000f10000720c */ /* 0x040fe20003f44070 */
[C---:B------:R-:W-:Y:S01]  /*5200*/  IMAD R243, R0.reuse, R10, R243 ;  /* 0x0000000a00f37224 */ /* 0x040fe200078e02f3 */
[----:B------:R-:W-:Y:S01]  /*5210*/  ISETP.GT.U32.AND P3, PT, R0, R239, PT ;  /* 0x000000ef0000720c */ /* 0x000fe20003f64070 */
[----:B------:R-:W-:-:S04]  /*5220*/  IMAD.HI.U32 R9, R6, R245, RZ ;  /* 0x000000f506097227 */ /* 0x000fc800078e00ff */
[----:B------:R-:W-:Y:S01]  /*5230*/  @!P4 IMAD.MOV R237, RZ, RZ, -R237 ;  /* 0x000000ffffedc224 */ /* 0x000fe200078e0aed */
[C---:B------:R-:W-:Y:S01]  /*5240*/  ISETP.GT.U32.AND P4, PT, R0.reuse, R243, PT ;  /* 0x000000f30000720c */ /* 0x040fe20003f84070 */
[----:B------:R-:W-:Y:S02]  /*5250*/  IMAD.MOV R9, RZ, RZ, -R9 ;  /* 0x000000ffff097224 */ /* 0x000fe400078e0a09 */
[----:B------:R-:W-:Y:S01]  /*5260*/  @!P5 IMAD.MOV R235, RZ, RZ, -R235 ;  /* 0x000000ffffebd224 */ /* 0x000fe200078e0aeb */
[----:B------:R-:W-:Y:S01]  /*5270*/  ISETP.GE.AND P5, PT, R13, RZ, PT ;  /* 0x000000ff0d00720c */ /* 0x000fe20003fa6270 */
[----:B------:R-:W-:Y:S01]  /*5280*/  IMAD R245, R0, R9, R245 ;  /* 0x0000000900f57224 */ /* 0x000fe200078e02f5 */
[----:B------:R-:W-:Y:S01]  /*5290*/  LOP3.LUT R13, R7, 0x36, RZ, 0xfc, !PT ;  /* 0x00000036070d7812 */ /* 0x000fe200078efcff */
[----:B------:R-:W-:Y:S02]  /*52a0*/  @!P3 IMAD.IADD R239, R239, 0x1, -R0 ;  /* 0x00000001efefb824 */ /* 0x000fe400078e0a00 */
[----:B------:R-:W-:Y:S01]  /*52b0*/  IMAD.HI.U32 R9, R6, R247, RZ ;  /* 0x000000f706097227 */ /* 0x000fe200078e00ff */
[----:B------:R-:W-:-:S02]  /*52c0*/  ISETP.GT.U32.AND P3, PT, R0, R245, PT ;  /* 0x000000f50000720c */ /* 0x000fc40003f64070 */
[----:B------:R-:W-:Y:S01]  /*52d0*/  IABS R249, R13 ;  /* 0x0000000d00f97213 */ /* 0x000fe20000000000 */
[--C-:B------:R-:W-:Y:S02]  /*52e0*/  @!P4 IMAD.IADD R243, R243, 0x1, -R0.reuse ;  /* 0x00000001f3f3c824 */ /* 0x100fe400078e0a00 */
[--C-:B------:R-:W-:Y:S02]  /*52f0*/  @!P2 IMAD.IADD R241, R241, 0x1, -R0.reuse ;  /* 0x00000001f1f1a824 */ /* 0x100fe400078e0a00 */
[----:B------:R-:W-:Y:S01]  /*5300*/  IMAD.MOV R9, RZ, RZ, -R9 ;  /* 0x000000ffff097224 */ /* 0x000fe200078e0a09 */
[C---:B------:R-:W-:Y:S01]  /*5310*/  ISETP.GT.U32.AND P4, PT, R0.reuse, R243, PT ;  /* 0x000000f30000720c */ /* 0x040fe20003f84070 */
[----:B------:R-:W-:Y:S01]  /*5320*/  @!P0 IMAD.MOV R239, RZ, RZ, -R239 ;  /* 0x000000ffffef8224 */ /* 0x000fe200078e0aef */
[C---:B------:R-:W-:Y:S01]  /*5330*/  ISETP.GT.U32.AND P2, PT, R0.reuse, R241, PT ;  /* 0x000000f10000720c */ /* 0x040fe20003f44070 */
[----:B------:R-:W-:Y:S01]  /*5340*/  IMAD R247, R0, R9, R247 ;  /* 0x0000000900f77224 */ /* 0x000fe200078e02f7 */
[----:B------:R-:W-:Y:S01]  /*5350*/  ISETP.GE.AND P0, PT, R11, RZ, PT ;  /* 0x000000ff0b00720c */ /* 0x000fe20003f06270 */
[----:B------:R-:W-:Y:S01]  /*5360*/  @!P3 IMAD.IADD R245, R245, 0x1, -R0 ;  /* 0x00000001f5f5b824 */ /* 0x000fe200078e0a00 */
[----:B------:R-:W-:Y:S01]  /*5370*/  IABS R11, R16 ;  /* 0x00000010000b7213 */ /* 0x000fe20000000000 */
[----:B------:R-:W-:-:S03]  /*5380*/  IMAD.HI.U32 R9, R6, R251, RZ ;  /* 0x000000fb06097227 */ /* 0x000fc600078e00ff */
[C---:B------:R-:W-:Y:S01]  /*5390*/  ISETP.GT.U32.AND P3, PT, R0.reuse, R245, PT ;  /* 0x000000f50000720c */ /* 0x040fe20003f64070 */
[----:B------:R-:W-:Y:S02]  /*53a0*/  IMAD.MOV R9, RZ, RZ, -R9 ;  /* 0x000000ffff097224 */ /* 0x000fe400078e0a09 */
[--C-:B------:R-:W-:Y:S01]  /*53b0*/  @!P4 IMAD.IADD R243, R243, 0x1, -R0.reuse ;  /* 0x00000001f3f3c824 */ /* 0x100fe200078e0a00 */
[C---:B------:R-:W-:Y:S01]  /*53c0*/  ISETP.GT.U32.AND P4, PT, R0.reuse, R247, PT ;  /* 0x000000f70000720c */ /* 0x040fe20003f84070 */
[----:B------:R-:W-:Y:S02]  /*53d0*/  IMAD R251, R0, R9, R251 ;  /* 0x0000000900fb7224 */ /* 0x000fe400078e02fb */
[----:B------:R-:W-:Y:S01]  /*53e0*/  @!P2 IMAD.IADD R241, R241, 0x1, -R0 ;  /* 0x00000001f1f1a824 */ /* 0x000fe200078e0a00 */
[----:B------:R-:W-:Y:S01]  /*53f0*/  ISETP.GE.AND P2, PT, R13, RZ, PT ;  /* 0x000000ff0d00720c */ /* 0x000fe20003f46270 */
[----:B------:R-:W-:Y:S01]  /*5400*/  VIADD R9, R8, 0x2e ;  /* 0x0000002e08097836 */ /* 0x000fe20000000000 */
[----:B------:R-:W-:Y:S01]  /*5410*/  IABS R13, R17 ;  /* 0x00000011000d7213 */ /* 0x000fe20000000000 */
[----:B------:R-:W-:-:S04]  /*5420*/  IMAD.HI.U32 R10, R6, R249, RZ ;  /* 0x000000f9060a7227 */ /* 0x000fc800078e00ff */
[--C-:B------:R-:W-:Y:S01]  /*5430*/  @!P3 IMAD.IADD R245, R245, 0x1, -R0.reuse ;  /* 0x00000001f5f5b824 */ /* 0x100fe200078e0a00 */
[----:B------:R-:W-:Y:S01]  /*5440*/  ISETP.GT.U32.AND P3, PT, R0, R251, PT ;  /* 0x000000fb0000720c */ /* 0x000fe20003f64070 */
[----:B------:R-:W-:Y:S01]  /*5450*/  @!P1 IMAD.MOV R241, RZ, RZ, -R241 ;  /* 0x000000fffff19224 */ /* 0x000fe200078e0af1 */
[----:B------:R-:W-:Y:S01]  /*5460*/  ISETP.GE.AND P1, PT, R14, RZ, PT ;  /* 0x000000ff0e00720c */ /* 0x000fe20003f26270 */
[----:B------:R-:W-:Y:S01]  /*5470*/  @!P4 IMAD.IADD R247, R247, 0x1, -R0 ;  /* 0x00000001f7f7c824 */ /* 0x000fe200078e0a00 */
[----:B------:R-:W-:Y:S01]  /*5480*/  ISETP.GE.AND P4, PT, R9, RZ, PT ;  /* 0x000000ff0900720c */ /* 0x000fe20003f86270 */
[----:B------:R-:W-:Y:S01]  /*5490*/  IMAD.MOV R10, RZ, RZ, -R10 ;  /* 0x000000ffff0a7224 */ /* 0x000fe200078e0a0a */
[----:B------:R-:W-:Y:S01]  /*54a0*/  IABS R14, R9 ;  /* 0x00000009000e7213 */ /* 0x000fe20000000000 */
[----:B------:R-:W-:-:S04]  /*54b0*/  IMAD.HI.U32 R9, R6, R11, RZ ;  /* 0x0000000b06097227 */ /* 0x000fc800078e00ff */
[----:B------:R-:W-:Y:S02]  /*54c0*/  IMAD R249, R0, R10, R249 ;  /* 0x0000000a00f97224 */ /* 0x000fe400078e02f9 */
[----:B------:R-:W-:Y:S02]  /*54d0*/  IMAD.MOV R10, RZ, RZ, -R9 ;  /* 0x000000ffff0a7224 */ /* 0x000fe400078e0a09 */
[----:B------:R-:W-:-:S04]  /*54e0*/  IMAD.HI.U32 R9, R6, R13, RZ ;  /* 0x0000000d06097227 */ /* 0x000fc800078e00ff */
[----:B------:R-:W-:Y:S02]  /*54f0*/  @!P3 IMAD.IADD R251, R251, 0x1, -R0 ;  /* 0x00000001fbfbb824 */ /* 0x000fe400078e0a00 */
[C---:B------:R-:W-:Y:S02]  /*5500*/  IMAD R10, R0.reuse, R10, R11 ;  /* 0x0000000a000a7224 */ /* 0x040fe400078e020b */
[----:B------:R-:W-:Y:S01]  /*5510*/  IMAD.MOV R9, RZ, RZ, -R9 ;  /* 0x000000ffff097224 */ /* 0x000fe200078e0a09 */
[C---:B------:R-:W-:Y:S01]  /*5520*/  ISETP.GT.U32.AND P3, PT, R0.reuse, R251, PT ;  /* 0x000000fb0000720c */ /* 0x040fe20003f64070 */
[----:B------:R-:W-:Y:S02]  /*5530*/  IMAD.MOV.U32 R11, RZ, RZ, R14 ;  /* 0x000000ffff0b7224 */ /* 0x000fe400078e000e */
[----:B------:R-:W-:Y:S01]  /*5540*/  @!P6 IMAD.MOV R243, RZ, RZ, -R243 ;  /* 0x000000fffff3e224 */ /* 0x000fe200078e0af3 */
[C---:B------:R-:W-:Y:S01]  /*5550*/  ISETP.GT.U32.AND P6, PT, R0.reuse, R249, PT ;  /* 0x000000f90000720c */ /* 0x040fe20003fc4070 */
[----:B------:R-:W-:Y:S01]  /*5560*/  IMAD R30, R0, R9, R13 ;  /* 0x00000009001e7224 */ /* 0x000fe200078e020d */
[----:B------:R-:W-:Y:S01]  /*5570*/  IABS R13, R18 ;  /* 0x00000012000d7213 */ /* 0x000fe20000000000 */
[----:B------:R-:W-:-:S04]  /*5580*/  IMAD.HI.U32 R9, R6, R11, RZ ;  /* 0x0000000b06097227 */ /* 0x000fc800078e00ff */
[----:B------:R-:W-:Y:S02]  /*5590*/  IMAD.MOV R14, RZ, RZ, -R9 ;  /* 0x000000ffff0e7224 */ /* 0x000fe400078e0a09 */
[----:B------:R-:W-:-:S04]  /*55a0*/  IMAD.HI.U32 R9, R6, R13, RZ ;  /* 0x0000000d06097227 */ /* 0x000fc800078e00ff */
[----:B------:R-:W-:Y:S02]  /*55b0*/  IMAD.MOV R9, RZ, RZ, -R9 ;  /* 0x000000ffff097224 */ /* 0x000fe400078e0a09 */
[--C-:B------:R-:W-:Y:S01]  /*55c0*/  @!P6 IMAD.IADD R249, R249, 0x1, -R0.reuse ;  /* 0x00000001f9f9e824 */ /* 0x100fe200078e0a00 */
[----:B------:R-:W-:Y:S01]  /*55d0*/  ISETP.GT.U32.AND P6, PT, R0, R247, PT ;  /* 0x000000f70000720c */ /* 0x000fe20003fc4070 */
[----:B------:R-:W-:Y:S01]  /*55e0*/  @!P3 IMAD.IADD R251, R251, 0x1, -R0 ;  /* 0x00000001fbfbb824 */ /* 0x000fe200078e0a00 */
[----:B------:R-:W-:Y:S01]  /*55f0*/  ISETP.GE.AND P3, PT, R16, RZ, PT ;  /* 0x000000ff1000720c */ /* 0x000fe20003f66270 */
[C---:B------:R-:W-:Y:S02]  /*5600*/  IMAD R28, R0.reuse, R9, R13 ;  /* 0x00000009001c7224 */ /* 0x040fe400078e020d */
[----:B------:R-:W-:Y:S02]  /*5610*/  @!P1 IMAD.MOV R251, RZ, RZ, -R251 ;  /* 0x000000fffffb9224 */ /* 0x000fe400078e0afb */
[C---:B------:R-:W-:Y:S01]  /*5620*/  IMAD R14, R0.reuse, R14, R11 ;  /* 0x0000000e000e7224 */ /* 0x040fe200078e020b */
[----:B------:R-:W-:Y:S01]  /*5630*/  ISETP.GT.U32.AND P1, PT, R0, R28, PT ;  /* 0x0000001c0000720c */ /* 0x000fe20003f24070 */
[----:B------:R-:W-:-:S04]  /*5640*/  IMAD.HI.U32 R11, R6, R15, RZ ;  /* 0x0000000f060b7227 */ /* 0x000fc800078e00ff */
[----:B------:R-:W-:Y:S02]  /*5650*/  IMAD.MOV R11, RZ, RZ, -R11 ;  /* 0x000000ffff0b7224 */ /* 0x000fe400078e0a0b */
[--C-:B------:R-:W-:Y:S01]  /*5660*/  @!P6 IMAD.IADD R247, R247, 0x1, -R0.reuse ;  /* 0x00000001f7f7e824 */ /* 0x100fe200078e0a00 */
[C---:B------:R-:W-:Y:S01]  /*5670*/  ISETP.GT.U32.AND P6, PT, R0.reuse, R10, PT ;  /* 0x0000000a0000720c */ /* 0x040fe20003fc4070 */
[C---:B------:R-:W-:Y:S01]  /*5680*/  IMAD R16, R0.reuse, R11, R15 ;  /* 0x0000000b00107224 */ /* 0x040fe200078e020f */
[----:B------:R-:W-:Y:S01]  /*5690*/  LOP3.LUT R15, R7, 0x28, RZ, 0xfc, !PT ;  /* 0x00000028070f7812 */ /* 0x000fe200078efcff */
[----:B------:R-:W-:Y:S01]  /*56a0*/  @!P5 IMAD.MOV R245, RZ, RZ, -R245 ;  /* 0x000000fffff5d224 */ /* 0x000fe200078e0af5 */
[----:B------:R-:W-:Y:S01]  /*56b0*/  ISETP.GT.U32.AND P5, PT, R0, R249, PT ;  /* 0x000000f90000720c */ /* 0x000fe20003fa4070 */
[----:B------:R-:W-:Y:S01]  /*56c0*/  @!P1 IMAD.IADD R28, R28, 0x1, -R0 ;  /* 0x000000011c1c9824 */ /* 0x000fe200078e0a00 */
[----:B------:R-:W-:Y:S01]  /*56d0*/  IABS R11, R15 ;  /* 0x0000000f000b7213 */ /* 0x000fe20000000000 */
[----:B------:R-:W-:-:S03]  /*56e0*/  @!P0 IMAD.MOV R247, RZ, RZ, -R247 ;  /* 0x000000fffff78224 */ /* 0x000fc600078e0af7 */
[----:B------:R-:W-:Y:S01]  /*56f0*/  ISETP.GT.U32.AND P1, PT, R0, R28, PT ;  /* 0x0000001c0000720c */ /* 0x000fe20003f24070 */
        /* <DEDUP_REMOVED lines=9> */
[----:B------:R-:W-:Y:S01]  /*5790*/  @!P2 IMAD.MOV R249, RZ, RZ, -R249 ;  /* 0x000000fffff9a224 */ /* 0x000fe200078e0af9 */
[----:B------:R-:W-:Y:S01]  /*57a0*/  ISETP.GT.U32.AND P2, PT, R0, R14, PT ;  /* 0x0000000e0000720c */ /* 0x000fe20003f44070 */
[----:B------:R-:W-:Y:S01]  /*57b0*/  @!P1 IMAD.IADD R28, R28, 0x1, -R0 ;  /* 0x000000011c1c9824 */ /* 0x000fe200078e0a00 */
        /* <DEDUP_REMOVED lines=8> */
[--C-:B------:R-:W-:Y:S01]  /*5840*/  @!P2 IMAD.IADD R14, R14, 0x1, -R0.reuse ;  /* 0x000000010e0ea824 */ /* 0x100fe200078e0a00 */
[----:B------:R-:W-:Y:S01]  /*5850*/  ISETP.GE.AND P2, PT, R19, RZ, PT ;  /* 0x000000ff1300720c */ /* 0x000fe20003f46270 */
[----:B------:R-:W-:Y:S01]  /*5860*/  @!P1 IMAD.IADD R26, R26, 0x1, -R0 ;  /* 0x000000011a1a9824 */ /* 0x000fe200078e0a00 */
[----:B------:R-:W-:Y:S01]  /*5870*/  ISETP.GT.U32.AND P1, PT, R0, R9, PT ;  /* 0x000000090000720c */ /* 0x000fe20003f24070 */
[----:B------:R-:W-:Y:S01]  /*5880*/  @!P3 IMAD.MOV R10, RZ, RZ, -R10 ;  /* 0x000000ffff0ab224 */ /* 0x000fe200078e0a0a */
[----:B------:R-:W-:Y:S01]  /*5890*/  IABS R145, R18 ;  /* 0x0000001200917213 */ /* 0x000fe20000000000 */
[----:B------:R-:W-:Y:S01]  /*58a0*/  @!P5 IMAD.IADD R30, R30, 0x1, -R0 ;  /* 0x000000011e1ed824 */ /* 0x000fe200078e0a00 */
[----:B------:R-:W-:Y:S01]  /*58b0*/  ISETP.GT.U32.AND P3, PT, R0, R14, PT ;  /* 0x0000000e0000720c */ /* 0x000fe20003f64070 */
[----:B------:R-:W-:-:S02]  /*58c0*/  VIADD R13, R8, 0x1e ;  /* 0x0000001e080d7836 */ /* 0x000fc40000000000 */
[----:B------:R-:W-:Y:S01]  /*58d0*/  IMAD.HI.U32 R11, R6, R145, RZ ;  /* 0x00000091060b7227 */ /* 0x000fe200078e00ff */
[C---:B------:R-:W-:Y:S02]  /*58e0*/  ISETP.GT.U32.AND P5, PT, R0.reuse, R30, PT ;  /* 0x0000001e0000720c */ /* 0x040fe40003fa4070 */
[----:B------:R-:W-:Y:S01]  /*58f0*/  IABS R19, R13 ;  /* 0x0000000d00137213 */ /* 0x000fe20000000000 */
[----:B------:R-:W-:Y:S02]  /*5900*/  IMAD.MOV R11, RZ, RZ, -R11 ;  /* 0x000000ffff0b7224 */ /* 0x000fe400078e0a0b */
[----:B------:R-:W-:Y:S01]  /*5910*/  @!P1 IMAD.IADD R9, R9, 0x1, -R0 ;  /* 0x0000000109099824 */ /* 0x000fe200078e0a00 */
[C---:B------:R-:W-:Y:S01]  /*5920*/  ISETP.GT.U32.AND P1, PT, R0.reuse, R26, PT ;  /* 0x0000001a0000720c */ /* 0x040fe20003f24070 */
[----:B------:R-:W-:Y:S02]  /*5930*/  IMAD R145, R0, R11, R145 ;  /* 0x0000000b00917224 */ /* 0x000fe400078e0291 */
[----:B------:R-:W-:-:S04]  /*5940*/  IMAD.HI.U32 R11, R6, R23, RZ ;  /* 0x00000017060b7227 */ /* 0x000fc800078e00ff */
[----:B------:R-:W-:Y:S01]  /*5950*/  @!P3 IMAD.IADD R14, R14, 0x1, -R0 ;  /* 0x000000010e0eb824 */ /* 0x000fe200078e0a00 */
[----:B------:R-:W-:Y:S01]  /*5960*/  ISETP.GE.AND P3, PT, R17, RZ, PT ;  /* 0x000000ff1100720c */ /* 0x000fe20003f66270 */
[----:B------:R-:W-:Y:S02]  /*5970*/  IMAD.MOV R17, RZ, RZ, -R11 ;  /* 0x000000ffff117224 */ /* 0x000fe400078e0a0b */
[----:B------:R-:W-:Y:S01]  /*5980*/  @!P0 IMAD.MOV R28, RZ, RZ, -R28 ;  /* 0x000000ffff1c8224 */ /* 0x000fe200078e0a1c */
[C---:B------:R-:W-:Y:S01]  /*5990*/  ISETP.GT.U32.AND P0, PT, R0.reuse, R145, PT ;  /* 0x000000910000720c */ /* 0x040fe20003f04070 */
[----:B------:R-:W-:Y:S02]  /*59a0*/  IMAD R23, R0, R17, R23 ;  /* 0x0000001100177224 */ /* 0x000fe400078e0217 */
[--C-:B------:R-:W-:Y:S02]  /*59b0*/  @!P1 IMAD.IADD R26, R26, 0x1, -R0.reuse ;  /* 0x000000011a1a9824 */ /* 0x100fe400078e0a00 */
[----:B------:R-:W-:Y:S01]  /*59c0*/  @!P5 IMAD.IADD R30, R30, 0x1, -R0 ;  /* 0x000000011e1ed824 */ /* 0x000fe200078e0a00 */
[----:B------:R-:W-:Y:S01]  /*59d0*/  ISETP.GT.U32.AND P1, PT, R0, R23, PT ;  /* 0x000000170000720c */ /* 0x000fe20003f24070 */
[----:B------:R-:W-:Y:S01]  /*59e0*/  IMAD.HI.U32 R11, R6, R129, RZ ;  /* 0x00000081060b7227 */ /* 0x000fe200078e00ff */
[----:B------:R-:W-:-:S03]  /*59f0*/  ISETP.GT.U32.AND P5, PT, R0, R16, PT ;  /* 0x000000100000720c */ /* 0x000fc60003fa4070 */
[----:B------:R-:W-:Y:S01]  /*5a00*/  @!P6 IMAD.MOV R30, RZ, RZ, -R30 ;  /* 0x000000ffff1ee224 */ /* 0x000fe200078e0a1e */
[----:B------:R-:W-:Y:S01]  /*5a10*/  ISETP.GE.AND P6, PT, R15, RZ, PT ;  /* 0x000000ff0f00720c */ /* 0x000fe20003fc6270 */
[----:B------:R-:W-:Y:S02]  /*5a20*/  @!P0 IMAD.IADD R145, R145, 0x1, -R0 ;  /* 0x0000000191918824 */ /* 0x000fe400078e0a00 */
[----:B------:R-:W-:-:S04]  /*5a30*/  IMAD.HI.U32 R15, R6, R19, RZ ;  /* 0x00000013060f7227 */ /* 0x000fc800078e00ff */
[--C-:B------:R-:W-:Y:S01]  /*5a40*/  @!P1 IMAD.IADD R23, R23, 0x1, -R0.reuse ;  /* 0x0000000117179824 */ /* 0x100fe200078e0a00 */
[----:B------:R-:W-:Y:S01]  /*5a50*/  ISETP.GT.U32.AND P1, PT, R0, R145, PT ;  /* 0x000000910000720c */ /* 0x000fe20003f24070 */
[----:B------:R-:W-:Y:S02]  /*5a60*/  @!P5 IMAD.IADD R16, R16, 0x1, -R0 ;  /* 0x000000011010d824 */ /* 0x000fe400078e0a00 */
[----:B------:R-:W-:Y:S02]  /*5a70*/  IMAD.MOV R15, RZ, RZ, -R15 ;  /* 0x000000ffff0f7224 */ /* 0x000fe400078e0a0f */
[----:B------:R-:W-:Y:S01]  /*5a80*/  IMAD.MOV R11, RZ, RZ, -R11 ;  /* 0x000000ffff0b7224 */ /* 0x000fe200078e0a0b */
[C---:B------:R-:W-:Y:S01]  /*5a90*/  ISETP.GT.U32.AND P5, PT, R0.reuse, R16, PT ;  /* 0x000000100000720c */ /* 0x040fe20003fa4070 */
[C---:B------:R-:W-:Y:S01]  /*5aa0*/  IMAD R19, R0.reuse, R15, R19 ;  /* 0x0000000f00137224 */ /* 0x040fe200078e0213 */
[----:B------:R-:W-:Y:S01]  /*5ab0*/  IABS R15, R32 ;  /* 0x00000020000f7213 */ /* 0x000fe20000000000 */
[C---:B------:R-:W-:Y:S01]  /*5ac0*/  IMAD R17, R0.reuse, R11, R129 ;  /* 0x0000000b00117224 */ /* 0x040fe200078e0281 */
[----:B------:R-:W-:Y:S01]  /*5ad0*/  IABS R129, R34 ;  /* 0x0000002200817213 */ /* 0x000fe20000000000 */
[----:B------:R-:W-:Y:S01]  /*5ae0*/  @!P6 IMAD.MOV R26, RZ, RZ, -R26 ;  /* 0x000000ffff1ae224 */ /* 0x000fe200078e0a1a */
[C---:B------:R-:W-:Y:S01]  /*5af0*/  ISETP.GT.U32.AND P6, PT, R0.reuse, R23, PT ;  /* 0x000000170000720c */ /* 0x040fe20003fc4070 */
[----:B------:R-:W-:Y:S01]  /*5b00*/  @!P1 IMAD.IADD R145, R145, 0x1, -R0 ;  /* 0x0000000191919824 */ /* 0x000fe200078e0a00 */
[----:B------:R-:W-:Y:S01]  /*5b10*/  ISETP.GT.U32.AND P1, PT, R0, R19, PT ;  /* 0x000000130000720c */ /* 0x000fe20003f24070 */
[----:B------:R-:W-:-:S04]  /*5b20*/  IMAD.HI.U32 R11, R6, R15, RZ ;  /* 0x0000000f060b7227 */ /* 0x000fc800078e00ff */
[----:B------:R-:W-:Y:S02]  /*5b30*/  IMAD.MOV R11, RZ, RZ, -R11 ;  /* 0x000000ffff0b7224 */ /* 0x000fe400078e0a0b */
[----:B------:R-:W-:Y:S01]  /*5b40*/  @!P5 IMAD.IADD R16, R16, 0x1, -R0 ;  /* 0x000000011010d824 */ /* 0x000fe200078e0a00 */
[----:B------:R-:W-:Y:S01]  /*5b50*/  ISETP.GE.AND P5, PT, R13, RZ, PT ;  /* 0x000000ff0d00720c */ /* 0x000fe20003fa6270 */
[----:B------:R-:W-:Y:S02]  /*5b60*/  IMAD R15, R0, R11, R15 ;  /* 0x0000000b000f7224 */ /* 0x000fe400078e020f */
[----:B------:R-:W-:-:S04]  /*5b70*/  IMAD.HI.U32 R13, R6, R21, RZ ;  /* 0x00000015060d7227 */ /* 0x000fc800078e00ff */
[--C-:B------:R-:W-:Y:S01]  /*5b80*/  @!P1 IMAD.IADD R19, R19, 0x1, -R0.reuse ;  /* 0x0000000113139824 */ /* 0x100fe200078e0a00 */
[C---:B------:R-:W-:Y:S01]  /*5b90*/  ISETP.GT.U32.AND P1, PT, R0.reuse, R15, PT ;  /* 0x0000000f0000720c */ /* 0x040fe20003f24070 */
[----:B------:R-:W-:Y:S02]  /*5ba0*/  IMAD.MOV R13, RZ, RZ, -R13 ;  /* 0x000000ffff0d7224 */ /* 0x000fe400078e0a0d */
[----:B------:R-:W-:Y:S01]  /*5bb0*/  @!P6 IMAD.IADD R23, R23, 0x1, -R0 ;  /* 0x000000011717e824 */ /* 0x000fe200078e0a00 */
[C---:B------:R-:W-:Y:S01]  /*5bc0*/  ISETP.GT.U32.AND P6, PT, R0.reuse, R17, PT ;  /* 0x000000110000720c */ /* 0x040fe20003fc4070 */
[----:B------:R-:W-:Y:S02]  /*5bd0*/  IMAD R21, R0, R13, R21 ;  /* 0x0000000d00157224 */ /* 0x000fe400078e0215 */
[----:B------:R-:W-:-:S03]  /*5be0*/  IMAD.HI.U32 R13, R6, R129, RZ ;  /* 0x00000081060d7227 */ /* 0x000fc600078e00ff */
[C---:B------:R-:W-:Y:S01]  /*5bf0*/  ISETP.GT.U32.AND P0, PT, R0.reuse, R21, PT ;  /* 0x000000150000720c */ /* 0x040fe20003f04070 */
[----:B------:R-:W-:Y:S02]  /*5c00*/  IMAD.MOV R13, RZ, RZ, -R13 ;  /* 0x000000ffff0d7224 */ /* 0x000fe400078e0a0d */
[----:B------:R-:W-:Y:S01]  /*5c10*/  @!P4 IMAD.MOV R14, RZ, RZ, -R14 ;  /* 0x000000ffff0ec224 */ /* 0x000fe200078e0a0e */
[----:B------:R-:W-:Y:S01]  /*5c20*/  ISETP.GT.U32.AND P4, PT, R0, R9, PT ;  /* 0x000000090000720c */ /* 0x000fe20003f84070 */
[----:B------:R-:W-:Y:S01]  /*5c30*/  @!P2 IMAD.MOV R16, RZ, RZ, -R16 ;  /* 0x000000ffff10a224 */ /* 0x000fe200078e0a10 */
[----:B------:R-:W-:Y:S01]  /*5c40*/  ISETP.GE.AND P2, PT, R18, RZ, PT ;  /* 0x000000ff1200720c */ /* 0x000fe20003f46270 */
[C---:B------:R-:W-:Y:S01]  /*5c50*/  IMAD R13, R0.reuse, R13, R129 ;  /* 0x0000000d000d7224 */ /* 0x040fe200078e0281 */
[----:B------:R-:W-:Y:S01]  /*5c60*/  IABS R129, R42 ;  /* 0x0000002a00817213 */ /* 0x000fe20000000000 */
[----:B------:R-:W-:Y:S01]  /*5c70*/  @!P1 IMAD.IADD R15, R15, 0x1, -R0 ;  /* 0x000000010f0f9824 */ /* 0x000fe200078e0a00 */
[----:B------:R-:W-:Y:S01]  /*5c80*/  ISETP.GT.U32.AND P1, PT, R0, R19, PT ;  /* 0x000000130000720c */ /* 0x000fe20003f24070 */
[----:B------:R-:W-:-:S04]  /*5c90*/  IMAD.HI.U32 R18, R6, R143, RZ ;  /* 0x0000008f06127227 */ /* 0x000fc800078e00ff */
[----:B------:R-:W-:Y:S01]  /*5ca0*/  @!P6 IMAD.IADD R17, R17, 0x1, -R0 ;  /* 0x000000011111e824 */ /* 0x000fe200078e0a00 */
[----:B------:R-:W-:Y:S01]  /*5cb0*/  ISETP.GT.U32.AND P6, PT, R0, R13, PT ;  /* 0x0000000d0000720c */ /* 0x000fe20003fc4070 */
[----:B------:R-:W-:Y:S02]  /*5cc0*/  IMAD.MOV R18, RZ, RZ, -R18 ;  /* 0x000000ffff127224 */ /* 0x000fe400078e0a12 */
[--C-:B------:R-:W-:Y:S01]  /*5cd0*/  @!P4 IMAD.IADD R9, R9, 0x1, -R0.reuse ;  /* 0x000000010909c824 */ /* 0x100fe200078e0a00 */
[----:B------:R-:W-:Y:S01]  /*5ce0*/  ISETP.GE.AND P4, PT, R20, RZ, PT ;  /* 0x000000ff1400720c */ /* 0x000fe20003f86270 */
[----:B------:R-:W-:Y:S02]  /*5cf0*/  IMAD R143, R0, R18, R143 ;  /* 0x00000012008f7224 */ /* 0x000fe400078e028f */
[----:B------:R-:W-:Y:S02]  /*5d00*/  VIADD R11, R8, 0xe ;  /* 0x0000000e080b7836 */ /* 0x000fe40000000000 */
[----:B------:R-:W-:Y:S01]  /*5d10*/  @!P1 IMAD.IADD R19, R19, 0x1, -R0 ;  /* 0x0000000113139824 */ /* 0x000fe200078e0a00 */
[----:B------:R-:W-:Y:S01]  /*5d20*/  ISETP.GT.U32.AND P1, PT, R0, R143, PT ;  /* 0x0000008f0000720c */ /* 0x000fe20003f24070 */
[----:B------:R-:W-:Y:S01]  /*5d30*/  IMAD.MOV.U32 R8, RZ, RZ, R9 ;  /* 0x000000ffff087224 */ /* 0x000fe200078e0009 */
[----:B------:R-:W-:Y:S01]  /*5d40*/  IABS R131, R11 ;  /* 0x0000000b00837213 */ /* 0x000fe20000000000 */
[----:B------:R-:W-:-:S04]  /*5d50*/  IMAD.HI.U32 R9, R6, R139, RZ ;  /* 0x0000008b06097227 */ /* 0x000fc800078e00ff */
[--C-:B------:R-:W-:Y:S01]  /*5d60*/  @!P6 IMAD.IADD R13, R13, 0x1, -R0.reuse ;  /* 0x000000010d0de824 */ /* 0x100fe200078e0a00 */
[----:B------:R-:W-:Y:S01]  /*5d70*/  ISETP.GE.AND P6, PT, R11, RZ, PT ;  /* 0x000000ff0b00720c */ /* 0x000fe20003fc6270 */
[----:B------:R-:W-:Y:S02]  /*5d80*/  IMAD.MOV R11, RZ, RZ, -R9 ;  /* 0x000000ffff0b7224 */ /* 0x000fe400078e0a09 */
[----:B------:R-:W-:Y:S01]  /*5d90*/  @!P2 IMAD.MOV R145, RZ, RZ, -R145 ;  /* 0x000000ffff91a224 */ /* 0x000fe200078e0a91 */
[C---:B------:R-:W-:Y:S01]  /*5da0*/  ISETP.GT.U32.AND P2, PT, R0.reuse, R17, PT ;  /* 0x000000110000720c */ /* 0x040fe20003f44070 */
[----:B------:R-:W-:Y:S02]  /*5db0*/  IMAD R139, R0, R11, R139 ;  /* 0x0000000b008b7224 */ /* 0x000fe400078e028b */
[----:B------:R-:W-:Y:S02]  /*5dc0*/  @!P1 IMAD.IADD R143, R143, 0x1, -R0 ;  /* 0x000000018f8f9824 */ /* 0x000fe400078e0a00 */
[----:B------:R-:W-:Y:S01]  /*5dd0*/  IMAD.HI.U32 R20, R6, R141, RZ ;  /* 0x0000008d06147227 */ /* 0x000fe200078e00ff */
[----:B------:R-:W-:-:S03]  /*5de0*/  ISETP.GT.U32.AND P1, PT, R0, R139, PT ;  /* 0x0000008b0000720c */ /* 0x000fc60003f24070 */
[----:B------:R-:W-:-:S04]  /*5df0*/  IMAD.HI.U32 R9, R6, R129, RZ ;  /* 0x0000008106097227 */ /* 0x000fc800078e00ff */
[----:B------:R-:W-:Y:S01]  /*5e00*/  @!P4 IMAD.MOV R23, RZ, RZ, -R23 ;  /* 0x000000ffff17c224 */ /* 0x000fe200078e0a17 */
[C---:B------:R-:W-:Y:S01]  /*5e10*/  ISETP.GT.U32.AND P4, PT, R0.reuse, R13, PT ;  /* 0x0000000d0000720c */ /* 0x040fe20003f84070 */
[----:B------:R-:W-:Y:S02]  /*5e20*/  IMAD.MOV R20, RZ, RZ, -R20 ;  /* 0x000000ffff147224 */ /* 0x000fe400078e0a14 */
[----:B------:R-:W-:Y:S02]  /*5e30*/  IMAD.MOV R9, RZ, RZ, -R9 ;  /* 0x000000ffff097224 */ /* 0x000fe400078e0a09 */
[----:B------:R-:W-:Y:S02]  /*5e40*/  @!P0 IMAD.IADD R21, R21, 0x1, -R0 ;  /* 0x0000000115158824 */ /* 0x000fe400078e0a00 */
[C---:B------:R-:W-:Y:S02]  /*5e50*/  IMAD R141, R0.reuse, R20, R141 ;  /* 0x00000014008d7224 */ /* 0x040fe400078e028d */
[C---:B------:R-:W-:Y:S01]  /*5e60*/  IMAD R9, R0.reuse, R9, R129 ;  /* 0x0000000900097224 */ /* 0x040fe200078e0281 */
[C---:B------:R-:W-:Y:S01]  /*5e70*/  ISETP.GT.U32.AND P0, PT, R0.reuse, R21, PT ;  /* 0x000000150000720c */ /* 0x040fe20003f04070 */
[----:B------:R-:W-:Y:S01]  /*5e80*/  @!P3 IMAD.MOV R8, RZ, RZ, -R8 ;  /* 0x000000ffff08b224 */ /* 0x000fe200078e0a08 */
[C---:B------:R-:W-:Y:S01]  /*5e90*/  ISETP.GT.U32.AND P3, PT, R0.reuse, R15, PT ;  /* 0x0000000f0000720c */ /* 0x040fe20003f64070 */
[--C-:B------:R-:W-:Y:S01]  /*5ea0*/  @!P2 IMAD.IADD R17, R17, 0x1, -R0.reuse ;  /* 0x000000011111a824 */ /* 0x100fe200078e0a00 */
[C---:B------:R-:W-:Y:S01]  /*5eb0*/  ISETP.GT.U32.AND P2, PT, R0.reuse, R141, PT ;  /* 0x0000008d0000720c */ /* 0x040fe20003f44070 */
[----:B------:R-:W-:Y:S01]  /*5ec0*/  @!P1 IMAD.IADD R139, R139, 0x1, -R0 ;  /* 0x000000018b8b9824 */ /* 0x000fe200078e0a00 */
[----:B------:R-:W-:Y:S01]  /*5ed0*/  ISETP.GT.U32.AND P1, PT, R0, R9, PT ;  /* 0x000000090000720c */ /* 0x000fe20003f24070 */
[----:B------:R-:W-:-:S04]  /*5ee0*/  IMAD.HI.U32 R11, R6, R131, RZ ;  /* 0x00000083060b7227 */ /* 0x000fc800078e00ff */
[--C-:B------:R-:W-:Y:S01]  /*5ef0*/  @!P4 IMAD.IADD R13, R13, 0x1, -R0.reuse ;  /* 0x000000010d0dc824 */ /* 0x100fe200078e0a00 */
[----:B------:R-:W-:Y:S01]  /*5f00*/  ISETP.GE.AND P4, PT, R32, RZ, PT ;  /* 0x000000ff2000720c */ /* 0x000fe20003f86270 */
[----:B------:R-:W-:Y:S01]  /*5f10*/  IMAD.MOV R11, RZ, RZ, -R11 ;  /* 0x000000ffff0b7224 */ /* 0x000fe200078e0a0b */
[----:B------:R-:W-:Y:S01]  /*5f20*/  LOP3.LUT R32, R7, 0xc, RZ, 0xfc, !PT ;  /* 0x0000000c07207812 */ /* 0x000fe200078efcff */
[--C-:B------:R-:W-:Y:S01]  /*5f30*/  @!P3 IMAD.IADD R15, R15, 0x1, -R0.reuse ;  /* 0x000000010f0fb824 */ /* 0x100fe200078e0a00 */
[----:B------:R-:W-:Y:S01]  /*5f40*/  ISETP.GE.AND P3, PT, R24, RZ, PT ;  /* 0x000000ff1800720c */ /* 0x000fe20003f66270 */
[----:B------:R-:W-:Y:S01]  /*5f50*/  IMAD R11, R0, R11, R131 ;  /* 0x0000000b000b7224 */ /* 0x000fe200078e0283 */
[----:B------:R-:W-:Y:S01]  /*5f60*/  IABS R18, R32 ;  /* 0x0000002000127213 */ /* 0x000fe20000000000 */
[--C-:B------:R-:W-:Y:S01]  /*5f70*/  @!P0 IMAD.IADD R21, R21, 0x1, -R0.reuse ;  /* 0x0000000115158824 */ /* 0x100fe200078e0a00 */
[----:B------:R-:W-:Y:S01]  /*5f80*/  ISETP.GE.AND P0, PT, R22, RZ, PT ;  /* 0x000000ff1600720c */ /* 0x000fe20003f06270 */
[--C-:B------:R-:W-:Y:S01]  /*5f90*/  @!P2 IMAD.IADD R141, R141, 0x1, -R0.reuse ;  /* 0x000000018d8da824 */ /* 0x100fe200078e0a00 */
[----:B------:R-:W-:Y:S01]  /*5fa0*/  ISETP.GE.AND P2, PT, R34, RZ, PT ;  /* 0x000000ff2200720c */ /* 0x000fe20003f46270 */
[----:B------:R-:W-:Y:S01]  /*5fb0*/  @!P1 IMAD.IADD R9, R9, 0x1, -R0 ;  /* 0x0000000109099824 */ /* 0x000fe200078e0a00 */
[----:B------:R-:W-:Y:S01]  /*5fc0*/  LOP3.LUT R34, R7, 0xa, RZ, 0xfc, !PT ;  /* 0x0000000a07227812 */ /* 0x000fe200078efcff */
[----:B------:R-:W-:Y:S01]  /*5fd0*/  IMAD.MOV.U32 R129, RZ, RZ, R18 ;  /* 0x000000ffff817224 */ /* 0x000fe200078e0012 */
[----:B------:R-:W-:Y:S01]  /*5fe0*/  ISETP.GT.U32.AND P1, PT, R0, R11, PT ;  /* 0x0000000b0000720c */ /* 0x000fe20003f24070 */
[----:B------:R-:W-:Y:S01]  /*5ff0*/  IMAD.HI.U32 R22, R6, R133, RZ ;  /* 0x0000008506167227 */ /* 0x000fe200078e00ff */
[----:B------:R-:W-:-:S02]  /*6000*/  IABS R137, R34 ;  /* 0x0000002200897213 */ /* 0x000fc40000000000 */
[----:B------:R-:W-:Y:S01]  /*6010*/  IABS R131, R48 ;  /* 0x0000003000837213 */ /* 0x000fe20000000000 */
[----:B------:R-:W-:-:S04]  /*6020*/  IMAD.HI.U32 R18, R6, R129, RZ ;  /* 0x0000008106127227 */ /* 0x000fc800078e00ff */
[----:B------:R-:W-:Y:S02]  /*6030*/  IMAD.MOV R20, RZ, RZ, -R18 ;  /* 0x000000ffff147224 */ /* 0x000fe400078e0a12 */
[----:B------:R-:W-:-:S04]  /*6040*/  IMAD.HI.U32 R18, R6, R137, RZ ;  /* 0x0000008906127227 */ /* 0x000fc800078e00ff */
[----:B------:R-:W-:Y:S01]  /*6050*/  @!P3 IMAD.MOV R17, RZ, RZ, -R17 ;  /* 0x000000ffff11b224 */ /* 0x000fe200078e0a11 */
[C---:B------:R-:W-:Y:S01]  /*6060*/  ISETP.GT.U32.AND P3, PT, R0.reuse, R139, PT ;  /* 0x0000008b0000720c */ /* 0x040fe20003f64070 */
[----:B------:R-:W-:Y:S01]  /*6070*/  @!P0 IMAD.MOV R21, RZ, RZ, -R21 ;  /* 0x000000ffff158224 */ /* 0x000fe200078e0a15 */
[C---:B------:R-:W-:Y:S01]  /*6080*/  ISETP.GT.U32.AND P0, PT, R0.reuse, R143, PT ;  /* 0x0000008f0000720c */ /* 0x040fe20003f04070 */
[C---:B------:R-:W-:Y:S02]  /*6090*/  IMAD R129, R0.reuse, R20, R129 ;  /* 0x0000001400817224 */ /* 0x040fe400078e0281 */
[----:B------:R-:W-:Y:S01]  /*60a0*/  IMAD.MOV R24, RZ, RZ, -R18 ;  /* 0x000000ffff187224 */ /* 0x000fe200078e0a12 */
[----:B------:R-:W-:Y:S01]  /*60b0*/  LOP3.LUT R18, R7, 0x2, RZ, 0xfc, !PT ;  /* 0x0000000207127812 */ /* 0x000fe200078efcff */
[----:B------:R-:W-:Y:S01]  /*60c0*/  @!P1 IMAD.IADD R11, R11, 0x1, -R0 ;  /* 0x000000010b0b9824 */ /* 0x000fe200078e0a00 */
[----:B------:R-:W-:Y:S01]  /*60d0*/  ISETP.GT.U32.AND P1, PT, R0, R141, PT ;  /* 0x0000008d0000720c */ /* 0x000fe20003f24070 */
[----:B------:R-:W-:-:S04]  /*60e0*/  IMAD.HI.U32 R20, R6, R135, RZ ;  /* 0x0000008706147227 */ /* 0x000fc800078e00ff */
[----:B------:R-:W-:Y:S02]  /*60f0*/  IMAD.MOV R22, RZ, RZ, -R22 ;  /* 0x000000ffff167224 */ /* 0x000fe400078e0a16 */
[C---:B------:R-:W-:Y:S01]  /*6100*/  IMAD R137, R0.reuse, R24, R137 ;  /* 0x0000001800897224 */ /* 0x040fe200078e0289 */
[----:B------:R-:W-:Y:S01]  /*6110*/  IABS R24, R18 ;  /* 0x0000001200187213 */ /* 0x000fe20000000000 */
[----:B------:R-:W-:Y:S02]  /*6120*/  IMAD.MOV R20, RZ, RZ, -R20 ;  /* 0x000000ffff147224 */ /* 0x000fe400078e0a14 */
[----:B------:R-:W-:Y:S01]  /*6130*/  IMAD R133, R0, R22, R133 ;  /* 0x0000001600857224 */ /* 0x000fe200078e0285 */
[----:B------:R-:W-:Y:S01]  /*6140*/  LOP3.LUT R22, RZ, R153, RZ, 0x33, !PT ;  /* 0x00000099ff167212 */ /* 0x000fe200078e33ff */
[----:B------:R-:W-:-:S04]  /*6150*/  IMAD.HI.U32 R7, R6, R131, RZ ;  /* 0x0000008306077227 */ /* 0x000fc800078e00ff */
[C---:B------:R-:W-:Y:S02]  /*6160*/  IMAD R135, R0.reuse, R20, R135 ;  /* 0x0000001400877224 */ /* 0x040fe400078e0287 */
[----:B------:R-:W-:Y:S02]  /*6170*/  IMAD.MOV.U32 R20, RZ, RZ, R24 ;  /* 0x000000ffff147224 */ /* 0x000fe400078e0018 */
[----:B------:R-:W-:Y:S01]  /*6180*/  @!P4 IMAD.MOV R15, RZ, RZ, -R15 ;  /* 0x000000ffff0fc224 */ /* 0x000fe200078e0a0f */
[C---:B------:R-:W-:Y:S01]  /*6190*/  ISETP.GT.U32.AND P4, PT, R0.reuse, R9, PT ;  /* 0x000000090000720c */ /* 0x040fe20003f84070 */
[--C-:B------:R-:W-:Y:S01]  /*61a0*/  @!P3 IMAD.IADD R139, R139, 0x1, -R0.reuse ;  /* 0x000000018b8bb824 */ /* 0x100fe200078e0a00 */
[C---:B------:R-:W-:Y:S01]  /*61b0*/  ISETP.GT.U32.AND P3, PT, R0.reuse, R133, PT ;  /* 0x000000850000720c */ /* 0x040fe20003f64070 */
[----:B------:R-:W-:Y:S02]  /*61c0*/  IMAD.MOV R7, RZ, RZ, -R7 ;  /* 0x000000ffff077224 */ /* 0x000fe400078e0a07 */
[----:B------:R-:W-:Y:S01]  /*61d0*/  @!P5 IMAD.MOV R19, RZ, RZ, -R19 ;  /* 0x000000ffff13d224 */ /* 0x000fe200078e0a13 */
[C---:B------:R-:W-:Y:S01]  /*61e0*/  ISETP.GT.U32.AND P5, PT, R0.reuse, R11, PT ;  /* 0x0000000b0000720c */ /* 0x040fe20003fa4070 */
[----:B------:R-:W-:Y:S01]  /*61f0*/  @!P2 IMAD.MOV R13, RZ, RZ, -R13 ;  /* 0x000000ffff0da224 */ /* 0x000fe200078e0a0d */
[C---:B------:R-:W-:Y:S01]  /*6200*/  ISETP.GT.U32.AND P2, PT, R0.reuse, R129, PT ;  /* 0x000000810000720c */ /* 0x040fe20003f44070 */
[----:B------:R-:W-:Y:S01]  /*6210*/  @!P0 IMAD.IADD R143, R143, 0x1, -R0 ;  /* 0x000000018f8f8824 */ /* 0x000fe200078e0a00 */
[----:B------:R-:W-:Y:S01]  /*6220*/  ISETP.GT.U32.AND P0, PT, R0, R137, PT ;  /* 0x000000890000720c */ /* 0x000fe20003f04070 */
[----:B------:R-:W-:-:S04]  /*6230*/  IMAD.HI.U32 R6, R6, R20, RZ ;  /* 0x0000001406067227 */ /* 0x000fc800078e00ff */
[----:B------:R-:W-:Y:S01]  /*6240*/  @!P1 IMAD.IADD R141, R141, 0x1, -R0 ;  /* 0x000000018d8d9824 */ /* 0x000fe200078e0a00 */
[C---:B------:R-:W-:Y:S01]  /*6250*/  ISETP.GT.U32.AND P1, PT, R0.reuse, R135, PT ;  /* 0x000000870000720c */ /* 0x040fe20003f24070 */
[C---:B------:R-:W-:Y:S02]  /*6260*/  IMAD R131, R0.reuse, R7, R131 ;  /* 0x0000000700837224 */ /* 0x040fe400078e0283 */
[----:B------:R-:W-:Y:S02]  /*6270*/  IMAD.MOV R7, RZ, RZ, -R6 ;  /* 0x000000ffff077224 */ /* 0x000fe400078e0a06 */
[----:B------:R-:W-:Y:S01]  /*6280*/  @!P4 IMAD.IADD R9, R9, 0x1, -R0 ;  /* 0x000000010909c824 */ /* 0x000fe200078e0a00 */
[C---:B------:R-:W-:Y:S01]  /*6290*/  ISETP.GT.U32.AND P4, PT, R0.reuse, R131, PT ;  /* 0x000000830000720c */ /* 0x040fe20003f84070 */
[----:B------:R-:W-:Y:S02]  /*62a0*/  IMAD R6, R0, R7, R20 ;  /* 0x0000000700067224 */ /* 0x000fe400078e0214 */
[----:B------:R-:W-:-:S02]  /*62b0*/  @!P3 IMAD.IADD R133, R133, 0x1, -R0 ;  /* 0x000000018585b824 */ /* 0x000fc400078e0a00 */
[--C-:B------:R-:W-:Y:S01]  /*62c0*/  @!P5 IMAD.IADD R11, R11, 0x1, -R0.reuse ;  /* 0x000000010b0bd824 */ /* 0x100fe200078e0a00 */
[----:B------:R-:W-:Y:S01]  /*62d0*/  ISETP.GT.U32.AND P3, PT, R0, R6, PT ;  /* 0x000000060000720c */ /* 0x000fe20003f64070 */
[--C-:B------:R-:W-:Y:S01]  /*62e0*/  @!P2 IMAD.IADD R129, R129, 0x1, -R0.reuse ;  /* 0x000000018181a824 */ /* 0x100fe200078e0a00 */
[----:B------:R-:W-:Y:S01]  /*62f0*/  ISETP.GE.AND P5, PT, R36, RZ, PT ;  /* 0x000000ff2400720c */ /* 0x000fe20003fa6270 */
[--C-:B------:R-:W-:Y:S01]  /*6300*/  @!P0 IMAD.IADD R137, R137, 0x1, -R0.reuse ;  /* 0x0000000189898824 */ /* 0x100fe200078e0a00 */
[----:B------:R-:W-:Y:S01]  /*6310*/  ISETP.GE.AND P2, PT, R38, RZ, PT ;  /* 0x000000ff2600720c */ /* 0x000fe20003f46270 */
[--C-:B------:R-:W-:Y:S01]  /*6320*/  @!P1 IMAD.IADD R135, R135, 0x1, -R0.reuse ;  /* 0x0000000187879824 */ /* 0x100fe200078e0a00 */
[----:B------:R-:W-:Y:S01]  /*6330*/  ISETP.GE.AND P0, PT, R40, RZ, PT ;  /* 0x000000ff2800720c */ /* 0x000fe20003f06270 */
[----:B------:R-:W-:Y:S01]  /*6340*/  @!P4 IMAD.IADD R131, R131, 0x1, -R0 ;  /* 0x000000018383c824 */ /* 0x000fe200078e0a00 */
[----:B------:R-:W-:Y:S01]  /*6350*/  ISETP.GE.AND P1, PT, R42, RZ, PT ;  /* 0x000000ff2a00720c */ /* 0x000fe20003f26270 */
[----:B------:R-:W-:Y:S01]  /*6360*/  IMAD.MOV.U32 R7, RZ, RZ, R9 ;  /* 0x000000ffff077224 */ /* 0x000fe200078e0009 */
[----:B------:R-:W-:Y:S01]  /*6370*/  ISETP.GT.U32.AND P4, PT, R0, R129, PT ;  /* 0x000000810000720c */ /* 0x000fe20003f84070 */
[----:B------:R-:W-:-:S02]  /*6380*/  IMAD.MOV.U32 R9, RZ, RZ, R11 ;  /* 0x000000ffff097224 */ /* 0x000fc400078e000b */
[--C-:B------:R-:W-:Y:S02]  /*6390*/  @!P3 IMAD.IADD R6, R6, 0x1, -R0.reuse ;  /* 0x000000010606b824 */ /* 0x100fe400078e0a00 */
[----:B------:R-:W-:Y:S01]  /*63a0*/  @!P5 IMAD.MOV R143, RZ, RZ, -R143 ;  /* 0x000000ffff8fd224 */ /* 0x000fe200078e0a8f */
[C---:B------:R-:W-:Y:S01]  /*63b0*/  ISETP.GT.U32.AND P5, PT, R0.reuse, R133, PT ;  /* 0x000000850000720c */ /* 0x040fe20003fa4070 */
[----:B------:R-:W-:Y:S01]  /*63c0*/  @!P2 IMAD.MOV R141, RZ, RZ, -R141 ;  /* 0x000000ffff8da224 */ /* 0x000fe200078e0a8d */
[C---:B------:R-:W-:Y:S01]  /*63d0*/  ISETP.GT.U32.AND P2, PT, R0.reuse, R137, PT ;  /* 0x000000890000720c */ /* 0x040fe20003f44070 */
[----:B------:R-:W-:Y:S01]  /*63e0*/  @!P0 IMAD.MOV R139, RZ, RZ, -R139 ;  /* 0x000000ffff8b8224 */ /* 0x000fe200078e0a8b */
[C---:B------:R-:W-:Y:S01]  /*63f0*/  ISETP.GT.U32.AND P0, PT, R0.reuse, R135, PT ;  /* 0x000000870000720c */ /* 0x040fe20003f04070 */
[----:B------:R-:W-:Y:S01]  /*6400*/  @!P1 IMAD.MOV R7, RZ, RZ, -R7 ;  /* 0x000000ffff079224 */ /* 0x000fe200078e0a07 */
[C---:B------:R-:W-:Y:S01]  /*6410*/  ISETP.GT.U32.AND P1, PT, R0.reuse, R131, PT ;  /* 0x000000830000720c */ /* 0x040fe20003f24070 */
[----:B------:R-:W-:Y:S01]  /*6420*/  @!P6 IMAD.MOV R9, RZ, RZ, -R9 ;  /* 0x000000ffff09e224 */ /* 0x000fe200078e0a09 */
[----:B------:R-:W-:Y:S01]  /*6430*/  ISETP.GT.U32.AND P3, PT, R0, R6, PT ;  /* 0x000000060000720c */ /* 0x000fe20003f64070 */
[----:B------:R-:W-:Y:S01]  /*6440*/  @!P4 IMAD.IADD R129, R129, 0x1, -R0 ;  /* 0x000000018181c824 */ /* 0x000fe200078e0a00 */
[----:B------:R-:W-:-:S02]  /*6450*/  ISETP.GE.AND P6, PT, R32, RZ, PT ;  /* 0x000000ff2000720c */ /* 0x000fc40003fc6270 */
[----:B------:R-:W-:Y:S01]  /*6460*/  ISETP.GE.AND P4, PT, R34, RZ, PT ;  /* 0x000000ff2200720c */ /* 0x000fe20003f86270 */
[--C-:B------:R-:W-:Y:S01]  /*6470*/  @!P5 IMAD.IADD R133, R133, 0x1, -R0.reuse ;  /* 0x000000018585d824 */ /* 0x100fe200078e0a00 */
[----:B------:R-:W-:Y:S01]  /*6480*/  ISETP.GE.AND P5, PT, R48, RZ, PT ;  /* 0x000000ff3000720c */ /* 0x000fe20003fa6270 */
[--C-:B------:R-:W-:Y:S01]  /*6490*/  @!P2 IMAD.IADD R137, R137, 0x1, -R0.reuse ;  /* 0x000000018989a824 */ /* 0x100fe200078e0a00 */
[----:B------:R-:W-:Y:S01]  /*64a0*/  ISETP.GE.AND P2, PT, R44, RZ, PT ;  /* 0x000000ff2c00720c */ /* 0x000fe20003f46270 */
[--C-:B------:R-:W-:Y:S01]  /*64b0*/  @!P0 IMAD.IADD R135, R135, 0x1, -R0.reuse ;  /* 0x0000000187878824 */ /* 0x100fe200078e0a00 */
[----:B------:R-:W-:Y:S01]  /*64c0*/  ISETP.GE.AND P0, PT, R46, RZ, PT ;  /* 0x000000ff2e00720c */ /* 0x000fe20003f06270 */
[--C-:B------:R-:W-:Y:S01]  /*64d0*/  @!P1 IMAD.IADD R131, R131, 0x1, -R0.reuse ;  /* 0x0000000183839824 */ /* 0x100fe200078e0a00 */
[----:B------:R-:W-:Y:S01]  /*64e0*/  ISETP.GE.AND P1, PT, R18, RZ, PT ;  /* 0x000000ff1200720c */ /* 0x000fe20003f26270 */
[----:B------:R-:W-:Y:S01]  /*64f0*/  @!P3 IMAD.IADD R6, R6, 0x1, -R0 ;  /* 0x000000010606b824 */ /* 0x000fe200078e0a00 */
[----:B------:R-:W-:Y:S01]  /*6500*/  ISETP.NE.AND P3, PT, R153, RZ, PT ;  /* 0x000000ff9900720c */ /* 0x000fe20003f65270 */
[----:B------:R-:W-:-:S02]  /*6510*/  IMAD.MOV.U32 R11, RZ, RZ, R129 ;  /* 0x000000ffff0b7224 */ /* 0x000fc400078e0081 */
[----:B------:R-:W-:Y:S01]  /*6520*/  IMAD R0, R5, UR7, RZ ;  /* 0x0000000705007c24 */ /* 0x000fe2000f8e02ff */
[C---:B------:R-:W-:Y:S01]  /*6530*/  SEL R128, R22.reuse, R25, !P3 ;  /* 0x0000001916807207 */ /* 0x040fe20005800000 */
[----:B------:R-:W-:Y:S01]  /*6540*/  @!P6 IMAD.MOV R11, RZ, RZ, -R11 ;  /* 0x000000ffff0be224 */ /* 0x000fe200078e0a0b */
[----:B------:R-:W-:Y:S01]  /*6550*/  SEL R240, R22, R27, !P3 ;  /* 0x0000001b16f07207 */ /* 0x000fe20005800000 */
[----:B------:R-:W-:Y:S01]  /*6560*/  IMAD.MOV.U32 R129, RZ, RZ, R6 ;  /* 0x000000ffff817224 */ /* 0x000fe200078e0006 */
[----:B------:R-:W-:Y:S01]  /*6570*/  LEA R5, P6, R0, UR4, 0x1 ;  /* 0x0000000400057c11 */ /* 0x000fe2000f8c08ff */
[----:B------:R-:W-:Y:S01]  /*6580*/  @!P4 IMAD.MOV R137, RZ, RZ, -R137 ;  /* 0x000000ffff89c224 */ /* 0x000fe200078e0a89 */
[----:B------:R-:W-:Y:S01]  /*6590*/  SEL R242, R22, R29, !P3 ;  /* 0x0000001d16f27207 */ /* 0x000fe20005800000 */
[----:B------:R-:W-:Y:S01]  /*65a0*/  @!P2 IMAD.MOV R135, RZ, RZ, -R135 ;  /* 0x000000ffff87a224 */ /* 0x000fe200078e0a87 */
[----:B------:R-:W-:Y:S01]  /*65b0*/  LEA.HI.X.SX32 R0, R0, UR5, 0x1, P6 ;  /* 0x0000000500007c11 */ /* 0x000fe2000b0f0eff */
[----:B------:R-:W-:Y:S01]  /*65c0*/  @!P0 IMAD.MOV R133, RZ, RZ, -R133 ;  /* 0x000000ffff858224 */ /* 0x000fe200078e0a85 */
[----:B------:R-:W-:Y:S01]  /*65d0*/  ULDC UR5, c[0x0][0x240] ;  /* 0x0000900000057ab9 */ /* 0x000fe20000000800 */
[----:B------:R-:W-:Y:S01]  /*65e0*/  @!P5 IMAD.MOV R131, RZ, RZ, -R131 ;  /* 0x000000ffff83d224 */ /* 0x000fe200078e0a83 */
[C---:B------:R-:W-:Y:S01]  /*65f0*/  SEL R244, R22.reuse, R31, !P3 ;  /* 0x0000001f16f47207 */ /* 0x040fe20005800000 */
[----:B------:R-:W-:Y:S01]  /*6600*/  @!P1 IMAD.MOV R129, RZ, RZ, -R129 ;  /* 0x000000ffff819224 */ /* 0x000fe200078e0a81 */
[----:B------:R-:W-:Y:S01]  /*6610*/  SEL R246, R22, R33, !P3 ;  /* 0x0000002116f67207 */ /* 0x000fe20005800000 */
[----:B------:R-:W-:Y:S01]  /*6620*/  IMAD R128, R128, UR5, RZ ;  /* 0x0000000580807c24 */ /* 0x000fe2000f8e02ff */
        /* <DEDUP_REMOVED lines=58> */
[C---:B------:R-:W-:Y:S01]  /*69d0*/  SEL R127, R22.reuse, R127, !P3 ;  /* 0x0000007f167f7207 */ /* 0x040fe20005800000 */
        /* <DEDUP_REMOVED lines=47> */
[----:B------:R-:W-:Y:S01]  /*6cd0*/  SEL R80, R22, R151, !P3 ;  /* 0x0000009716507207 */ /* 0x000fe20005800000 */
        /* <DEDUP_REMOVED lines=139> */
[-C--:B------:R-:W-:Y:S01]  /*7590*/  LEA R129, P4, R128, R5.reuse, 0x1 ;  /* 0x0000000580817211 */ /* 0x080fe200078808ff */
[----:B------:R-:W-:Y:S01]  /*75a0*/  IMAD R16, R16, UR5, RZ ;  /* 0x0000000510107c24 */ /* 0x000fe2000f8e02ff */
[-C--:B------:R-:W-:Y:S01]  /*75b0*/  LEA R241, P3, R240, R5.reuse, 0x1 ;  /* 0x00000005f0f17211 */ /* 0x080fe200078608ff */
[----:B------:R-:W-:Y:S01]  /*75c0*/  IMAD R18, R18, UR5, RZ ;  /* 0x0000000512127c24 */ /* 0x000fe2000f8e02ff */
[-C--:B------:R-:W-:Y:S01]  /*75d0*/  LEA R243, P2, R242, R5.reuse, 0x1 ;  /* 0x00000005f2f37211 */ /* 0x080fe200078408ff */
[----:B------:R0:W-:Y:S01]  /*75e0*/  STL [R1+0x7c0], R129 ;  /* 0x0007c08101007387 */ /* 0x0001e20000100800 */
[-C--:B------:R-:W-:Y:S01]  /*75f0*/  LEA.HI.X.SX32 R240, R240, R0.reuse, 0x1, P3 ;  /* 0x00000000f0f07211 */ /* 0x080fe200018f0eff */
[----:B------:R-:W-:Y:S01]  /*7600*/  IMAD R20, R20, UR5, RZ ;  /* 0x0000000514147c24 */ /* 0x000fe2000f8e02ff */
[-C--:B------:R-:W-:Y:S01]  /*7610*/  LEA R245, P1, R244, R5.reuse, 0x1 ;  /* 0x00000005f4f57211 */ /* 0x080fe200078208ff */
[----:B------:R-:W-:Y:S01]  /*7620*/  IMAD R22, R22, UR5, RZ ;  /* 0x0000000516167c24 */ /* 0x000fe2000f8e02ff */
[-C--:B------:R-:W-:Y:S01]  /*7630*/  LEA.HI.X.SX32 R242, R242, R0.reuse, 0x1, P2 ;  /* 0x00000000f2f27211 */ /* 0x080fe200010f0eff */
[----:B------:R-:W-:Y:S01]  /*7640*/  ULDC UR4, c[0x0][0x234] ;  /* 0x00008d0000047ab9 */ /* 0x000fe20000000800 */
[-C--:B------:R-:W-:Y:S01]  /*7650*/  LEA R247, P0, R246, R5.reuse, 0x1 ;  /* 0x00000005f6f77211 */ /* 0x080fe200078008ff */
[----:B------:R-:W-:Y:S01]  /*7660*/  IMAD R12, R12, UR4, RZ ;  /* 0x000000040c0c7c24 */ /* 0x000fe2000f8e02ff */
[-C--:B------:R-:W-:Y:S01]  /*7670*/  LEA.HI.X.SX32 R244, R244, R0.reuse, 0x1, P1 ;  /* 0x00000000f4f47211 */ /* 0x080fe200008f0eff */
[----:B------:R-:W-:Y:S01]  /*7680*/  USHF.L.U32 UR7, UR7, 0x6, URZ ;  /* 0x0000000607077899 */ /* 0x000fe2000800063f */
[-C--:B0-----:R-:W-:Y:S01]  /*7690*/  LEA.HI.X.SX32 R129, R128, R0.reuse, 0x1, P4 ;  /* 0x0000000080817211 */ /* 0x081fe200020f0eff */
[----:B------:R-:W-:Y:S01]  /*76a0*/  UMOV UR5, URZ ;  /* 0x0000003f00057c82 */ /* 0x000fe20008000000 */
[-C--:B------:R-:W-:Y:S01]  /*76b0*/  LEA R128, P4, R252, R5.reuse, 0x1 ;  /* 0x00000005fc807211 */ /* 0x080fe200078808ff */
[----:B------:R-:W-:Y:S01]  /*76c0*/  USHF.R.S32.HI UR6, URZ, 0x1f, UR7 ;  /* 0x0000001f3f067899 */ /* 0x000fe20008011407 */
[-C--:B------:R-:W-:Y:S01]  /*76d0*/  LEA R249, P6, R248, R5.reuse, 0x1 ;  /* 0x00000005f8f97211 */ /* 0x080fe200078c08ff */
[----:B------:R0:W-:Y:S01]  /*76e0*/  STL [R1+0x7bc], R129 ;  /* 0x0007bc8101007387 */ /* 0x0001e20000100800 */
[-C--:B------:R-:W-:Y:S01]  /*76f0*/  LEA.HI.X.SX32 R246, R246, R0.reuse, 0x1, P0 ;  /* 0x00000000f6f67211 */ /* 0x080fe200000f0eff */
[----:B------:R-:W-:Y:S01]  /*7700*/  UMOV UR4, URZ ;  /* 0x0000003f00047c82 */ /* 0x000fe20008000000 */
[-C--:B------:R-:W-:Y:S01]  /*7710*/  LEA R251, P5, R250, R5.reuse, 0x1 ;  /* 0x00000005fafb7211 */ /* 0x080fe200078a08ff */
[----:B------:R1:W-:Y:S01]  /*7720*/  STL [R1+0x200], R128 ;  /* 0x0002008001007387 */ /* 0x0003e20000100800 */
[-C--:B------:R-:W-:Y:S01]  /*7730*/  LEA.HI.X.SX32 R248, R248, R0.reuse, 0x1, P6 ;  /* 0x00000000f8f87211 */ /* 0x080fe200030f0eff */
[----:B------:R-:W-:Y:S01]  /*7740*/  IMAD.MOV.U32 R235, RZ, RZ, RZ ;  /* 0x000000ffffeb7224 */ /* 0x000fe200078e00ff */
[-C--:B------:R-:W-:Y:S01]  /*7750*/  LEA.HI.X.SX32 R250, R250, R0.reuse, 0x1, P5 ;  /* 0x00000000fafa7211 */ /* 0x080fe200028f0eff */
[----:B------:R-:W-:Y:S01]  /*7760*/  USHF.L.U32 UR18, UR7, 0x1, URZ ;  /* 0x0000000107127899 */ /* 0x000fe2000800063f */
[----:B------:R-:W-:Y:S01]  /*7770*/  LEA.HI.X.SX32 R252, R252, R0, 0x1, P4 ;  /* 0x00000000fcfc7211 */ /* 0x000fe200020f0eff */
[----:B------:R-:W-:Y:S01]  /*7780*/  USHF.L.U64.HI UR9, UR7, 0x1, UR6 ;  /* 0x0000000107097899 */ /* 0x000fe20008010206 */
[----:B0-----:R-:W-:-:S02]  /*7790*/  LEA R129, P3, R127, R5, 0x1 ;  /* 0x000000057f817211 */ /* 0x001fc400078608ff */
[----:B-1----:R-:W-:-:S03]  /*77a0*/  LEA R128, P2, R126, R5, 0x1 ;  /* 0x000000057e807211 */ /* 0x002fc600078408ff */
[----:B------:R0:W-:Y:S01]  /*77b0*/  STL [R1+0x208], R129 ;  /* 0x0002088101007387 */ /* 0x0001e20000100800 */
[-C--:B------:R-:W-:Y:S02]  /*77c0*/  LEA.HI.X.SX32 R127, R127, R0.reuse, 0x1, P3 ;  /* 0x000000007f7f7211 */ /* 0x080fe400018f0eff */
[----:B------:R-:W-:Y:S01]  /*77d0*/  LEA.HI.X.SX32 R126, R126, R0, 0x1, P2 ;  /* 0x000000007e7e7211 */ /* 0x000fe200010f0eff */
[----:B------:R1:W-:Y:S01]  /*77e0*/  STL [R1+0x210], R128 ;  /* 0x0002108001007387 */ /* 0x0003e20000100800 */
[-C--:B0-----:R-:W-:Y:S02]  /*77f0*/  LEA R129, P1, R125, R5.reuse, 0x1 ;  /* 0x000000057d817211 */ /* 0x081fe400078208ff */
        /* <DEDUP_REMOVED lines=13> */
[----:B------:R-:W-:Y:S01]  /*78d0*/  STL [R1+0x238], R129 ;  /* 0x0002388101007387 */ /* 0x000fe20000100800 */
[-C--:B------:R-:W-:Y:S02]  /*78e0*/  LEA.HI.X.SX32 R120, R120, R0.reuse, 0x1, P4 ;  /* 0x0000000078787211 */ /* 0x080fe400020f0eff */
[----:B------:R-:W-:Y:S01]  /*78f0*/  LEA.HI.X.SX32 R119, R119, R0, 0x1, P3 ;  /* 0x0000000077777211 */ /* 0x000fe200018f0eff */
[----:B------:R0:W-:Y:S04]  /*7900*/  STL [R1+0x204], R127 ;  /* 0x0002047f01007387 */ /* 0x0001e80000100800 */
[----:B------:R-:W-:Y:S04]  /*7910*/  STL [R1+0x240], R128 ;  /* 0x0002408001007387 */ /* 0x000fe80000100800 */
[----:B------:R1:W-:Y:S01]  /*7920*/  STL [R1+0x20c], R126 ;  /* 0x00020c7e01007387 */ /* 0x0003e20000100800 */
[----:B0-----:R-:W-:-:S04]  /*7930*/  LEA R127, P2, R118, R5, 0x1 ;  /* 0x00000005767f7211 */ /* 0x001fc800078408ff */
[----:B------:R-:W-:Y:S01]  /*7940*/  LEA.HI.X.SX32 R118, R118, R0, 0x1, P2 ;  /* 0x0000000076767211 */ /* 0x000fe200010f0eff */
[----:B------:R-:W-:Y:S01]  /*7950*/  STL [R1+0x248], R127 ;  /* 0x0002487f01007387 */ /* 0x000fe20000100800 */
[----:B-1----:R-:W-:-:S03]  /*7960*/  LEA R126, P1, R117, R5, 0x1 ;  /* 0x00000005757e7211 */ /* 0x002fc600078208ff */
[----:B------:R0:W-:Y:S01]  /*7970*/  STL [R1+0x214], R125 ;  /* 0x0002147d01007387 */ /* 0x0001e20000100800 */
[----:B------:R-:W-:-:S03]  /*7980*/  LEA.HI.X.SX32 R117, R117, R0, 0x1, P1 ;  /* 0x0000000075757211 */ /* 0x000fc600008f0eff */
        /* <DEDUP_REMOVED lines=20> */
[----:B------:R0:W-:Y:S01]  /*7ad0*/  STL [R1+0x278], R120 ;  /* 0x0002787801007387 */ /* 0x0001e20000100800 */
[----:B-1----:R-:W-:-:S03]  /*7ae0*/  LEA R119, P2, R111, R5, 0x1 ;  /* 0x000000056f777211 */ /* 0x002fc600078408ff */
[----:B------:R1:W-:Y:S01]  /*7af0*/  STL [R1+0x244], R118 ;  /* 0x0002447601007387 */ /* 0x0003e20000100800 */
[----:B------:R-:W-:-:S03]  /*7b00*/  LEA.HI.X.SX32 R111, R111, R0, 0x1, P2 ;  /* 0x000000006f6f7211 */ /* 0x000fc600010f0eff */
[----:B------:R-:W-:Y:S01]  /*7b10*/  STL [R1+0x280], R119 ;  /* 0x0002807701007387 */ /* 0x000fe20000100800 */
[----:B0-----:R-:W-:-:S03]  /*7b20*/  CS2R R120, SRZ ;  /* 0x0000000000787805 */ /* 0x001fc6000001ff00 */
[----:B------:R0:W-:Y:S01]  /*7b30*/  STL [R1+0x24c], R117 ;  /* 0x00024c7501007387 */ /* 0x0001e20000100800 */
[----:B-1----:R-:W-:-:S04]  /*7b40*/  LEA R118, P1, R110, R5, 0x1 ;  /* 0x000000056e767211 */ /* 0x002fc800078208ff */
[----:B------:R-:W-:Y:S01]  /*7b50*/  LEA.HI.X.SX32 R110, R110, R0, 0x1, P1 ;  /* 0x000000006e6e7211 */ /* 0x000fe200008f0eff */
[----:B------:R1:W-:Y:S01]  /*7b60*/  STL [R1+0x288], R118 ;  /* 0x0002887601007387 */ /* 0x0003e20000100800 */
[----:B0-----:R-:W-:-:S03]  /*7b70*/  LEA R117, P0, R109, R5, 0x1 ;  /* 0x000000056d757211 */ /* 0x001fc600078008ff */
[----:B------:R0:W-:Y:S01]  /*7b80*/  STL [R1+0x254], R116 ;  /* 0x0002547401007387 */ /* 0x0001e20000100800 */
[----:B------:R-:W-:-:S03]  /*7b90*/  LEA.HI.X.SX32 R109, R109, R0, 0x1, P0 ;  /* 0x000000006d6d7211 */ /* 0x000fc600000f0eff */
[----:B------:R-:W-:Y:S01]  /*7ba0*/  STL [R1+0x290], R117 ;  /* 0x0002907501007387 */ /* 0x000fe20000100800 */
[----:B-1----:R-:W-:-:S03]  /*7bb0*/  CS2R R118, SRZ ;  /* 0x0000000000767805 */ /* 0x002fc6000001ff00 */
        /* <DEDUP_REMOVED lines=426> */
[----:B------:R-:W-:Y:S01]  /*9660*/  STL [R1+0x588], R21 ;  /* 0x0005881501007387 */ /* 0x000fe20000100800 */
[----:B0-----:R-:W-:-:S03]  /*9670*/  LEA R19, P2, R9, R5, 0x1 ;  /* 0x0000000509137211 */ /* 0x001fc600078408ff */
[----:B------:R0:W-:Y:S04]  /*9680*/  STL [R1+0x554], R17 ;  /* 0x0005541101007387 */ /* 0x0001e80000100800 */
[----:B------:R-:W-:Y:S04]  /*9690*/  STL [R1+0x590], R19 ;  /* 0x0005901301007387 */ /* 0x000fe80000100800 */
[----:B------:R1:W-:Y:S01]  /*96a0*/  STL [R1+0x55c], R15 ;  /* 0x00055c0f01007387 */ /* 0x0003e20000100800 */
[----:B0-----:R-:W-:-:S05]  /*96b0*/  LEA R17, P1, R11, R5, 0x1 ;  /* 0x000000050b117211 */ /* 0x001fca00078208ff */
[----:B------:R-:W-:Y:S01]  /*96c0*/  STL [R1+0x598], R17 ;  /* 0x0005981101007387 */ /* 0x000fe20000100800 */
[----:B-1----:R-:W-:-:S03]  /*96d0*/  LEA R15, P0, R14, R5, 0x1 ;  /* 0x000000050e0f7211 */ /* 0x002fc600078008ff */
        /* <DEDUP_REMOVED lines=12> */
[----:B------:R0:W-:Y:S01]  /*97a0*/  STL [R1+0x584], R7 ;  /* 0x0005840701007387 */ /* 0x0001e20000100800 */
[-C--:B------:R-:W-:Y:S02]  /*97b0*/  LEA.HI.X.SX32 R5, R9, R0.reuse, 0x1, P2 ;  /* 0x0000000009057211 */ /* 0x080fe400010f0eff */
[C---:B------:R-:W-:Y:S01]  /*97c0*/  LEA R13, P2, R12.reuse, UR10, 0x1 ;  /* 0x0000000a0c0d7c11 */ /* 0x040fe2000f8408ff */
[----:B------:R1:W-:Y:S01]  /*97d0*/  STL [R1+0x7b8], R6 ;  /* 0x0007b80601007387 */ /* 0x0003e20000100800 */
[----:B------:R-:W-:Y:S02]  /*97e0*/  UIADD3 UR10, UP0, UR12, 0x80, URZ ;  /* 0x000000800c0a7890 */ /* 0x000fe4000ff1e03f */
[----:B------:R-:W-:Y:S01]  /*97f0*/  LEA.HI.X.SX32 R12, R12, UR11, 0x1, P2 ;  /* 0x0000000b0c0c7c11 */ /* 0x000fe200090f0eff */
[----:B------:R2:W-:Y:S01]  /*9800*/  STL [R1+0x58c], R5 ;  /* 0x00058c0501007387 */ /* 0x0005e20000100800 */
[----:B------:R-:W-:Y:S01]  /*9810*/  UIADD3 UR11, UP1, UR14, 0x2, URZ ;  /* 0x000000020e0b7890 */ /* 0x000fe2000ff3e03f */
[----:B0-----:R-:W-:-:S03]  /*9820*/  LEA.HI.X.SX32 R7, R16, R0, 0x1, P6 ;  /* 0x0000000010077211 */ /* 0x001fc600030f0eff */
[----:B------:R-:W-:Y:S01]  /*9830*/  UIADD3.X UR13, UR5, 0x40000040, URZ, UP1, !UPT ;  /* 0x40000040050d7890 */ /* 0x000fe20008ffe43f */
[-C--:B-1----:R-:W-:Y:S01]  /*9840*/  LEA.HI.X.SX32 R6, R11, R0.reuse, 0x1, P1 ;  /* 0x000000000b067211 */ /* 0x082fe200008f0eff */
[----:B------:R-:W-:Y:S01]  /*9850*/  UIADD3.X UR5, UR4, 0x40000040, URZ, UP0, !UPT ;  /* 0x4000004004057890 */ /* 0x000fe200087fe43f */
[----:B------:R-:W-:Y:S01]  /*9860*/  UMOV UR6, UR11 ;  /* 0x0000000b00067c82 */ /* 0x000fe20008000000 */
[----:B--2---:R-:W-:Y:S02]  /*9870*/  LEA.HI.X.SX32 R5, R14, R0, 0x1, P0 ;  /* 0x000000000e057211 */ /* 0x004fe400000f0eff */
[----:B------:R0:W-:Y:S01]  /*9880*/  STL [R1+0x594], R6 ;  /* 0x0005940601007387 */ /* 0x0001e20000100800 */
[----:B------:R-:W-:Y:S01]  /*9890*/  UMOV UR7, UR13 ;  /* 0x0000000d00077c82 */ /* 0x000fe20008000000 */
[----:B------:R-:W-:Y:S01]  /*98a0*/  UMOV UR4, UR10 ;  /* 0x0000000a00047c82 */ /* 0x000fe20008000000 */
[----:B------:R-:W-:Y:S01]  /*98b0*/  UIADD3.64 UR26, UR6, 0x2, URZ ;  /* 0x00000002061a7897 */ /* 0x000fe2000fffe03f */
[----:B------:R1:W-:Y:S01]  /*98c0*/  STL [R1+0x59c], R5 ;  /* 0x00059c0501007387 */ /* 0x0003e20000100800 */
[----:B------:R-:W-:-:S02]  /*98d0*/  UIADD3.64 UR22, UR6, 0x4, URZ ;  /* 0x0000000406167897 */ /* 0x000fc4000fffe03f */
[----:B------:R-:W-:Y:S01]  /*98e0*/  UIADD3.64 UR24, UR4, 0x80, URZ ;  /* 0x0000008004187897 */ /* 0x000fe2000fffe03f */
[----:B------:R-:W-:Y:S01]  /*98f0*/  STL [R1+0x5a4], R7 ;  /* 0x0005a40701007387 */ /* 0x000fe20000100800 */
[----:B------:R-:W-:Y:S01]  /*9900*/  UIADD3.64 UR20, UR4, 0x100, URZ ;  /* 0x0000010004147897 */ /* 0x000fe2000fffe03f */
[-C--:B0-----:R-:W-:Y:S01]  /*9910*/  LEA.HI.X.SX32 R6, R18, R0.reuse, 0x1, P5 ;  /* 0x0000000012067211 */ /* 0x081fe200028f0eff */
[----:B------:R-:W-:Y:S02]  /*9920*/  UIADD3.64 UR28, UR4, 0x180, URZ ;  /* 0x00000180041c7897 */ /* 0x000fe4000fffe03f */
[----:B------:R-:W-:Y:S01]  /*9930*/  UIADD3.64 UR32, UR4, 0x200, URZ ;  /* 0x0000020004207897 */ /* 0x000fe2000fffe03f */
[-C--:B-1----:R-:W-:Y:S01]  /*9940*/  LEA.HI.X.SX32 R5, R20, R0.reuse, 0x1, P4 ;  /* 0x0000000014057211 */ /* 0x082fe200020f0eff */
[----:B------:R-:W-:Y:S01]  /*9950*/  STL [R1+0x7a8], R6 ;  /* 0x0007a80601007387 */ /* 0x000fe20000100800 */
[----:B------:R-:W-:Y:S01]  /*9960*/  LEA.HI.X.SX32 R0, R22, R0, 0x1, P3 ;  /* 0x0000000016007211 */ /* 0x000fe200018f0eff */
[----:B------:R-:W-:-:S02]  /*9970*/  UIADD3.64 UR36, UR4, 0x280, URZ ;  /* 0x0000028004247897 */ /* 0x000fc4000fffe03f */
[----:B------:R0:W-:Y:S01]  /*9980*/  STL [R1+0x7b0], R5 ;  /* 0x0007b00501007387 */ /* 0x0001e20000100800 */
[----:B------:R-:W-:-:S03]  /*9990*/  UIADD3.64 UR40, UR4, 0x300, URZ ;  /* 0x0000030004287897 */ /* 0x000fc6000fffe03f */
[----:B------:R1:W-:Y:S04]  /*99a0*/  STL [R1+0x5a8], R0 ;  /* 0x0005a80001007387 */ /* 0x0003e80000100800 */
[----:B------:R-:W-:Y:S01]  /*99b0*/  STL [R1], RZ ;  /* 0x000000ff01007387 */ /* 0x000fe20000100800 */
[----:B0-----:R-:W0:Y:S03]  /*99c0*/  LDC R5, c[0x0][0x238] ;  /* 0x00008e00ff057b82 */ /* 0x001e260000000800 */
[----:B------:R-:W-:Y:S04]  /*99d0*/  STL [R1+0x4], RZ ;  /* 0x000004ff01007387 */ /* 0x000fe80000100800 */
[----:B------:R-:W-:Y:S04]  /*99e0*/  STL [R1+0x8], RZ ;  /* 0x000008ff01007387 */ /* 0x000fe80000100800 */
[----:B------:R-:W-:Y:S04]  /*99f0*/  STL [R1+0xc], RZ ;  /* 0x00000cff01007387 */ /* 0x000fe80000100800 */
[----:B------:R-:W-:Y:S04]  /*9a00*/  STL [R1+0x10], RZ ;  /* 0x000010ff01007387 */ /* 0x000fe80000100800 */
[----:B------:R-:W-:Y:S04]  /*9a10*/  STL [R1+0x14], RZ ;  /* 0x000014ff01007387 */ /* 0x000fe80000100800 */
[----:B------:R-:W-:Y:S01]  /*9a20*/  STL [R1+0x18], RZ ;  /* 0x000018ff01007387 */ /* 0x000fe20000100800 */
[----:B0-----:R-:W-:-:S03]  /*9a30*/  IMAD R135, R5, 0x7e, RZ ;  /* 0x0000007e05877824 */ /* 0x001fc600078e02ff */
[----:B------:R-:W-:Y:S01]  /*9a40*/  STL [R1+0x1c], RZ ;  /* 0x00001cff01007387 */ /* 0x000fe20000100800 */
[C---:B------:R-:W-:Y:S02]  /*9a50*/  IMAD R136, R5.reuse, 0x7a, RZ ;  /* 0x0000007a05887824 */ /* 0x040fe400078e02ff */
[----:B------:R-:W-:Y:S01]  /*9a60*/  IMAD R137, R5, 0x76, RZ ;  /* 0x0000007605897824 */ /* 0x000fe200078e02ff */
[----:B------:R-:W-:Y:S01]  /*9a70*/  STL [R1+0x20], RZ ;  /* 0x000020ff01007387 */ /* 0x000fe20000100800 */
[-C--:B------:R-:W-:Y:S01]  /*9a80*/  IADD3 R135, P0, R135, R13.reuse, RZ ;  /* 0x0000000d87877210 */ /* 0x080fe20007f1e0ff */
[C---:B------:R-:W-:Y:S01]  /*9a90*/  IMAD R138, R5.reuse, 0x72, RZ ;  /* 0x00000072058a7824 */ /* 0x040fe200078e02ff */
[----:B------:R-:W-:Y:S01]  /*9aa0*/  IADD3 R136, P5, R136, R13, RZ ;  /* 0x0000000d88887210 */ /* 0x000fe20007fbe0ff */
[----:B------:R-:W-:Y:S01]  /*9ab0*/  STL [R1+0x24], RZ ;  /* 0x000024ff01007387 */ /* 0x000fe20000100800 */
[C---:B------:R-:W-:Y:S02]  /*9ac0*/  IMAD R139, R5.reuse, 0x6e, RZ ;  /* 0x0000006e058b7824 */ /* 0x040fe400078e02ff */
[C---:B------:R-:W-:Y:S01]  /*9ad0*/  IMAD R140, R5.reuse, 0x6a, RZ ;  /* 0x0000006a058c7824 */ /* 0x040fe200078e02ff */
[----:B------:R-:W-:Y:S01]  /*9ae0*/  STL [R1+0x28], RZ ;  /* 0x000028ff01007387 */ /* 0x000fe20000100800 */
[----:B------:R-:W-:-:S02]  /*9af0*/  IMAD R141, R5, 0x66, RZ ;  /* 0x00000066058d7824 */ /* 0x000fc400078e02ff */
[C---:B------:R-:W-:Y:S01]  /*9b00*/  IMAD R142, R5.reuse, 0x3f, RZ ;  /* 0x0000003f058e7824 */ /* 0x040fe200078e02ff */
[----:B------:R-:W-:Y:S01]  /*9b10*/  STL [R1+0x2c], RZ ;  /* 0x00002cff01007387 */ /* 0x000fe20000100800 */
[C---:B------:R-:W-:Y:S02]  /*9b20*/  IMAD R143, R5.reuse, 0x62, RZ ;  /* 0x00000062058f7824 */ /* 0x040fe400078e02ff */
[C---:B------:R-:W-:Y:S01]  /*9b30*/  IMAD R144, R5.reuse, 0x3d, RZ ;  /* 0x0000003d05907824 */ /* 0x040fe200078e02ff */
        /* <DEDUP_REMOVED lines=116> */
[C---:B------:R-:W-:Y:S01]  /*a280*/  IMAD.SHL.U32 R134, R5.reuse, 0x2, RZ ;  /* 0x0000000205867824 */ /* 0x040fe200078e00ff */
[----:B------:R-:W-:Y:S01]  /*a290*/  STL [R1+0xcc], RZ ;  /* 0x0000ccff01007387 */ /* 0x000fe20000100800 */
[C---:B------:R-:W-:Y:S02]  /*a2a0*/  IMAD R197, R5.reuse, 0x3, RZ ;  /* 0x0000000305c57824 */ /* 0x040fe400078e02ff */
[C---:B------:R-:W-:Y:S01]  /*a2b0*/  IMAD.SHL.U32 R198, R5.reuse, 0x20, RZ ;  /* 0x0000002005c67824 */ /* 0x040fe200078e00ff */
[----:B------:R-:W-:Y:S01]  /*a2c0*/  STL [R1+0xd0], RZ ;  /* 0x0000d0ff01007387 */ /* 0x000fe20000100800 */
[----:B------:R-:W-:-:S02]  /*a2d0*/  IMAD.SHL.U32 R199, R5, 0x10, RZ ;  /* 0x0000001005c77824 */ /* 0x000fc400078e00ff */
[C---:B------:R-:W-:Y:S01]  /*a2e0*/  IMAD.SHL.U32 R200, R5.reuse, 0x8, RZ ;  /* 0x0000000805c87824 */ /* 0x040fe200078e00ff */
[----:B------:R-:W-:Y:S01]  /*a2f0*/  STL [R1+0xd4], RZ ;  /* 0x0000d4ff01007387 */ /* 0x000fe20000100800 */
[C---:B------:R-:W-:Y:S02]  /*a300*/  IMAD.SHL.U32 R201, R5.reuse, 0x4, RZ ;  /* 0x0000000405c97824 */ /* 0x040fe400078e00ff */
[----:B------:R-:W-:Y:S01]  /*a310*/  IMAD.SHL.U32 R153, R5, 0x40, RZ ;  /* 0x0000004005997824 */ /* 0x000fe200078e00ff */
[----:B------:R-:W-:Y:S04]  /*a320*/  STL [R1+0xd8], RZ ;  /* 0x0000d8ff01007387 */ /* 0x000fe80000100800 */
[----:B------:R-:W-:Y:S01]  /*a330*/  STL [R1+0xdc], RZ ;  /* 0x0000dcff01007387 */ /* 0x000fe20000100800 */
[----:B-1----:R-:W-:-:S03]  /*a340*/  SHF.R.S32.HI R0, RZ, 0x1f, R153 ;  /* 0x0000001fff007819 */ /* 0x002fc60000011499 */
[----:B------:R-:W-:Y:S01]  /*a350*/  STL [R1+0xe0], RZ ;  /* 0x0000e0ff01007387 */ /* 0x000fe20000100800 */
[C---:B------:R-:W-:Y:S01]  /*a360*/  SHF.L.U64.HI R0, R153.reuse, 0x1, R0 ;  /* 0x0000000199007819 */ /* 0x040fe20000010200 */
[----:B------:R-:W-:Y:S02]  /*a370*/  IMAD.SHL.U32 R153, R153, 0x2, RZ ;  /* 0x0000000299997824 */ /* 0x000fe400078e00ff */
[----:B------:R-:W-:Y:S04]  /*a380*/  STL [R1+0xe4], RZ ;  /* 0x0000e4ff01007387 */ /* 0x000fe80000100800 */
        /* <DEDUP_REMOVED lines=70> */
[----:B------:R0:W-:Y:S04]  /*a7f0*/  STL [R1+0x7d0], R123 ;  /* 0x0007d07b01007387 */ /* 0x0001e80000100800 */
[----:B------:R1:W-:Y:S04]  /*a800*/  STL [R1+0x5b0], R135 ;  /* 0x0005b08701007387 */ /* 0x0003e80000100800 */
[----:B------:R2:W-:Y:S01]  /*a810*/  STL [R1+0x5c0], R136 ;  /* 0x0005c08801007387 */ /* 0x0005e20000100800 */
[----:B0-----:R-:W-:-:S02]  /*a820*/  IADD3 R123, P1, R137, R13, RZ ;  /* 0x0000000d897b7210 */ /* 0x001fc40007f3e0ff */
[----:B-1----:R-:W-:-:S03]  /*a830*/  IADD3 R135, P2, R138, R13, RZ ;  /* 0x0000000d8a877210 */ /* 0x002fc60007f5e0ff */
[----:B------:R0:W-:Y:S01]  /*a840*/  STL [R1+0x5d0], R123 ;  /* 0x0005d07b01007387 */ /* 0x0001e20000100800 */
[----:B--2---:R-:W-:-:S03]  /*a850*/  IADD3 R136, P3, R139, R13, RZ ;  /* 0x0000000d8b887210 */ /* 0x004fc60007f7e0ff */
[----:B------:R1:W-:Y:S01]  /*a860*/  STL [R1+0x5e0], R135 ;  /* 0x0005e08701007387 */ /* 0x0003e20000100800 */
[----:B------:R-:W-:-:S03]  /*a870*/  CS2R R138, SRZ ;  /* 0x00000000008a7805 */ /* 0x000fc6000001ff00 */
[----:B------:R2:W-:Y:S01]  /*a880*/  STL [R1+0x5f0], R136 ;  /* 0x0005f08801007387 */ /* 0x0005e20000100800 */
[-C--:B0-----:R-:W-:Y:S02]  /*a890*/  IADD3 R123, P4, R140, R13.reuse, RZ ;  /* 0x0000000d8c7b7210 */ /* 0x081fe40007f9e0ff */
[----:B-1----:R-:W-:-:S03]  /*a8a0*/  IADD3 R135, P6, R141, R13, RZ ;  /* 0x0000000d8d877210 */ /* 0x002fc60007fde0ff */
[----:B------:R0:W-:Y:S01]  /*a8b0*/  STL [R1+0x600], R123 ;  /* 0x0006007b01007387 */ /* 0x0001e20000100800 */
[----:B------:R-:W-:Y:S02]  /*a8c0*/  CS2R R140, SRZ ;  /* 0x00000000008c7805 */ /* 0x000fe4000001ff00 */
[----:B--2---:R-:W-:Y:S01]  /*a8d0*/  LEA.HI.X.SX32 R136, R142, R12, 0x1, P0 ;  /* 0x0000000c8e887211 */ /* 0x004fe200000f0eff */
[----:B------:R1:W-:Y:S04]  /*a8e0*/  STL [R1+0x610], R135 ;  /* 0x0006108701007387 */ /* 0x0003e80000100800 */
[----:B------:R2:W-:Y:S01]  /*a8f0*/  STL [R1+0x5ac], R136 ;  /* 0x0005ac8801007387 */ /* 0x0005e20000100800 */
[----:B0-----:R-:W-:Y:S02]  /*a900*/  IADD3 R123, P0, R143, R13, RZ ;  /* 0x0000000d8f7b7210 */ /* 0x001fe40007f1e0ff */
[----:B------:R-:W-:-:S02]  /*a910*/  CS2R R142, SRZ ;  /* 0x00000000008e7805 */ /* 0x000fc4000001ff00 */
[----:B-1----:R-:W-:Y:S01]  /*a920*/  LEA.HI.X.SX32 R135, R144, R12, 0x1, P5 ;  /* 0x0000000c90877211 */ /* 0x002fe200028f0eff */
[----:B------:R0:W-:Y:S01]  /*a930*/  STL [R1+0x620], R123 ;  /* 0x0006207b01007387 */ /* 0x0001e20000100800 */
[----:B--2---:R-:W-:-:S03]  /*a940*/  IADD3 R136, P5, R145, R13, RZ ;  /* 0x0000000d91887210 */ /* 0x004fc60007fbe0ff */
[----:B------:R1:W-:Y:S01]  /*a950*/  STL [R1+0x5bc], R135 ;  /* 0x0005bc8701007387 */ /* 0x0003e20000100800 */
[----:B------:R-:W-:-:S03]  /*a960*/  CS2R R144, SRZ ;  /* 0x0000000000907805 */ /* 0x000fc6000001ff00 */
[----:B------:R2:W-:Y:S01]  /*a970*/  STL [R1+0x630], R136 ;  /* 0x0006308801007387 */ /* 0x0005e20000100800 */
[----:B0-----:R-:W-:Y:S02]  /*a980*/  LEA.HI.X.SX32 R123, R146, R12, 0x1, P1 ;  /* 0x0000000c927b7211 */ /* 0x001fe400008f0eff */
        /* <DEDUP_REMOVED lines=17> */
[----:B--2---:R-:W-:-:S03]  /*aaa0*/  LEA.HI.X.SX32 R136, R155, R12, 0x1, P6 ;  /* 0x0000000c9b887211 */ /* 0x004fc600030f0eff */
[----:B------:R1:W-:Y:S04]  /*aab0*/  STL [R1+0x670], R135 ;  /* 0x0006708701007387 */ /* 0x0003e80000100800 */
[----:B------:R2:W-:Y:S01]  /*aac0*/  STL [R1+0x60c], R136 ;  /* 0x00060c8801007387 */ /* 0x0005e20000100800 */
[----:B0-----:R-:W-:Y:S02]  /*aad0*/  IADD3 R123, P6, R156, R13, RZ ;  /* 0x0000000d9c7b7210 */ /* 0x001fe40007fde0ff */
[----:B-1----:R-:W-:-:S03]  /*aae0*/  LEA.HI.X.SX32 R135, R157, R12, 0x1, P0 ;  /* 0x0000000c9d877211 */ /* 0x002fc600000f0eff */
[----:B------:R0:W-:Y:S01]  /*aaf0*/  STL [R1+0x680], R123 ;  /* 0x0006807b01007387 */ /* 0x0001e20000100800 */
[----:B--2---:R-:W-:-:S03]  /*ab00*/  IADD3 R136, P0, R158, R13, RZ ;  /* 0x0000000d9e887210 */ /* 0x004fc60007f1e0ff */
[----:B------:R1:W-:Y:S04]  /*ab10*/  STL [R1+0x61c], R135 ;  /* 0x00061c8701007387 */ /* 0x0003e80000100800 */
        /* <DEDUP_REMOVED lines=34> */
[-C--:B------:R-:W-:Y:S02]  /*ad40*/  IADD3 R6, P1, R7, R13.reuse, RZ ;  /* 0x0000000d07067210 */ /* 0x080fe40007f3e0ff */
[----:B--2---:R-:W-:Y:S01]  /*ad50*/  CS2R R136, SRZ ;  /* 0x0000000000887805 */ /* 0x004fe2000001ff00 */
[----:B------:R1:W-:Y:S04]  /*ad60*/  STL [R1+0x5b4], R135 ;  /* 0x0005b48701007387 */ /* 0x0003e80000100800 */
[----:B------:R2:W-:Y:S01]  /*ad70*/  STL [R1+0x6c0], R6 ;  /* 0x0006c00601007387 */ /* 0x0005e20000100800 */
[----:B0-----:R-:W-:Y:S02]  /*ad80*/  LEA.HI.X.SX32 R123, R174, R12, 0x1, P0 ;  /* 0x0000000cae7b7211 */ /* 0x001fe400000f0eff */
[----:B-1----:R-:W-:-:S03]  /*ad90*/  IADD3 R135, P0, R175, R13, RZ ;  /* 0x0000000daf877210 */ /* 0x002fc60007f1e0ff */
[----:B------:R0:W-:Y:S01]  /*ada0*/  STL [R1+0x6ac], R123 ;  /* 0x0006ac7b01007387 */ /* 0x0001e20000100800 */
[----:B--2---:R-:W-:-:S03]  /*adb0*/  LEA.HI.X.SX32 R6, R7, R12, 0x1, P2 ;  /* 0x0000000c07067211 */ /* 0x004fc600010f0eff */
[----:B------:R-:W-:Y:S01]  /*adc0*/  STL [R1+0x678], R135 ;  /* 0x0006788701007387 */ /* 0x000fe20000100800 */
[----:B------:R-:W-:-:S03]  /*add0*/  LEA.HI.X.SX32 R7, R176, R12, 0x1, P1 ;  /* 0x0000000cb0077211 */ /* 0x000fc600008f0eff */
[----:B------:R1:W-:Y:S01]  /*ade0*/  STL [R1+0x5d4], R6 ;  /* 0x0005d40601007387 */ /* 0x0003e20000100800 */
[C---:B0-----:R-:W-:Y:S02]  /*adf0*/  IADD3 R123, P2, R8.reuse, R13, RZ ;  /* 0x0000000d087b7210 */ /* 0x041fe40007f5e0ff */
[----:B------:R-:W-:-:S03]  /*ae00*/  LEA.HI.X.SX32 R8, R8, R12, 0x1, P3 ;  /* 0x0000000c08087211 */ /* 0x000fc600018f0eff */
[----:B------:R0:W-:Y:S01]  /*ae10*/  STL [R1+0x6d0], R123 ;  /* 0x0006d07b01007387 */ /* 0x0001e20000100800 */
[----:B-1----:R-:W-:-:S03]  /*ae20*/  IADD3 R6, P1, R177, R13, RZ ;  /* 0x0000000db1067210 */ /* 0x002fc60007f3e0ff */
[----:B------:R1:W-:Y:S04]  /*ae30*/  STL [R1+0x6bc], R7 ;  /* 0x0006bc0701007387 */ /* 0x0003e80000100800 */
[----:B------:R2:W-:Y:S01]  /*ae40*/  STL [R1+0x698], R6 ;  /* 0x0006980601007387 */ /* 0x0005e20000100800 */
[----:B0-----:R-:W-:-:S03]  /*ae50*/  CS2R R122, SRZ ;  /* 0x00000000007a7805 */ /* 0x001fc6000001ff00 */
[----:B------:R0:W-:Y:S01]  /*ae60*/  STL [R1+0x5f4], R8 ;  /* 0x0005f40801007387 */ /* 0x0001e20000100800 */
[----:B-1----:R-:W-:Y:S02]  /*ae70*/  IADD3 R7, P3, R9, R13, RZ ;  /* 0x0000000d09077210 */ /* 0x002fe40007f7e0ff */
[----:B--2---:R-:W-:-:S03]  /*ae80*/  LEA.HI.X.SX32 R6, R178, R12, 0x1, P2 ;  /* 0x0000000cb2067211 */ /* 0x004fc600010f0eff */
[----:B------:R1:W-:Y:S01]  /*ae90*/  STL [R1+0x6e0], R7 ;  /* 0x0006e00701007387 */ /* 0x0003e20000100800 */
[----:B0-----:R-:W-:-:S03]  /*aea0*/  IADD3 R8, P2, R179, R13, RZ ;  /* 0x0000000db3087210 */ /* 0x001fc60007f5e0ff */
[----:B------:R0:W-:Y:S04]  /*aeb0*/  STL [R1+0x6cc], R6 ;  /* 0x0006cc0601007387 */ /* 0x0001e80000100800 */
[----:B------:R2:W-:Y:S01]  /*aec0*/  STL [R1+0x5c8], R8 ;  /* 0x0005c80801007387 */ /* 0x0005e20000100800 */
[----:B-1----:R-:W-:Y:S02]  /*aed0*/  LEA.HI.X.SX32 R7, R9, R12, 0x1, P4 ;  /* 0x0000000c09077211 */ /* 0x002fe400020f0eff */
[----:B0-----:R-:W-:-:S03]  /*aee0*/  IADD3 R6, P4, R10, R13, RZ ;  /* 0x0000000d0a067210 */ /* 0x001fc60007f9e0ff */
        /* <DEDUP_REMOVED lines=91> */
[----:B------:R-:W-:Y:S02]  /*b4a0*/  CS2R R124, SRZ ;  /* 0x00000000007c7805 */ /* 0x000fe4000001ff00 */
[-C--:B--2---:R-:W-:Y:S01]  /*b4b0*/  IADD3 R8, P0, R129, R13.reuse, RZ ;  /* 0x0000000d81087210 */ /* 0x084fe20007f1e0ff */
        /* <DEDUP_REMOVED lines=19> */
[----:B------:R1:W-:Y:S01]  /*b5f0*/  STL [R1+0x790], R6 ;  /* 0x0007900601007387 */ /* 0x0003e20000100800 */
[----:B------:R-:W-:-:S03]  /*b600*/  CS2R R128, SRZ ;  /* 0x0000000000807805 */ /* 0x000fc6000001ff00 */
[----:B------:R2:W-:Y:S01]  /*b610*/  STL [R1+0x754], R8 ;  /* 0x0007540801007387 */ /* 0x0005e20000100800 */
[----:B0-----:R-:W-:Y:S02]  /*b620*/  LEA R7, P5, R5, R13, 0x6 ;  /* 0x0000000d05077211 */ /* 0x001fe400078a30ff */
[----:B-1----:R-:W-:-:S03]  /*b630*/  LEA.HI.X.SX32 R6, R196, R12, 0x1, P0 ;  /* 0x0000000cc4067211 */ /* 0x002fc600000f0eff */
[----:B------:R0:W-:Y:S01]  /*b640*/  STL [R1+0x6a8], R7 ;  /* 0x0006a80701007387 */ /* 0x0001e20000100800 */
[----:B--2---:R-:W-:-:S03]  /*b650*/  LEA R8, P0, R5, R13, 0x5 ;  /* 0x0000000d05087211 */ /* 0x004fc600078028ff */
[----:B------:R1:W-:Y:S04]  /*b660*/  STL [R1+0x77c], R6 ;  /* 0x00077c0601007387 */ /* 0x0003e80000100800 */
[----:B------:R2:W-:Y:S01]  /*b670*/  STL [R1+0x728], R8 ;  /* 0x0007280801007387 */ /* 0x0005e20000100800 */
[----:B0-----:R-:W-:Y:S02]  /*b680*/  LEA.HI.X.SX32 R7, R130, R12, 0x1, P3 ;  /* 0x0000000c82077211 */ /* 0x001fe400018f0eff */
[----:B-1----:R-:W-:-:S03]  /*b690*/  LEA R6, P3, R5, R13, 0x4 ;  /* 0x0000000d05067211 */ /* 0x002fc600078620ff */
        /* <DEDUP_REMOVED lines=8> */
[----:B--2---:R-:W-:-:S03]  /*b720*/  IADD3 R8, P4, R134, R13, RZ ;  /* 0x0000000d86087210 */ /* 0x004fc60007f9e0ff */
[----:B------:R1:W-:Y:S04]  /*b730*/  STL [R1+0x744], R6 ;  /* 0x0007440601007387 */ /* 0x0003e80000100800 */
[----:B------:R2:W-:Y:S01]  /*b740*/  STL [R1+0x7a0], R8 ;  /* 0x0007a00801007387 */ /* 0x0005e20000100800 */
[-C--:B0-----:R-:W-:Y:S02]  /*b750*/  LEA.HI.X.SX32 R7, R133, R12.reuse, 0x1, P2 ;  /* 0x0000000c85077211 */ /* 0x081fe400010f0eff */
[----:B------:R-:W-:Y:S02]  /*b760*/  CS2R R132, SRZ ;  /* 0x0000000000847805 */ /* 0x000fe4000001ff00 */
[----:B-1----:R-:W-:Y:S01]  /*b770*/  LEA R6, P2, R5, R13, 0x2 ;  /* 0x0000000d05067211 */ /* 0x002fe200078410ff */
[----:B------:R0:W-:Y:S01]  /*b780*/  STL [R1+0x774], R7 ;  /* 0x0007740701007387 */ /* 0x0001e20000100800 */
[----:B--2---:R-:W-:-:S03]  /*b790*/  LEA.HI.X.SX32 R8, R197, R12, 0x1, P1 ;  /* 0x0000000cc5087211 */ /* 0x004fc600008f0eff */
[----:B------:R1:W-:Y:S04]  /*b7a0*/  STL [R1+0x798], R6 ;  /* 0x0007980601007387 */ /* 0x0003e80000100800 */
[----:B------:R2:W-:Y:S01]  /*b7b0*/  STL [R1+0x78c], R8 ;  /* 0x00078c0801007387 */ /* 0x0005e20000100800 */
[-C--:B0-----:R-:W-:Y:S02]  /*b7c0*/  LEA.HI.X.SX32 R7, R198, R12.reuse, 0x1, P5 ;  /* 0x0000000cc6077211 */ /* 0x081fe400028f0eff */
[----:B-1----:R-:W-:-:S03]  /*b7d0*/  LEA.HI.X.SX32 R6, R199, R12, 0x1, P0 ;  /* 0x0000000cc7067211 */ /* 0x002fc600000f0eff */
[----:B------:R0:W-:Y:S01]  /*b7e0*/  STL [R1+0x6a4], R7 ;  /* 0x0006a40701007387 */ /* 0x0001e20000100800 */
[----:B--2---:R-:W-:-:S03]  /*b7f0*/  LEA.HI.X.SX32 R8, R200, R12, 0x1, P3 ;  /* 0x0000000cc8087211 */ /* 0x004fc600018f0eff */
[----:B------:R1:W-:Y:S04]  /*b800*/  STL [R1+0x724], R6 ;  /* 0x0007240601007387 */ /* 0x0003e80000100800 */
[----:B------:R-:W-:Y:S01]  /*b810*/  STL [R1+0x764], R8 ;  /* 0x0007640801007387 */ /* 0x000fe20000100800 */
[-C--:B0-----:R-:W-:Y:S02]  /*b820*/  LEA.HI.X.SX32 R7, R201, R12.reuse, 0x1, P6 ;  /* 0x0000000cc9077211 */ /* 0x081fe400030f0eff */
[----:B-1----:R-:W-:-:S03]  /*b830*/  LEA.HI.X.SX32 R6, R5, R12, 0x1, P4 ;  /* 0x0000000c05067211 */ /* 0x002fc600020f0eff */
[----:B------:R0:W-:Y:S01]  /*b840*/  STL [R1+0x784], R7 ;  /* 0x0007840701007387 */ /* 0x0001e20000100800 */
[----:B------:R-:W-:Y:S02]  /*b850*/  LEA.HI.X.SX32 R5, R134, R12, 0x1, P2 ;  /* 0x0000000c86057211 */ /* 0x000fe400010f0eff */
[----:B------:R-:W-:Y:S01]  /*b860*/  CS2R R134, SRZ ;  /* 0x0000000000867805 */ /* 0x000fe2000001ff00 */
[----:B------:R1:W-:Y:S04]  /*b870*/  STL [R1+0x79c], R6 ;  /* 0x00079c0601007387 */ /* 0x0003e80000100800 */
[----:B------:R2:W-:Y:S01]  /*b880*/  STL [R1+0x794], R5 ;  /* 0x0007940501007387 */ /* 0x0005e20000100800 */
[C---:B0-----:R-:W-:Y:S02]  /*b890*/  LOP3.LUT R7, R3.reuse, 0x20, RZ, 0x3c, !PT ;  /* 0x0000002003077812 */ /* 0x041fe400078e3cff */
[----:B-1----:R-:W-:-:S02]  /*b8a0*/  LOP3.LUT R6, R3, 0x30, RZ, 0x3c, !PT ;  /* 0x0000003003067812 */ /* 0x002fc400078e3cff */
[----:B--2---:R-:W-:-:S05]  /*b8b0*/  LOP3.LUT R5, R3, 0x10, RZ, 0x3c, !PT ;  /* 0x0000001003057812 */ /* 0x004fca00078e3cff */
[----:B------:R0:W-:Y:S04]  /*b8c0*/  STL [R1+0x7ec], R5 ;  /* 0x0007ec0501007387 */ /* 0x0001e80000100800 */
[----:B------:R1:W-:Y:S04]  /*b8d0*/  STL [R1+0x7e8], R7 ;  /* 0x0007e80701007387 */ /* 0x0003e80000100800 */
[----:B------:R2:W-:Y:S01]  /*b8e0*/  STL [R1+0x7e4], R6 ;  /* 0x0007e40601007387 */ /* 0x0005e20000100800 */
[C---:B0-----:R-:W-:Y:S02]  /*b8f0*/  LOP3.LUT R5, R3.reuse, 0x40, RZ, 0x3c, !PT ;  /* 0x0000004003057812 */ /* 0x041fe400078e3cff */
[----:B-1----:R-:W-:-:S03]  /*b900*/  LOP3.LUT R7, R3, 0x50, RZ, 0x3c, !PT ;  /* 0x0000005003077812 */ /* 0x002fc600078e3cff */
[----:B------:R0:W-:Y:S01]  /*b910*/  STL [R1+0x7e0], R5 ;  /* 0x0007e00501007387 */ /* 0x0001e20000100800 */
[----:B--2---:R-:W-:-:S03]  /*b920*/  LOP3.LUT R6, R3, 0x60, RZ, 0x3c, !PT ;  /* 0x0000006003067812 */ /* 0x004fc600078e3cff */
[----:B------:R1:W-:Y:S04]  /*b930*/  STL [R1+0x7dc], R7 ;  /* 0x0007dc0701007387 */ /* 0x0003e80000100800 */
[----:B------:R2:W-:Y:S01]  /*b940*/  STL [R1+0x7d8], R6 ;  /* 0x0007d80601007387 */ /* 0x0005e20000100800 */
[----:B0-----:R-:W-:Y:S02]  /*b950*/  LOP3.LUT R5, R3, 0x70, RZ, 0x3c, !PT ;  /* 0x0000007003057812 */ /* 0x001fe400078e3cff */
[----:B-1----:R-:W-:-:S03]  /*b960*/  LOP3.LUT R7, R2, 0x20, RZ, 0x3c, !PT ;  /* 0x0000002002077812 */ /* 0x002fc600078e3cff */
[----:B------:R0:W-:Y:S01]  /*b970*/  STL [R1+0x7d4], R5 ;  /* 0x0007d40501007387 */ /* 0x0001e20000100800 */
[----:B--2---:R-:W-:-:S03]  /*b980*/  LOP3.LUT R6, R2, 0x40, RZ, 0x3c, !PT ;  /* 0x0000004002067812 */ /* 0x004fc600078e3cff */
[----:B------:R1:W-:Y:S04]  /*b990*/  STL [R1+0x7cc], R7 ;  /* 0x0007cc0701007387 */ /* 0x0003e80000100800 */
[----:B------:R1:W-:Y:S01]  /*b9a0*/  STL [R1+0x7c8], R6 ;  /* 0x0007c80601007387 */ /* 0x0003e20000100800 */
[----:B0-----:R-:W-:-:S05]  /*b9b0*/  LOP3.LUT R5, R2, 0x60, RZ, 0x3c, !PT ;  /* 0x0000006002057812 */ /* 0x001fca00078e3cff */
[----:B------:R1:W-:Y:S02]  /*b9c0*/  STL [R1+0x7c4], R5 ;  /* 0x0007c40501007387 */ /* 0x0003e40000100800 */
.L_x_1:
[----:B------:R-:W2:Y:S01]  /*b9d0*/  LDL R153, [R1+0x790] ;  /* 0x0007900001997983 */ /* 0x000ea20000100800 */
[----:B-1----:R-:W0:Y:S03]  /*b9e0*/  LDC R5, c[0x0][0x230] ;  /* 0x00008c00ff057b82 */ /* 0x002e260000000800 */
[----:B------:R1:W-:Y:S04]  /*b9f0*/  STL [R1+0xaec], R24 ;  /* 0x000aec1801007387 */ /* 0x0003e80000100800 */
[----:B-1----:R-:W3:Y:S04]  /*ba00*/  LDL R24, [R1+0x7a0] ;  /* 0x0007a00001187983 */ /* 0x002ee80000100800 */
[----:B------:R1:W-:Y:S04]  /*ba10*/  STL [R1+0xae8], R25 ;  /* 0x000ae81901007387 */ /* 0x0003e80000100800 */
[----:B-1----:R-:W4:Y:S04]  /*ba20*/  LDL R25, [R1+0x78c] ;  /* 0x00078c0001197983 */ /* 0x002f280000100800 */
[----:B------:R1:W-:Y:S04]  /*ba30*/  STL [R1+0xae4], R249 ;  /* 0x000ae4f901007387 */ /* 0x0003e80000100800 */
[----:B-1----:R-:W2:Y:S04]  /*ba40*/  LDL R249, [R1+0x798] ;  /* 0x0007980001f97983 */ /* 0x002ea80000100800 */
[----:B------:R1:W-:Y:S04]  /*ba50*/  STL [R1+0xae0], R248 ;  /* 0x000ae0f801007387 */ /* 0x0003e80000100800 */
[----:B-1----:R-:W4:Y:S04]  /*ba60*/  LDL R248, [R1+0x794] ;  /* 0x0007940001f87983 */ /* 0x002f280000100800 */
[----:B------:R1:W-:Y:S04]  /*ba70*/  STL [R1+0x8d8], R141 ;  /* 0x0008d88d01007387 */ /* 0x0003e80000100800 */
[----:B-1----:R-:W2:Y:S01]  /*ba80*/  LDL R141, [R1+0x79c] ;  /* 0x00079c00018d7983 */ /* 0x002ea20000100800 */
[----:B0-----:R-:W-:-:S03]  /*ba90*/  IMAD R5, R235, -0x40, R5 ;  /* 0xffffffc0eb057824 */ /* 0x001fc600078e0205 */
[----:B------:R-:W-:Y:S02]  /*baa0*/  STL [R1+0x8d4], R142 ;  /* 0x0008d48e01007387 */ /* 0x000fe40000100800 */
[C---:B------:R-:W-:Y:S02]  /*bab0*/  ISETP.GT.AND P0, PT, R5.reuse, RZ, PT ;  /* 0x000000ff0500720c */ /* 0x040fe40003f04270 */
[----:B------:R-:W-:Y:S04]  /*bac0*/  STL [R1+0x8d0], R143 ;  /* 0x0008d08f01007387 */ /* 0x000fe80000100800 */
        /* <DEDUP_REMOVED lines=8> */
[----:B------:R0:W-:Y:S01]  /*bb50*/  STL [R1+0x8a4], R0 ;  /* 0x0008a40001007387 */ /* 0x0001e20000100800 */
[----:B------:R-:W-:Y:S01]  /*bb60*/  ISETP.GT.AND P2, PT, R5, 0x1, PT ;  /* 0x000000010500780c */ /* 0x000fe20003f44270 */
[----:B------:R-:W-:-:S02]  /*bb70*/  @P0 IMAD.MOV.U32 R7, RZ, RZ, R12 ;  /* 0x000000ffff070224 */ /* 0x000fc400078e000c */
[----:B0-----:R-:W4:Y:S01]  /*bb80*/  LDL.LU R0, [R1+0x780] ;  /* 0x0007800001007983 */ /* 0x001f220000300800 */
[----:B------:R-:W-:Y:S01]  /*bb90*/  PRMT R171, RZ, 0x7610, R171 ;  /* 0x00007610ffab7816 */ /* 0x000fe200000000ab */
[----:B------:R-:W-:Y:S01]  /*bba0*/  @P0 IMAD.MOV.U32 R6, RZ, RZ, R13 ;  /* 0x000000ffff060224 */ /* 0x000fe200078e000d */
[C---:B------:R-:W-:Y:S01]  /*bbb0*/  ISETP.GT.AND P3, PT, R5.reuse, 0x2, PT ;  /* 0x000000020500780c */ /* 0x040fe20003f64270 */
[----:B-----5:R-:W-:Y:S01]  /*bbc0*/  STL [R1+0x7f4], R4 ;  /* 0x0007f40401007387 */ /* 0x020fe20000100800 */
[----:B------:R-:W-:-:S03]  /*bbd0*/  ISETP.GT.AND P4, PT, R5, 0x3, PT ;  /* 0x000000030500780c */ /* 0x000fc60003f84270 */
[----:B------:R-:W-:Y:S04]  /*bbe0*/  STL [R1+0x8ac], R235 ;  /* 0x0008aceb01007387 */ /* 0x000fe80000100800 */
[----:B------:R0:W-:Y:S04]  /*bbf0*/  STL [R1+0x8a8], R12 ;  /* 0x0008a80c01007387 */ /* 0x0001e80000100800 */
[----:B------:R3:W4:Y:S04]  /*bc00*/  @P0 LDG.E.U16 R171, desc[UR16][R6.64] ;  /* 0x0000001006ab0981 */ /* 0x000728000c1e1500 */
[----:B0-----:R-:W4:Y:S04]  /*bc10*/  LDL.LU R12, [R1+0x788] ;  /* 0x00078800010c7983 */ /* 0x001f280000300800 */
[----:B------:R-:W4:Y:S04]  /*bc20*/  LDL R145, [R1+0x784] ;  /* 0x0007840001917983 */ /* 0x000f280000100800 */
[----:B------:R-:W4:Y:S04]  /*bc30*/  LDL R144, [R1+0x77c] ;  /* 0x00077c0001907983 */ /* 0x000f280000100800 */
[----:B------:R-:W4:Y:S01]  /*bc40*/  LDL R143, [R1+0x774] ;  /* 0x00077400018f7983 */ /* 0x000f220000100800 */
[----:B------:R-:W-:-:S02]  /*bc50*/  PRMT R182, RZ, 0x7610, R182 ;  /* 0x00007610ffb67816 */ /* 0x000fc400000000b6 */
[----:B------:R-:W-:Y:S01]  /*bc60*/  PRMT R192, RZ, 0x7610, R192 ;  /* 0x00007610ffc07816 */ /* 0x000fe200000000c0 */
[----:B------:R-:W4:Y:S04]  /*bc70*/  LDL R142, [R1+0x76c] ;  /* 0x00076c00018e7983 */ /* 0x000f280000100800 */
[----:B------:R-:W4:Y:S01]  /*bc80*/  LDL R4, [R1+0x768] ;  /* 0x0007680001047983 */ /* 0x000f220000100800 */
[----:B---3--:R-:W-:Y:S02]  /*bc90*/  @P2 IMAD.MOV.U32 R6, RZ, RZ, R24 ;  /* 0x000000ffff062224 */ /* 0x008fe400078e0018 */
[----:B--2---:R-:W-:Y:S01]  /*bca0*/  @P2 IMAD.MOV.U32 R7, RZ, RZ, R141 ;  /* 0x000000ffff072224 */ /* 0x004fe200078e008d */
[----:B------:R-:W2:Y:S04]  /*bcb0*/  LDL R24, [R1+0x778] ;  /* 0x0007780001187983 */ /* 0x000ea80000100800 */
[----:B------:R0:W3:Y:S04]  /*bcc0*/  @P2 LDG.E.U16 R182, desc[UR16][R6.64] ;  /* 0x0000001006b62981 */ /* 0x0000e8000c1e1500 */
[----:B------:R-:W3:Y:S01]  /*bcd0*/  LDL R141, [R1+0x770] ;  /* 0x00077000018d7983 */ /* 0x000ee20000100800 */
[----:B------:R-:W-:-:S02]  /*bce0*/  ISETP.GT.AND P1, PT, R5, 0x4, PT ;  /* 0x000000040500780c */ /* 0x000fc40003f24270 */
[----:B------:R-:W-:Y:S01]  /*bcf0*/  PRMT R196, RZ, 0x7610, R196 ;  /* 0x00007610ffc47816 */ /* 0x000fe200000000c4 */
[----:B------:R-:W3:Y:S01]  /*bd00*/  LDL R147, [R1+0x6fc] ;  /* 0x0006fc0001937983 */ /* 0x000ee20000100800 */
[----:B0-----:R-:W-:Y:S02]  /*bd10*/  @P3 IMAD.MOV.U32 R6, RZ, RZ, R249 ;  /* 0x000000ffff063224 */ /* 0x001fe400078e00f9 */
[----:B----4-:R-:W-:Y:S01]  /*bd20*/  @P3 IMAD.MOV.U32 R7, RZ, RZ, R248 ;  /* 0x000000ffff073224 */ /* 0x010fe200078e00f8 */
[----:B------:R-:W-:Y:S01]  /*bd30*/  ISETP.GT.AND P0, PT, R5, 0x5, PT ;  /* 0x000000050500780c */ /* 0x000fe20003f04270 */
[----:B------:R-:W4:Y:S04]  /*bd40*/  LDL R146, [R1+0x700] ;  /* 0x0007000001927983 */ /* 0x000f280000100800 */
[----:B------:R0:W4:Y:S02]  /*bd50*/  @P3 LDG.E.U16 R192, desc[UR16][R6.64] ;  /* 0x0000001006c03981 */ /* 0x000124000c1e1500 */
[----:B0-----:R-:W-:-:S02]  /*bd60*/  @P4 IMAD.MOV.U32 R7, RZ, RZ, R25 ;  /* 0x000000ffff074224 */ /* 0x001fc400078e0019 */
[----:B------:R-:W4:Y:S01]  /*bd70*/  LDL R25, [R1+0x764] ;  /* 0x0007640001197983 */ /* 0x000f220000100800 */
[----:B------:R-:W-:Y:S01]  /*bd80*/  @P4 IMAD.MOV.U32 R6, RZ, RZ, R153 ;  /* 0x000000ffff064224 */ /* 0x000fe200078e0099 */
[----:B------:R-:W-:Y:S02]  /*bd90*/  PRMT R200, RZ, 0x7610, R200 ;  /* 0x00007610ffc87816 */ /* 0x000fe400000000c8 */
[C---:B------:R-:W-:Y:S02]  /*bda0*/  ISETP.GT.AND P2, PT, R5.reuse, 0x6, PT ;  /* 0x000000060500780c */ /* 0x040fe40003f44270 */
[----:B------:R0:W4:Y:S01]  /*bdb0*/  @P4 LDG.E.U16 R196, desc[UR16][R6.64] ;  /* 0x0000001006c44981 */ /* 0x000122000c1e1500 */
[----:B------:R-:W-:Y:S02]  /*bdc0*/  PRMT R208, RZ, 0x7610, R208 ;  /* 0x00007610ffd07816 */ /* 0x000fe400000000d0 */
[C---:B------:R-:W-:Y:S02]  /*bdd0*/  ISETP.GT.AND P3, PT, R5.reuse, 0x7, PT ;  /* 0x000000070500780c */ /* 0x040fe40003f64270 */
[----:B------:R-:W-:-:S02]  /*bde0*/  ISETP.GT.AND P4, PT, R5, 0x8, PT ;  /* 0x000000080500780c */ /* 0x000fc40003f84270 */
[----:B------:R-:W-:Y:S02]  /*bdf0*/  PRMT R221, RZ, 0x7610, R221 ;  /* 0x00007610ffdd7816 */ /* 0x000fe400000000dd */
[----:B------:R-:W-:Y:S01]  /*be00*/  PRMT R238, RZ, 0x7610, R238 ;  /* 0x00007610ffee7816 */ /* 0x000fe200000000ee */
[----:B0-----:R-:W-:Y:S02]  /*be10*/  @P1 IMAD.MOV.U32 R6, RZ, RZ, R12 ;  /* 0x000000ffff061224 */ /* 0x001fe400078e000c */
[----:B------:R-:W-:Y:S02]  /*be20*/  @P1 IMAD.MOV.U32 R7, RZ, RZ, R145 ;  /* 0x000000ffff071224 */ /* 0x000fe400078e0091 */
[----:B------:R-:W4:Y:S04]  /*be30*/  LDL R145, [R1+0x754] ;  /* 0x0007540001917983 */ /* 0x000f280000100800 */
[----:B------:R0:W4:Y:S02]  /*be40*/  @P1 LDG.E.U16 R200, desc[UR16][R6.64] ;  /* 0x0000001006c81981 */ /* 0x000124000c1e1500 */
[----:B0-----:R-:W-:-:S02]  /*be50*/  @P0 IMAD.MOV.U32 R6, RZ, RZ, R0 ;  /* 0x000000ffff060224 */ /* 0x001fc400078e0000 */
[----:B------:R-:W-:Y:S02]  /*be60*/  @P0 IMAD.MOV.U32 R7, RZ, RZ, R144 ;  /* 0x000000ffff070224 */ /* 0x000fe400078e0090 */
[----:B------:R-:W4:Y:S04]  /*be70*/  LDL R144, [R1+0x758] ;  /* 0x0007580001907983 */ /* 0x000f280000100800 */
[----:B------:R0:W4:Y:S02]  /*be80*/  @P0 LDG.E.U16 R208, desc[UR16][R6.64] ;  /* 0x0000001006d00981 */ /* 0x000124000c1e1500 */
[----:B0-----:R-:W-:Y:S02]  /*be90*/  @P2 IMAD.MOV.U32 R7, RZ, RZ, R143 ;  /* 0x000000ffff072224 */ /* 0x001fe400078e008f */
[----:B------:R-:W4:Y:S01]  /*bea0*/  LDL R143, [R1+0x75c] ;  /* 0x00075c00018f7983 */ /* 0x000f220000100800 */
[----:B--2---:R-:W-:-:S03]  /*beb0*/  @P2 IMAD.MOV.U32 R6, RZ, RZ, R24 ;  /* 0x000000ffff062224 */ /* 0x004fc600078e0018 */
[----:B------:R-:W2:Y:S04]  /*bec0*/  LDL R24, [R1+0x760] ;  /* 0x0007600001187983 */ /* 0x000ea80000100800 */
[----:B------:R3:W2:Y:S02]  /*bed0*/  @P2 LDG.E.U16 R221, desc[UR16][R6.64] ;  /* 0x0000001006dd2981 */ /* 0x0006a4000c1e1500 */
[----:B---3--:R-:W-:Y:S02]  /*bee0*/  @P3 IMAD.MOV.U32 R6, RZ, RZ, R141 ;  /* 0x000000ffff063224 */ /* 0x008fe400078e008d */
[----:B------:R-:W-:Y:S01]  /*bef0*/  @P3 IMAD.MOV.U32 R7, RZ, RZ, R142 ;  /* 0x000000ffff073224 */ /* 0x000fe200078e008e */
[----:B------:R-:W3:Y:S04]  /*bf00*/  LDL R141, [R1+0x750] ;  /* 0x00075000018d7983 */ /* 0x000ee80000100800 */
[----:B------:R-:W3:Y:S04]  /*bf10*/  LDL R142, [R1+0x74c] ;  /* 0x00074c00018e7983 */ /* 0x000ee80000100800 */
[----:B------:R4:W3:Y:S02]  /*bf20*/  @P3 LDG.E.U16 R238, desc[UR16][R6.64] ;  /* 0x0000001006ee3981 */ /* 0x0008e4000c1e1500 */
[----:B----4-:R-:W-:-:S02]  /*bf30*/  @P4 IMAD.MOV.U32 R7, RZ, RZ, R25 ;  /* 0x000000ffff074224 */ /* 0x010fc400078e0019 */
[----:B------:R-:W4:Y:S01]  /*bf40*/  LDL R25, [R1+0x744] ;  /* 0x0007440001197983 */ /* 0x000f220000100800 */
[----:B------:R-:W-:-:S03]  /*bf50*/  @P4 IMAD.MOV.U32 R6, RZ, RZ, R4 ;  /* 0x000000ffff064224 */ /* 0x000fc600078e0004 */
[----:B------:R-:W4:Y:S01]  /*bf60*/  LDL R4, [R1+0x748] ;  /* 0x0007480001047983 */ /* 0x000f220000100800 */
[C---:B------:R-:W-:Y:S02]  /*bf70*/  ISETP.GT.AND P1, PT, R5.reuse, 0x9, PT ;  /* 0x000000090500780c */ /* 0x040fe40003f24270 */
[----:B------:R-:W-:Y:S02]  /*bf80*/  PRMT R165, RZ, 0x7610, R165 ;  /* 0x00007610ffa57816 */ /* 0x000fe400000000a5 */
[C---:B------:R-:W-:Y:S02]  /*bf90*/  ISETP.GT.AND P0, PT, R5.reuse, 0xa, PT ;  /* 0x0000000a0500780c */ /* 0x040fe40003f04270 */
[----:B------:R-:W-:Y:S02]  /*bfa0*/  PRMT R170, RZ, 0x7610, R170 ;  /* 0x00007610ffaa7816 */ /* 0x000fe400000000aa */
[----:B------:R0:W4:Y:S01]  /*bfb0*/  @P4 LDG.E.U16 R165, desc[UR16][R6.64] ;  /* 0x0000001006a54981 */ /* 0x000122000c1e1500 */
[----:B------:R-:W-:-:S02]  /*bfc0*/  ISETP.GT.AND P2, PT, R5, 0xb, PT ;  /* 0x0000000b0500780c */ /* 0x000fc40003f44270 */
[----:B------:R-:W-:Y:S02]  /*bfd0*/  PRMT R188, RZ, 0x7610, R188 ;  /* 0x00007610ffbc7816 */ /* 0x000fe400000000bc */
[----:B------:R-:W-:Y:S02]  /*bfe0*/  ISETP.GT.AND P3, PT, R5, 0xc, PT ;  /* 0x0000000c0500780c */ /* 0x000fe40003f64270 */
[----:B------:R-:W-:Y:S01]  /*bff0*/  PRMT R194, RZ, 0x7610, R194 ;  /* 0x00007610ffc27816 */ /* 0x000fe200000000c2 */
[----:B0-----:R-:W-:Y:S02]  /*c000*/  @P1 IMAD.MOV.U32 R7, RZ, RZ, R143 ;  /* 0x000000ffff071224 */ /* 0x001fe400078e008f */
[----:B------:R-:W4:Y:S01]  /*c010*/  LDL R143, [R1+0x73c] ;  /* 0x00073c00018f7983 */ /* 0x000f220000100800 */
[----:B--2---:R-:W-:-:S03]  /*c020*/  @P1 IMAD.MOV.U32 R6, RZ, RZ, R24 ;  /* 0x000000ffff061224 */ /* 0x004fc600078e0018 */
[----:B------:R-:W2:Y:S04]  /*c030*/  LDL R24, [R1+0x740] ;  /* 0x0007400001187983 */ /* 0x000ea80000100800 */
[----:B------:R0:W2:Y:S02]  /*c040*/  @P1 LDG.E.U16 R170, desc[UR16][R6.64] ;  /* 0x0000001006aa1981 */ /* 0x0000a4000c1e1500 */
[----:B0-----:R-:W-:Y:S02]  /*c050*/  @P0 IMAD.MOV.U32 R6, RZ, RZ, R144 ;  /* 0x000000ffff060224 */ /* 0x001fe400078e0090 */
[----:B------:R-:W-:Y:S01]  /*c060*/  @P0 IMAD.MOV.U32 R7, RZ, RZ, R145 ;  /* 0x000000ffff070224 */ /* 0x000fe200078e0091 */
[----:B------:R-:W-:Y:S01]  /*c070*/  ISETP.GT.AND P4, PT, R5, 0xd, PT ;  /* 0x0000000d0500780c */ /* 0x000fe20003f84270 */
[----:B------:R-:W2:Y:S04]  /*c080*/  LDL R145, [R1+0x724] ;  /* 0x0007240001917983 */ /* 0x000ea80000100800 */
[----:B------:R3:W2:Y:S01]  /*c090*/  @P0 LDG.E.U16 R188, desc[UR16][R6.64] ;  /* 0x0000001006bc0981 */ /* 0x0006a2000c1e1500 */
[----:B------:R-:W-:-:S03]  /*c0a0*/  PRMT R198, RZ, 0x7610, R198 ;  /* 0x00007610ffc67816 */ /* 0x000fc600000000c6 */
[----:B------:R-:W2:Y:S01]  /*c0b0*/  LDL R144, [R1+0x728] ;  /* 0x0007280001907983 */ /* 0x000ea20000100800 */
        /* <DEDUP_REMOVED lines=9> */
[----:B------:R-:W-:-:S03]  /*c150*/  ISETP.GT.AND P1, PT, R5, 0xe, PT ;  /* 0x0000000e0500780c */ /* 0x000fc60003f24270 */
[----:B------:R0:W4:Y:S01]  /*c160*/  @P3 LDG.E.U16 R198, desc[UR16][R6.64] ;  /* 0x0000001006c63981 */ /* 0x000122000c1e1500 */
        /* <DEDUP_REMOVED lines=8> */
[----:B---3--:R-:W-:Y:S02]  /*c1f0*/  @P1 IMAD.MOV.U32 R6, RZ, RZ, R141 ;  /* 0x000000ffff061224 */ /* 0x008fe400078e008d */
[----:B------:R-:W3:Y:S01]  /*c200*/  LDL R141, [R1+0x718] ;  /* 0x00071800018d7983 */ /* 0x000ee20000100800 */
[----:B------:R-:W-:-:S03]  /*c210*/  @P1 IMAD.MOV.U32 R7, RZ, RZ, R142 ;  /* 0x000000ffff071224 */ /* 0x000fc600078e008e */
[----:B------:R-:W3:Y:S04]  /*c220*/  LDL R142, [R1+0x714] ;  /* 0x00071400018e7983 */ /* 0x000ee80000100800 */
[----:B------:R4:W3:Y:S02]  /*c230*/  @P1 LDG.E.U16 R212, desc[UR16][R6.64] ;  /* 0x0000001006d41981 */ /* 0x0008e4000c1e1500 */
[----:B----4-:R-:W-:Y:S02]  /*c240*/  @P0 IMAD.MOV.U32 R7, RZ, RZ, R25 ;  /* 0x000000ffff070224 */ /* 0x010fe400078e0019 */
        /* <DEDUP_REMOVED lines=8> */
[----:B------:R-:W-:-:S04]  /*c2d0*/  ISETP.GT.AND P4, PT, R5, 0x12, PT ;  /* 0x000000120500780c */ /* 0x000fc80003f84270 */
[----:B0-----:R-:W-:Y:S02]  /*c2e0*/  @P2 IMAD.MOV.U32 R6, RZ, RZ, R144 ;  /* 0x000000ffff062224 */ /* 0x001fe400078e0090 */
[----:B------:R-:W-:Y:S01]  /*c2f0*/  @P2 IMAD.MOV.U32 R7, RZ, RZ, R145 ;  /* 0x000000ffff072224 */ /* 0x000fe200078e0091 */
[----:B------:R-:W-:Y:S01]  /*c300*/  PRMT R164, RZ, 0x7610, R164 ;  /* 0x00007610ffa47816 */ /* 0x000fe200000000a4 */
[----:B------:R-:W4:Y:S04]  /*c310*/  LDL R145, [R1+0x6e4] ;  /* 0x0006e40001917983 */ /* 0x000f280000100800 */
[----:B------:R0:W4:Y:S01]  /*c320*/  @P2 LDG.E.U16 R158, desc[UR16][R6.64] ;  /* 0x00000010069e2981 */ /* 0x000122000c1e1500 */
[----:B------:R-:W-:Y:S02]  /*c330*/  ISETP.GT.AND P1, PT, R5, 0x13, PT ;  /* 0x000000130500780c */ /* 0x000fe40003f24270 */
[----:B------:R-:W-:Y:S01]  /*c340*/  PRMT R177, RZ, 0x7610, R177 ;  /* 0x00007610ffb17816 */ /* 0x000fe200000000b1 */
[----:B------:R-:W4:Y:S01]  /*c350*/  LDL R144, [R1+0x6e8] ;  /* 0x0006e80001907983 */ /* 0x000f220000100800 */
[----:B0-----:R-:W-:-:S03]  /*c360*/  @P3 IMAD.MOV.U32 R7, RZ, RZ, R143 ;  /* 0x000000ffff073224 */ /* 0x001fc600078e008f */
        /* <DEDUP_REMOVED lines=19> */
[----:B------:R-:W-:Y:S02]  /*c4a0*/  ISETP.GT.AND P4, PT, R5, 0x17, PT ;  /* 0x000000170500780c */ /* 0x000fe40003f84270 */
[----:B------:R-:W-:Y:S02]  /*c4b0*/  PRMT R199, RZ, 0x7610, R199 ;  /* 0x00007610ffc77816 */ /* 0x000fe400000000c7 */
[----:B------:R-:W-:Y:S01]  /*c4c0*/  PRMT R207, RZ, 0x7610, R207 ;  /* 0x00007610ffcf7816 */ /* 0x000fe200000000cf */
[----:B0-----:R-:W-:Y:S02]  /*c4d0*/  @P0 IMAD.MOV.U32 R7, RZ, RZ, R143 ;  /* 0x000000ffff070224 */ /* 0x001fe400078e008f */
[----:B------:R-:W4:Y:S01]  /*c4e0*/  LDL R143, [R1+0x6dc] ;  /* 0x0006dc00018f7983 */ /* 0x000f220000100800 */
[----:B--2---:R-:W-:-:S03]  /*c4f0*/  @P0 IMAD.MOV.U32 R6, RZ, RZ, R24 ;  /* 0x000000ffff060224 */ /* 0x004fc600078e0018 */
[----:B------:R-:W2:Y:S04]  /*c500*/  LDL R24, [R1+0x6e0] ;  /* 0x0006e00001187983 */ /* 0x000ea80000100800 */
[----:B------:R0:W2:Y:S02]  /*c510*/  @P0 LDG.E.U16 R195, desc[UR16][R6.64] ;  /* 0x0000001006c30981 */ /* 0x0000a4000c1e1500 */
[----:B0-----:R-:W-:Y:S02]  /*c520*/  @P2 IMAD.MOV.U32 R6, RZ, RZ, R146 ;  /* 0x000000ffff062224 */ /* 0x001fe400078e0092 */
[----:B------:R-:W-:-:S05]  /*c530*/  @P2 IMAD.MOV.U32 R7, RZ, RZ, R147 ;  /* 0x000000ffff072224 */ /* 0x000fca00078e0093 */
        /* <DEDUP_REMOVED lines=18> */
[----:B------:R-:W4:Y:S04]  /*c660*/  LDL R144, [R1+0x6c8] ;  /* 0x0006c80001907983 */ /* 0x000f280000100800 */
[----:B------:R-:W4:Y:S04]  /*c670*/  LDL R145, [R1+0x6c4] ;  /* 0x0006c40001917983 */ /* 0x000f280000100800 */
[----:B------:R0:W4:Y:S01]  /*c680*/  @P0 LDG.E.U16 R152, desc[UR16][R6.64] ;  /* 0x0000001006980981 */ /* 0x000122000c1e1500 */
[----:B------:R-:W-:-:S02]  /*c690*/  PRMT R159, RZ, 0x7610, R159 ;  /* 0x00007610ff9f7816 */ /* 0x000fc4000000009f */
        /* <DEDUP_REMOVED lines=16> */
[----:B------:R-:W-:Y:S02]  /*c7a0*/  PRMT R169, RZ, 0x7610, R169 ;  /* 0x00007610ffa97816 */ /* 0x000fe400000000a9 */
[----:B------:R-:W-:-:S04]  /*c7b0*/  ISETP.GT.AND P1, PT, R5, 0x1c, PT ;  /* 0x0000001c0500780c */ /* 0x000fc80003f24270 */
[----:B------:R0:W4:Y:S01]  /*c7c0*/  @P0 LDG.E.U16 R169, desc[UR16][R6.64] ;  /* 0x0000001006a90981 */ /* 0x000122000c1e1500 */
[----:B------:R-:W-:Y:S02]  /*c7d0*/  ISETP.GT.AND P0, PT, R5, 0x1d, PT ;  /* 0x0000001d0500780c */ /* 0x000fe40003f04270 */
[----:B------:R-:W-:Y:S02]  /*c7e0*/  PRMT R190, RZ, 0x7610, R190 ;  /* 0x00007610ffbe7816 */ /* 0x000fe400000000be */
[----:B------:R-:W-:-:S04]  /*c7f0*/  PRMT R197, RZ, 0x7610, R197 ;  /* 0x00007610ffc57816 */ /* 0x000fc800000000c5 */
[----:B0-----:R-:W-:Y:S02]  /*c800*/  @P1 IMAD.MOV.U32 R6, RZ, RZ, R144 ;  /* 0x000000ffff061224 */ /* 0x001fe400078e0090 */
[----:B------:R-:W4:Y:S01]  /*c810*/  LDL R144, [R1+0x6a8] ;  /* 0x0006a80001907983 */ /* 0x000f220000100800 */
[----:B------:R-:W-:-:S03]  /*c820*/  @P1 IMAD.MOV.U32 R7, RZ, RZ, R145 ;  /* 0x000000ffff071224 */ /* 0x000fc600078e0091 */
[----:B------:R-:W4:Y:S04]  /*c830*/  LDL R145, [R1+0x6a4] ;  /* 0x0006a40001917983 */ /* 0x000f280000100800 */
[----:B------:R0:W4:Y:S01]  /*c840*/  @P1 LDG.E.U16 R190, desc[UR16][R6.64] ;  /* 0x0000001006be1981 */ /* 0x000122000c1e1500 */
[----:B------:R-:W-:Y:S02]  /*c850*/  ISETP.GT.AND P1, PT, R5, 0x1e, PT ;  /* 0x0000001e0500780c */ /* 0x000fe40003f24270 */
[----:B------:R-:W-:Y:S01]  /*c860*/  PRMT R201, RZ, 0x7610, R201 ;  /* 0x00007610ffc97816 */ /* 0x000fe200000000c9 */
[----:B0-----:R-:W-:Y:S02]  /*c870*/  @P0 IMAD.MOV.U32 R7, RZ, RZ, R143 ;  /* 0x000000ffff070224 */ /* 0x001fe400078e008f */
[----:B------:R-:W4:Y:S01]  /*c880*/  LDL R143, [R1+0x69c] ;  /* 0x00069c00018f7983 */ /* 0x000f220000100800 */
[----:B--2---:R-:W-:-:S03]  /*c890*/  @P0 IMAD.MOV.U32 R6, RZ, RZ, R24 ;  /* 0x000000ffff060224 */ /* 0x004fc600078e0018 */
[----:B------:R-:W2:Y:S04]  /*c8a0*/  LDL R24, [R1+0x6a0] ;  /* 0x0006a00001187983 */ /* 0x000ea80000100800 */
[----:B------:R3:W2:Y:S01]  /*c8b0*/  @P0 LDG.E.U16 R197, desc[UR16][R6.64] ;  /* 0x0000001006c50981 */ /* 0x0006a2000c1e1500 */
[----:B------:R-:W-:Y:S01]  /*c8c0*/  ISETP.GT.AND P0, PT, R5, 0x1f, PT ;  /* 0x0000001f0500780c */ /* 0x000fe20003f04270 */
        /* <DEDUP_REMOVED lines=69> */
[----:B------:R-:W-:-:S06]  /*cd20*/  PRMT R180, RZ, 0x7610, R180 ;  /* 0x00007610ffb47816 */ /* 0x000fcc00000000b4 */
[----:B0-----:R-:W-:Y:S02]  /*cd30*/  @P1 IMAD.MOV.U32 R6, RZ, RZ, R144 ;  /* 0x000000ffff061224 */ /* 0x001fe400078e0090 */
[----:B------:R-:W4:Y:S01]  /*cd40*/  LDL R144, [R1+0x678] ;  /* 0x0006780001907983 */ /* 0x000f220000100800 */
[----:B------:R-:W-:-:S03]  /*cd50*/  @P1 IMAD.MOV.U32 R7, RZ, RZ, R145 ;  /* 0x000000ffff071224 */ /* 0x000fc600078e0091 */
[----:B------:R-:W4:Y:S04]  /*cd60*/  LDL R145, [R1+0x674] ;  /* 0x0006740001917983 */ /* 0x000f280000100800 */
[----:B------:R0:W4:Y:S01]  /*cd70*/  @P1 LDG.E.U16 R180, desc[UR16][R6.64] ;  /* 0x0000001006b41981 */ /* 0x000122000c1e1500 */
[C---:B------:R-:W-:Y:S02]  /*cd80*/  ISETP.GT.AND P1, PT, R5.reuse, 0x31, PT ;  /* 0x000000310500780c */ /* 0x040fe40003f24270 */
[----:B------:R-:W-:Y:S02]  /*cd90*/  PRMT R17, RZ, 0x7610, R17 ;  /* 0x00007610ff117816 */ /* 0x000fe40000000011 */
[----:B------:R-:W-:Y:S02]  /*cda0*/  ISETP.GT.AND P2, PT, R5, 0x39, PT ;  /* 0x000000390500780c */ /* 0x000fe40003f44270 */
[----:B------:R-:W-:Y:S01]  /*cdb0*/  PRMT R16, RZ, 0x7610, R16 ;  /* 0x00007610ff107816 */ /* 0x000fe20000000010 */
[----:B0-----:R-:W-:-:S02]  /*cdc0*/  @P0 IMAD.MOV.U32 R7, RZ, RZ, R143 ;  /* 0x000000ffff070224 */ /* 0x001fc400078e008f */
        /* <DEDUP_REMOVED lines=15> */
[----:B------:R-:W-:Y:S02]  /*cec0*/  ISETP.GT.AND P1, PT, R5, 0x27, PT ;  /* 0x000000270500780c */ /* 0x000fe40003f24270 */
[----:B------:R-:W-:Y:S02]  /*ced0*/  PRMT R193, RZ, 0x7610, R193 ;  /* 0x00007610ffc17816 */ /* 0x000fe400000000c1 */
[----:B------:R0:W4:Y:S01]  /*cee0*/  @P2 LDG.E.U16 R14, desc[UR16][R6.64] ;  /* 0x00000010060e2981 */ /* 0x000122000c1e1500 */
        /* <DEDUP_REMOVED lines=79> */
[----:B------:R-:W-:Y:S02]  /*d3e0*/  ISETP.GT.AND P0, PT, R5, 0x35, PT ;  /* 0x000000350500780c */ /* 0x000fe40003f04270 */
[----:B------:R-:W-:-:S06]  /*d3f0*/  PRMT R155, RZ, 0x7610, R155 ;  /* 0x00007610ff9b7816 */ /* 0x000fcc000000009b */
[----:B------:R0:W4:Y:S01]  /*d400*/  @P1 LDG.E.U16 R155, desc[UR16][R6.64] ;  /* 0x00000010069b1981 */ /* 0x000122000c1e1500 */
[C---:B------:R-:W-:Y:S02]  /*d410*/  ISETP.GT.AND P1, PT, R5.reuse, 0x36, PT ;  /* 0x000000360500780c */ /* 0x040fe40003f24270 */
[----:B------:R-:W-:Y:S02]  /*d420*/  PRMT R161, RZ, 0x7610, R161 ;  /* 0x00007610ffa17816 */ /* 0x000fe400000000a1 */
[----:B------:R-:W-:Y:S01]  /*d430*/  ISETP.GT.AND P2, PT, R5, 0x3b, PT ;  /* 0x0000003b0500780c */ /* 0x000fe20003f44270 */
[----:B0-----:R-:W-:Y:S02]  /*d440*/  @P0 IMAD.MOV.U32 R6, RZ, RZ, R144 ;  /* 0x000000ffff060224 */ /* 0x001fe400078e0090 */
[----:B------:R-:W4:Y:S01]  /*d450*/  LDL R144, [R1+0x5c8] ;  /* 0x0005c80001907983 */ /* 0x000f220000100800 */
[----:B------:R-:W-:-:S03]  /*d460*/  @P0 IMAD.MOV.U32 R7, RZ, RZ, R145 ;  /* 0x000000ffff070224 */ /* 0x000fc600078e0091 */
[----:B------:R-:W4:Y:S01]  /*d470*/  LDL R145, [R1+0x5c4] ;  /* 0x0005c40001917983 */ /* 0x000f220000100800 */
[----:B------:R-:W-:-:S03]  /*d480*/  PRMT R167, RZ, 0x7610, R167 ;  /* 0x00007610ffa77816 */ /* 0x000fc600000000a7 */
[----:B------:R0:W4:Y:S01]  /*d490*/  @P0 LDG.E.U16 R161, desc[UR16][R6.64] ;  /* 0x0000001006a10981 */ /* 0x000122000c1e1500 */
        /* <DEDUP_REMOVED lines=15> */
[----:B------:R-:W3:Y:S01]  /*d590*/  LDL R4, [R1+0x5b8] ;  /* 0x0005b80001047983 */ /* 0x000ee20000100800 */
[----:B------:R-:W-:Y:S02]  /*d5a0*/  ISETP.GT.AND P1, PT, R5, 0x3c, PT ;  /* 0x0000003c0500780c */ /* 0x000fe40003f24270 */
[----:B------:R-:W-:Y:S02]  /*d5b0*/  PRMT R189, RZ, 0x7610, R189 ;  /* 0x00007610ffbd7816 */ /* 0x000fe400000000bd */
[----:B------:R-:W-:-:S04]  /*d5c0*/  PRMT R22, RZ, 0x7610, R22 ;  /* 0x00007610ff167816 */ /* 0x000fc80000000016 */
[----:B------:R0:W3:Y:S01]  /*d5d0*/  @P0 LDG.E.U16 R189, desc[UR16][R6.64] ;  /* 0x0000001006bd0981 */ /* 0x0000e2000c1e1500 */
[----:B------:R-:W-:-:S04]  /*d5e0*/  ISETP.GT.AND P0, PT, R5, 0x3d, PT ;  /* 0x0000003d0500780c */ /* 0x000fc80003f04270 */
[----:B0-----:R-:W-:Y:S02]  /*d5f0*/  @P1 IMAD.MOV.U32 R6, RZ, RZ, R144 ;  /* 0x000000ffff061224 */ /* 0x001fe400078e0090 */
[----:B------:R-:W-:Y:S01]  /*d600*/  @P1 IMAD.MOV.U32 R7, RZ, RZ, R145 ;  /* 0x000000ffff071224 */ /* 0x000fe200078e0091 */
[----:B------:R-:W-:Y:S01]  /*d610*/  PRMT R157, RZ, 0x7610, R157 ;  /* 0x00007610ff9d7816 */ /* 0x000fe2000000009d */
[----:B------:R-:W0:Y:S03]  /*d620*/  S2R R144, SR_TID.X ;  /* 0x0000000000907919 */ /* 0x000e260000002100 */
[----:B------:R1:W3:Y:S01]  /*d630*/  @P1 LDG.E.U16 R22, desc[UR16][R6.64] ;  /* 0x0000001006161981 */ /* 0x0002e2000c1e1500 */
[C---:B------:R-:W-:Y:S02]  /*d640*/  ISETP.GT.AND P1, PT, R5.reuse, 0x3e, PT ;  /* 0x0000003e0500780c */ /* 0x040fe40003f24270 */
[----:B------:R-:W-:Y:S01]  /*d650*/  ISETP.GT.AND P2, PT, R5, 0x3f, PT ;  /* 0x0000003f0500780c */ /* 0x000fe20003f44270 */
[----:B------:R-:W3:Y:S01]  /*d660*/  LDL R145, [R1+0x564] ;  /* 0x0005640001917983 */ /* 0x000ee20000100800 */
[----:B-1----:R-:W-:-:S03]  /*d670*/  @P0 IMAD.MOV.U32 R7, RZ, RZ, R143 ;  /* 0x000000ffff070224 */ /* 0x002fc600078e008f */
[----:B------:R-:W3:Y:S01]  /*d680*/  LDL R143, [R1+0x7bc] ;  /* 0x0007bc00018f7983 */ /* 0x000ee20000100800 */
[----:B--2---:R-:W-:-:S03]  /*d690*/  @P0 IMAD.MOV.U32 R6, RZ, RZ, R24 ;  /* 0x000000ffff060224 */ /* 0x004fc600078e0018 */
[----:B------:R-:W2:Y:S04]  /*d6a0*/  LDL R24, [R1+0x7c0] ;  /* 0x0007c00001187983 */ /* 0x000ea80000100800 */
[----:B------:R4:W2:Y:S02]  /*d6b0*/  @P0 LDG.E.U16 R157, desc[UR16][R6.64] ;  /* 0x00000010069d0981 */ /* 0x0008a4000c1e1500 */
[----:B----4-:R-:W-:Y:S02]  /*d6c0*/  @P1 IMAD.MOV.U32 R7, RZ, RZ, R25 ;  /* 0x000000ffff071224 */ /* 0x010fe400078e0019 */
[----:B------:R-:W4:Y:S01]  /*d6d0*/  LDL R25, [R1+0x5a4] ;  /* 0x0005a40001197983 */ /* 0x000f220000100800 */
[----:B---3--:R-:W-:-:S03]  /*d6e0*/  @P1 IMAD.MOV.U32 R6, RZ, RZ, R4 ;  /* 0x000000ffff061224 */ /* 0x008fc600078e0004 */
[----:B------:R-:W3:Y:S01]  /*d6f0*/  LDL R4, [R1+0x7a4] ;  /* 0x0007a40001047983 */ /* 0x000ee20000100800 */
[----:B0-----:R-:W-:-:S04]  /*d700*/  LOP3.LUT R144, R144, 0x3f, RZ, 0xc0, !PT ;  /* 0x0000003f90907812 */ /* 0x001fc800078ec0ff */
[----:B------:R-:W-:Y:S02]  /*d710*/  ISETP.GE.AND P0, PT, R144, R5, PT ;  /* 0x000000059000720c */ /* 0x000fe40003f06270 */
[----:B------:R-:W-:Y:S01]  /*d720*/  PRMT R5, RZ, 0x7610, R5 ;  /* 0x00007610ff057816 */ /* 0x000fe20000000005 */
[----:B------:R-:W3:Y:S01]  /*d730*/  LDL R144, [R1+0x584] ;  /* 0x0005840001907983 */ /* 0x000ee20000100800 */
[----:B------:R-:W-:-:S04]  /*d740*/  PRMT R175, RZ, 0x7610, R175 ;  /* 0x00007610ffaf7816 */ /* 0x000fc800000000af */
[----:B------:R0:W3:Y:S02]  /*d750*/  @P1 LDG.E.U16 R5, desc[UR16][R6.64] ;  /* 0x0000001006051981 */ /* 0x0000e4000c1e1500 */
[----:B0-----:R-:W-:Y:S02]  /*d760*/  @P2 IMAD.MOV.U32 R6, RZ, RZ, R141 ;  /* 0x000000ffff062224 */ /* 0x001fe400078e008d */
[----:B------:R-:W-:Y:S01]  /*d770*/  @P2 IMAD.MOV.U32 R7, RZ, RZ, R142 ;  /* 0x000000ffff072224 */ /* 0x000fe200078e008e */
[----:B------:R-:W-:Y:S01]  /*d780*/  PRMT R239, RZ, 0x7610, R239 ;  /* 0x00007610ffef7816 */ /* 0x000fe200000000ef */
[----:B------:R-:W3:Y:S04]  /*d790*/  LDL R142, [R1+0x588] ;  /* 0x00058800018e7983 */ /* 0x000ee80000100800 */
[----:B------:R0:W3:Y:S01]  /*d7a0*/  @P2 LDG.E.U16 R175, desc[UR16][R6.64] ;  /* 0x0000001006af2981 */ /* 0x0000e2000c1e1500 */
[----:B------:R-:W-:Y:S01]  /*d7b0*/  BAR.SYNC.DEFER_BLOCKING 0x0 ;  /* 0x0000000000007b1d */ /* 0x000fe20000010000 */
[----:B------:R-:W-:Y:S01]  /*d7c0*/  PRMT R172, RZ, 0x7610, R172 ;  /* 0x00007610ffac7816 */ /* 0x000fe200000000ac */
[----:B0-----:R-:W-:-:S02]  /*d7d0*/  @!P0 IMAD.MOV.U32 R6, RZ, RZ, R241 ;  /* 0x000000ffff068224 */ /* 0x001fc400078e00f1 */
[----:B------:R-:W-:Y:S02]  /*d7e0*/  @!P0 IMAD.MOV.U32 R7, RZ, RZ, R240 ;  /* 0x000000ffff078224 */ /* 0x000fe400078e00f0 */
[----:B------:R-:W3:Y:S04]  /*d7f0*/  LDL R141, [R1+0x568] ;  /* 0x00056800018d7983 */ /* 0x000ee80000100800 */
[----:B------:R-:W-:Y:S04]  /*d800*/  STL [R1+0x7fc], R241 ;  /* 0x0007fcf101007387 */ /* 0x000fe80000100800 */
[----:B------:R-:W-:Y:S01]  /*d810*/  STL [R1+0x7f8], R240 ;  /* 0x0007f8f001007387 */ /* 0x000fe20000100800 */
[----:B------:R-:W-:-:S02]  /*d820*/  PRMT R174, RZ, 0x7610, R174 ;  /* 0x00007610ffae7816 */ /* 0x000fc400000000ae */
[----:B------:R-:W-:Y:S01]  /*d830*/  PRMT R176, RZ, 0x7610, R176 ;  /* 0x00007610ffb07816 */ /* 0x000fe200000000b0 */
[----:B------:R-:W3:Y:S04]  /*d840*/  LDL R146, [R1+0x3a4] ;  /* 0x0003a40001927983 */ /* 0x000ee80000100800 */
[----:B------:R0:W3:Y:S02]  /*d850*/  @!P0 LDG.E.U16 R239, desc[UR16][R6.64] ;  /* 0x0000001006ef8981 */ /* 0x0000e4000c1e1500 */
[----:B0-----:R-:W-:Y:S02]  /*d860*/  @!P0 IMAD.MOV.U32 R7, RZ, RZ, R143 ;  /* 0x000000ffff078224 */ /* 0x001fe400078e008f */
[----:B------:R-:W3:Y:S01]  /*d870*/  LDL R143, [R1+0x544] ;  /* 0x00054400018f7983 */ /* 0x000ee20000100800 */
[----:B--2---:R-:W-:-:S03]  /*d880*/  @!P0 IMAD.MOV.U32 R6, RZ, RZ, R24 ;  /* 0x000000ffff068224 */ /* 0x004fc600078e0018 */
[----:B------:R-:W2:Y:S04]  /*d890*/  LDL R24, [R1+0x548] ;  /* 0x0005480001187983 */ /* 0x000ea80000100800 */
[----:B------:R4:W2:Y:S02]  /*d8a0*/  @!P0 LDG.E.U16 R172, desc[UR16][R6.64] ;  /* 0x0000001006ac8981 */ /* 0x0008a4000c1e1500 */
[----:B----4-:R-:W-:Y:S02]  /*d8b0*/  @!P0 IMAD.MOV.U32 R7, RZ, RZ, R25 ;  /* 0x000000ffff078224 */ /* 0x010fe400078e0019 */
[----:B------:R-:W4:Y:S01]  /*d8c0*/  LDL R25, [R1+0x524] ;  /* 0x0005240001197983 */ /* 0x000f220000100800 */
[----:B---3--:R-:W-:-:S03]  /*d8d0*/  @!P0 IMAD.MOV.U32 R6, RZ, RZ, R4 ;  /* 0x000000ffff068224 */ /* 0x008fc600078e0004 */
[----:B------:R-:W3:Y:S04]  /*d8e0*/  LDL R4, [R1+0x528] ;  /* 0x0005280001047983 */ /* 0x000ee80000100800 */
[----:B------:R0:W3:Y:S01]  /*d8f0*/  @!P0 LDG.E.U16 R174, desc[UR16][R6.64] ;  /* 0x0000001006ae8981 */ /* 0x0000e2000c1e1500 */
[----:B------:R-:W-:Y:S01]  /*d900*/  PRMT R178, RZ, 0x7610, R178 ;  /* 0x00007610ffb27816 */ /* 0x000fe200000000b2 */
[----:B0-----:R-:W-:Y:S02]  /*d910*/  @!P0 IMAD.MOV.U32 R7, RZ, RZ, R144 ;  /* 0x000000ffff078224 */ /* 0x001fe400078e0090 */
[----:B------:R-:W3:Y:S01]  /*d920*/  LDL R144, [R1+0x504] ;  /* 0x0005040001907983 */ /* 0x000ee20000100800 */
[----:B------:R-:W-:-:S03]  /*d930*/  @!P0 IMAD.MOV.U32 R6, RZ, RZ, R142 ;  /* 0x000000ffff068224 */ /* 0x000fc600078e008e */
[----:B------:R-:W3:Y:S04]  /*d940*/  LDL R142, [R1+0x508] ;  /* 0x00050800018e7983 */ /* 0x000ee80000100800 */
[----:B------:R0:W3:Y:S01]  /*d950*/  @!P0 LDG.E.U16 R176, desc[UR16][R6.64] ;  /* 0x0000001006b08981 */ /* 0x0000e2000c1e1500 */
[----:B------:R-:W-:Y:S01]  /*d960*/  PRMT R179, RZ, 0x7610, R179 ;  /* 0x00007610ffb37816 */ /* 0x000fe200000000b3 */
[----:B0-----:R-:W-:Y:S02]  /*d970*/  @!P0 IMAD.MOV.U32 R7, RZ, RZ, R145 ;  /* 0x000000ffff078224 */ /* 0x001fe400078e0091 */
[----:B------:R-:W-:Y:S01]  /*d980*/  @!P0 IMAD.MOV.U32 R6, RZ, RZ, R141 ;  /* 0x000000ffff068224 */ /* 0x000fe200078e008d */
[----:B------:R-:W3:Y:S04]  /*d990*/  LDL R145, [R1+0x4e4] ;  /* 0x0004e40001917983 */ /* 0x000ee80000100800 */
[----:B------:R-:W3:Y:S04]  /*d9a0*/  LDL R141, [R1+0x4e8] ;  /* 0x0004e800018d7983 */ /* 0x000ee80000100800 */
[----:B------:R0:W3:Y:S02]  /*d9b0*/  @!P0 LDG.E.U16 R178, desc[UR16][R6.64] ;  /* 0x0000001006b28981 */ /* 0x0000e4000c1e1500 */
[----:B0-----:R-:W-:-:S02]  /*d9c0*/  @!P0 IMAD.MOV.U32 R7, RZ, RZ, R143 ;  /* 0x000000ffff078224 */ /* 0x001fc400078e008f */
[----:B------:R-:W3:Y:S01]  /*d9d0*/  LDL R143, [R1+0x4c4] ;  /* 0x0004c400018f7983 */ /* 0x000ee20000100800 */
[----:B--2---:R-:W-:-:S03]  /*d9e0*/  @!P0 IMAD.MOV.U32 R6, RZ, RZ, R24 ;  /* 0x000000ffff068224 */ /* 0x004fc600078e0018 */
[----:B------:R-:W2:Y:S04]  /*d9f0*/  LDL R24, [R1+0x4c8] ;  /* 0x0004c80001187983 */ /* 0x000ea80000100800 */
[----:B------:R4:W2:Y:S02]  /*da00*/  @!P0 LDG.E.U16 R179, desc[UR16][R6.64] ;  /* 0x0000001006b38981 */ /* 0x0008a4000c1e1500 */
[----:B----4-:R-:W-:Y:S02]  /*da10*/  @!P0 IMAD.MOV.U32 R7, RZ, RZ, R25 ;  /* 0x000000ffff078224 */ /* 0x010fe400078e0019 */
[----:B------:R-:W4:Y:S01]  /*da20*/  LDL R25, [R1+0x4a4] ;  /* 0x0004a40001197983 */ /* 0x000f220000100800 */
[----:B---3--:R-:W-:-:S03]  /*da30*/  @!P0 IMAD.MOV.U32 R6, RZ, RZ, R4 ;  /* 0x000000ffff068224 */ /* 0x008fc600078e0004 */
[----:B------:R-:W3:Y:S01]  /*da40*/  LDL R4, [R1+0x4a8] ;  /* 0x0004a80001047983 */ /* 0x000ee20000100800 */
[----:B------:R-:W-:Y:S02]  /*da50*/  PRMT R181, RZ, 0x7610, R181 ;  /* 0x00007610ffb57816 */ /* 0x000fe400000000b5 */
[----:B------:R-:W-:-:S04]  /*da60*/  PRMT R187, RZ, 0x7610, R187 ;  /* 0x00007610ffbb7816 */ /* 0x000fc800000000bb */
        /* <DEDUP_REMOVED lines=9> */
[----:B------:R-:W3:Y:S01]  /*db00*/  LDL R145, [R1+0x464] ;  /* 0x0004640001917983 */ /* 0x000ee20000100800 */
[----:B------:R-:W-:-:S03]  /*db10*/  @!P0 IMAD.MOV.U32 R6, RZ, RZ, R141 ;  /* 0x000000ffff068224 */ /* 0x000fc600078e008d */
        /* <DEDUP_REMOVED lines=17> */
[----:B------:R-:W-:Y:S01]  /*dc30*/  @!P0 IMAD.MOV.U32 R6, RZ, RZ, R142 ;  /* 0x000000ffff068224 */ /* 0x000fe200078e008e */
[----:B------:R-:W-:Y:S02]  /*dc40*/  PRMT R205, RZ, 0x7610, R205 ;  /* 0x00007610ffcd7816 */ /* 0x000fe400000000cd */
[----:B------:R-:W3:Y:S04]  /*dc50*/  LDL R142, [R1+0x7ec] ;  /* 0x0007ec00018e7983 */ /* 0x000ee80000100800 */
[----:B------:R0:W3:Y:S02]  /*dc60*/  @!P0 LDG.E.U16 R183, desc[UR16][R6.64] ;  /* 0x0000001006b78981 */ /* 0x0000e4000c1e1500 */
[----:B0-----:R-:W-:-:S02]  /*dc70*/  @!P0 IMAD.MOV.U32 R7, RZ, RZ, R145 ;  /* 0x000000ffff078224 */ /* 0x001fc400078e0091 */
        /* <DEDUP_REMOVED lines=14> */
[----:B------:R-:W-:Y:S01]  /*dd60*/  PRMT R203, RZ, 0x7610, R203 ;  /* 0x00007610ffcb7816 */ /* 0x000fe200000000cb */
[----:B------:R-:W-:Y:S04]  /*dd70*/  STL [R1+0x800], R3 ;  /* 0x0008000301007387 */ /* 0x000fe80000100800 */
[----:B------:R0:W3:Y:S04]  /*dd80*/  @!P0 LDG.E.U16 R204, desc[UR16][R6.64] ;  /* 0x0000001006cc8981 */ /* 0x0000e8000c1e1500 */
[----:B------:R1:W-:Y:S01]  /*dd90*/  STS.U16 [R3+UR8+0x8000], R171 ;  /* 0x008000ab03007988 */ /* 0x0003e20008000408 */
[----:B0-----:R-:W-:-:S03]  /*dda0*/  @!P0 IMAD.MOV.U32 R6, RZ, RZ, R144 ;  /* 0x000000ffff068224 */ /* 0x001fc600078e0090 */
[----:B------:R-:W3:Y:S01]  /*ddb0*/  LDL R144, [R1+0x388] ;  /* 0x0003880001907983 */ /* 0x000ee20000100800 */
[----:B-1----:R-:W-:-:S03]  /*ddc0*/  PRMT R171, RZ, 0x7610, R171 ;  /* 0x00007610ffab7816 */ /* 0x002fc600000000ab */
[----:B------:R0:W-:Y:S01]  /*ddd0*/  STS.U16 [R3+UR8+0x8400], R165 ;  /* 0x008400a503007988 */ /* 0x0001e20008000408 */
[----:B------:R-:W-:-:S03]  /*dde0*/  @!P0 IMAD.MOV.U32 R7, RZ, RZ, R145 ;  /* 0x000000ffff078224 */ /* 0x000fc600078e0091 */
[----:B------:R-:W3:Y:S04]  /*ddf0*/  LDL R145, [R1+0x384] ;  /* 0x0003840001917983 */ /* 0x000ee80000100800 */
[----:B------:R1:W3:Y:S01]  /*de00*/  @!P0 LDG.E.U16 R203, desc[UR16][R6.64] ;  /* 0x0000001006cb8981 */ /* 0x0002e2000c1e1500 */
[----:B0-----:R-:W-:Y:S01]  /*de10*/  PRMT R165, RZ, 0x7610, R165 ;  /* 0x00007610ffa57816 */ /* 0x001fe200000000a5 */
[----:B-1----:R-:W-:Y:S02]  /*de20*/  @!P0 IMAD.MOV.U32 R6, RZ, RZ, R141 ;  /* 0x000000ffff068224 */ /* 0x002fe400078e008d */
[----:B------:R-:W3:Y:S01]  /*de30*/  LDL R141, [R1+0x368] ;  /* 0x00036800018d7983 */ /* 0x000ee20000100800 */
[----:B------:R-:W-:-:S03]  /*de40*/  @!P0 IMAD.MOV.U32 R7, RZ, RZ, R143 ;  /* 0x000000ffff078224 */ /* 0x000fc600078e008f */
[----:B------:R-:W3:Y:S04]  /*de50*/  LDL R143, [R1+0x364] ;  /* 0x00036400018f7983 */ /* 0x000ee80000100800 */
[----:B------:R2:W3:Y:S02]  /*de60*/  @!P0 LDG.E.U16 R171, desc[UR16][R6.64] ;  /* 0x0000001006ab8981 */ /* 0x0004e4000c1e1500 */
[----:B--2---:R-:W-:Y:S02]  /*de70*/  @!P0 IMAD.MOV.U32 R6, RZ, RZ, R24 ;  /* 0x000000ffff068224 */ /* 0x004fe400078e0018 */
[----:B------:R-:W2:Y:S01]  /*de80*/  LDL R24, [R1+0x348] ;  /* 0x0003480001187983 */ /* 0x000ea20000100800 */
[----:B----4-:R-:W-:-:S03]  /*de90*/  @!P0 IMAD.MOV.U32 R7, RZ, RZ, R25 ;  /* 0x000000ffff078224 */ /* 0x010fc600078e0019 */
[----:B------:R-:W4:Y:S04]  /*dea0*/  LDL R25, [R1+0x344] ;  /* 0x0003440001197983 */ /* 0x000f280000100800 */
[----:B------:R3:W4:Y:S02]  /*deb0*/  @!P0 LDG.E.U16 R165, desc[UR16][R6.64] ;  /* 0x0000001006a58981 */ /* 0x000724000c1e1500 */
[----:B---3--:R-:W-:Y:S02]  /*dec0*/  @!P0 IMAD.MOV.U32 R6, RZ, RZ, R4 ;  /* 0x000000ffff068224 */ /* 0x008fe400078e0004 */
[----:B------:R-:W3:Y:S01]  /*ded0*/  LDL R4, [R1+0x324] ;  /* 0x0003240001047983 */ /* 0x000ee20000100800 */
[----:B------:R-:W-:-:S03]  /*dee0*/  @!P0 IMAD.MOV.U32 R7, RZ, RZ, R146 ;  /* 0x000000ffff078224 */ /* 0x000fc600078e0092 */
[----:B------:R0:W-:Y:S04]  /*def0*/  STS.U16 [R3+UR8+0x8800], R158 ;  /* 0x0088009e03007988 */ /* 0x0001e80008000408 */
[----:B------:R1:W-:Y:S01]  /*df00*/  STS.U16 [R3+UR8+0x8c00], R152 ;  /* 0x008c009803007988 */ /* 0x0003e20008000408 */
[----:B0-----:R-:W-:-:S03]  /*df10*/  PRMT R158, RZ, 0x7610, R158 ;  /* 0x00007610ff9e7816 */ /* 0x001fc6000000009e */
[----:B------:R0:W-:Y:S01]  /*df20*/  STS.U16 [R3+UR8+0x9000], R18 ;  /* 0x0090001203007988 */ /* 0x0001e20008000408 */
[----:B-1----:R-:W-:-:S03]  /*df30*/  PRMT R152, RZ, 0x7610, R152 ;  /* 0x00007610ff987816 */ /* 0x002fc60000000098 */
[----:B------:R-:W-:Y:S04]  /*df40*/  STS.U16 [R3+UR8+0x9400], R10 ;  /* 0x0094000a03007988 */ /* 0x000fe80008000408 */
[----:B------:R1:W3:Y:S04]  /*df50*/  @!P0 LDG.E.U16 R158, desc[UR16][R6.64] ;  /* 0x00000010069e8981 */ /* 0x0002e8000c1e1500 */
[----:B------:R-:W-:Y:S04]  /*df60*/  STS.U16 [R3+UR8+0x9800], R9 ;  /* 0x0098000903007988 */ /* 0x000fe80008000408 */
[----:B------:R0:W-:Y:S01]  /*df70*/  STS.U16 [R3+UR8+0x9c00], R8 ;  /* 0x009c000803007988 */ /* 0x0001e20008000408 */
[----:B-1----:R-:W-:-:S02]  /*df80*/  @!P0 IMAD.MOV.U32 R6, RZ, RZ, R144 ;  /* 0x000000ffff068224 */ /* 0x002fc400078e0090 */
[----:B------:R-:W-:Y:S01]  /*df90*/  @!P0 IMAD.MOV.U32 R7, RZ, RZ, R145 ;  /* 0x000000ffff078224 */ /* 0x000fe200078e0091 */
[----:B0-----:R-:W-:Y:S01]  /*dfa0*/  PRMT R18, RZ, 0x7610, R18 ;  /* 0x00007610ff127816 */ /* 0x001fe20000000012 */
[----:B------:R-:W3:Y:S04]  /*dfb0*/  LDL R144, [R1+0x304] ;  /* 0x0003040001907983 */ /* 0x000ee80000100800 */
[----:B------:R-:W3:Y:S04]  /*dfc0*/  LDL R3, [R1+0x328] ;  /* 0x0003280001037983 */ /* 0x000ee80000100800 */
[----:B------:R0:W3:Y:S01]  /*dfd0*/  @!P0 LDG.E.U16 R152, desc[UR16][R6.64] ;  /* 0x0000001006988981 */ /* 0x0000e2000c1e1500 */
[----:B------:R-:W-:Y:S01]  /*dfe0*/  PRMT R10, RZ, 0x7610, R10 ;  /* 0x00007610ff0a7816 */ /* 0x000fe2000000000a */
[----:B0-----:R-:W-:-:S02]  /*dff0*/  @!P0 IMAD.MOV.U32 R6, RZ, RZ, R141 ;  /* 0x000000ffff068224 */ /* 0x001fc400078e008d */
        /* <DEDUP_REMOVED lines=8> */
[----:B------:R3:W4:Y:S04]  /*e080*/  @!P0 LDG.E.U16 R10, desc[UR16][R6.64] ;  /* 0x00000010060a8981 */ /* 0x000728000c1e1500 */
[----:B------:R-:W4:Y:S01]  /*e090*/  LDL.LU R151, [R1+0x2c4] ;  /* 0x0002c40001977983 */ /* 0x000f220000300800 */
[----:B---3--:R-:W-:-:S03]  /*e0a0*/  @!P0 IMAD.MOV.U32 R7, RZ, RZ, R4 ;  /* 0x000000ffff078224 */ /* 0x008fc600078e0004 */
[----:B------:R-:W3:Y:S01]  /*e0b0*/  LDL R4, [R1+0x2c8] ;  /* 0x0002c80001047983 */ /* 0x000ee20000100800 */
[----:B------:R-:W-:-:S03]  /*e0c0*/  PRMT R9, RZ, 0x7610, R9 ;  /* 0x00007610ff097816 */ /* 0x000fc60000000009 */
[----:B------:R-:W-:Y:S04]  /*e0d0*/  STS.U16 [R142+UR8+0x8080], R182 ;  /* 0x008080b68e007988 */ /* 0x000fe80008000408 */
[----:B------:R-:W-:Y:S04]  /*e0e0*/  STS.U16 [R142+UR8+0x8480], R170 ;  /* 0x008480aa8e007988 */ /* 0x000fe80008000408 */
[----:B------:R-:W-:Y:S04]  /*e0f0*/  STS.U16 [R142+UR8+0x8880], R164 ;  /* 0x008880a48e007988 */ /* 0x000fe80008000408 */
[----:B------:R-:W-:Y:S04]  /*e100*/  STS.U16 [R142+UR8+0x8c80], R159 ;  /* 0x008c809f8e007988 */ /* 0x000fe80008000408 */
[----:B------:R-:W-:Y:S04]  /*e110*/  STS.U16 [R142+UR8+0x9080], R23 ;  /* 0x009080178e007988 */ /* 0x000fe80008000408 */
[----:B------:R-:W-:Y:S01]  /*e120*/  STS.U16 [R142+UR8+0x9480], R17 ;  /* 0x009480118e007988 */ /* 0x000fe20008000408 */
[----:B------:R-:W-:-:S03]  /*e130*/  PRMT R8, RZ, 0x7610, R8 ;  /* 0x00007610ff087816 */ /* 0x000fc60000000008 */
[----:B------:R-:W-:Y:S04]  /*e140*/  STS.U16 [R142+UR8+0x9880], R16 ;  /* 0x009880108e007988 */ /* 0x000fe80008000408 */
[----:B------:R-:W3:Y:S04]  /*e150*/  LDL.LU R148, [R1+0x2a4] ;  /* 0x0002a40001947983 */ /* 0x000ee80000300800 */
[----:B------:R0:W-:Y:S01]  /*e160*/  STS.U16 [R142+UR8+0x9c80], R14 ;  /* 0x009c800e8e007988 */ /* 0x0001e20008000408 */
[----:B------:R-:W-:-:S05]  /*e170*/  @!P0 IMAD.MOV.U32 R6, RZ, RZ, R3 ;  /* 0x000000ffff068224 */ /* 0x000fca00078e0003 */
[----:B------:R1:W3:Y:S04]  /*e180*/  @!P0 LDG.E.U16 R9, desc[UR16][R6.64] ;  /* 0x0000001006098981 */ /* 0x0002e8000c1e1500 */
[----:B0-----:R-:W3:Y:S01]  /*e190*/  LDL.LU R142, [R1+0x2a8] ;  /* 0x0002a800018e7983 */ /* 0x001ee20000300800 */
[----:B------:R-:W-:-:S03]  /*e1a0*/  PRMT R170, RZ, 0x7610, R170 ;  /* 0x00007610ffaa7816 */ /* 0x000fc600000000aa */
[----:B------:R-:W3:Y:S01]  /*e1b0*/  LDL.LU R3, [R1+0x224] ;  /* 0x0002240001037983 */ /* 0x000ee20000300800 */
[----:B-1----:R-:W-:-:S03]  /*e1c0*/  @!P0 IMAD.MOV.U32 R7, RZ, RZ, R144 ;  /* 0x000000ffff078224 */ /* 0x002fc600078e0090 */
[----:B------:R-:W3:Y:S01]  /*e1d0*/  LDL.LU R145, [R1+0x288] ;  /* 0x0002880001917983 */ /* 0x000ee20000300800 */
[----:B------:R-:W-:-:S03]  /*e1e0*/  @!P0 IMAD.MOV.U32 R6, RZ, RZ, R143 ;  /* 0x000000ffff068224 */ /* 0x000fc600078e008f */
[----:B------:R-:W3:Y:S04]  /*e1f0*/  LDL.LU R147, [R1+0x284] ;  /* 0x0002840001937983 */ /* 0x000ee80000300800 */
[----:B------:R2:W3:Y:S04]  /*e200*/  @!P0 LDG.E.U16 R8, desc[UR16][R6.64] ;  /* 0x0000001006088981 */ /* 0x0004e8000c1e1500 */
[----:B------:R-:W3:Y:S04]  /*e210*/  LDL.LU R240, [R1+0x264] ;  /* 0x0002640001f07983 */ /* 0x000ee80000300800 */
[----:B------:R-:W3:Y:S04]  /*e220*/  LDL.LU R144, [R1+0x268] ;  /* 0x0002680001907983 */ /* 0x000ee80000300800 */
[----:B------:R-:W3:Y:S04]  /*e230*/  LDL R235, [R1+0x5a8] ;  /* 0x0005a80001eb7983 */ /* 0x000ee80000100800 */
[----:B------:R-:W3:Y:S04]  /*e240*/  LDL R149, [R1+0x7b8] ;  /* 0x0007b80001957983 */ /* 0x000ee80000100800 */
[----:B------:R-:W3:Y:S01]  /*e250*/  LDL R150, [R1+0x7e4] ;  /* 0x0007e40001967983 */ /* 0x000ee20000100800 */
[----:B--2---:R-:W-:-:S02]  /*e260*/  @!P0 IMAD.MOV.U32 R6, RZ, RZ, R24 ;  /* 0x000000ffff068224 */ /* 0x004fc400078e0018 */
[----:B----4-:R-:W-:Y:S02]  /*e270*/  @!P0 IMAD.MOV.U32 R7, RZ, RZ, R25 ;  /* 0x000000ffff078224 */ /* 0x010fe400078e0019 */
[----:B------:R-:W2:Y:S04]  /*e280*/  LDL R25, [R1+0x204] ;  /* 0x0002040001197983 */ /* 0x000ea80000100800 */
[----:B------:R3:W4:Y:S02]  /*e290*/  @!P0 LDG.E.U16 R170, desc[UR16][R6.64] ;  /* 0x0000001006aa8981 */ /* 0x000724000c1e1500 */
[----:B---3--:R-:W-:Y:S02]  /*e2a0*/  @!P0 IMAD.MOV.U32 R6, RZ, RZ, R4 ;  /* 0x000000ffff068224 */ /* 0x008fe400078e0004 */
[----:B------:R-:W3:Y:S04]  /*e2b0*/  LDL R4, [R1+0x208] ;  /* 0x0002080001047983 */ /* 0x000ee80000100800 */
[----:B------:R-:W2:Y:S04]  /*e2c0*/  LDL.LU R143, [R1+0x244] ;  /* 0x00024400018f7983 */ /* 0x000ea80000300800 */
[----:B------:R-:W4:Y:S04]  /*e2d0*/  LDL.LU R24, [R1+0x228] ;  /* 0x0002280001187983 */ /* 0x000f280000300800 */
[----:B------:R-:W3:Y:S01]  /*e2e0*/  LDL.LU R146, [R1+0x248] ;  /* 0x0002480001927983 */ /* 0x000ee20000300800 */
[----:B------:R-:W-:Y:S01]  /*e2f0*/  PRMT R164, RZ, 0x7610, R164 ;  /* 0x00007610ffa47816 */ /* 0x000fe200000000a4 */
[----:B------:R-:W-:Y:S01]  /*e300*/  @!P0 IMAD.MOV.U32 R7, RZ, RZ, R151 ;  /* 0x000000ffff078224 */ /* 0x000fe200078e0097 */
[----:B------:R-:W-:-:S04]  /*e310*/  PRMT R159, RZ, 0x7610, R159 ;  /* 0x00007610ff9f7816 */ /* 0x000fc8000000009f */
[----:B------:R0:W4:Y:S01]  /*e320*/  @!P0 LDG.E.U16 R164, desc[UR16][R6.64] ;  /* 0x0000001006a48981 */ /* 0x000122000c1e1500 */
[----:B------:R-:W-:Y:S01]  /*e330*/  PRMT R23, RZ, 0x7610, R23 ;  /* 0x00007610ff177816 */ /* 0x000fe20000000017 */
[----:B0-----:R-:W-:Y:S01]  /*e340*/  @!P0 IMAD.MOV.U32 R7, RZ, RZ, R148 ;  /* 0x000000ffff078224 */ /* 0x001fe200078e0094 */
[----:B------:R-:W-:Y:S01]  /*e350*/  PRMT R17, RZ, 0x7610, R17 ;  /* 0x00007610ff117816 */ /* 0x000fe20000000011 */
[----:B------:R-:W-:-:S05]  /*e360*/  @!P0 IMAD.MOV.U32 R6, RZ, RZ, R142 ;  /* 0x000000ffff068224 */ /* 0x000fca00078e008e */
[----:B------:R0:W4:Y:S02]  /*e370*/  @!P0 LDG.E.U16 R159, desc[UR16][R6.64] ;  /* 0x00000010069f8981 */ /* 0x000124000c1e1500 */
[----:B0-----:R-:W-:Y:S02]  /*e380*/  @!P0 IMAD.MOV.U32 R6, RZ, RZ, R145 ;  /* 0x000000ffff068224 */ /* 0x001fe400078e0091 */
[----:B------:R-:W-:-:S05]  /*e390*/  @!P0 IMAD.MOV.U32 R7, RZ, RZ, R147 ;  /* 0x000000ffff078224 */ /* 0x000fca00078e0093 */
[----:B------:R0:W4:Y:S01]  /*e3a0*/  @!P0 LDG.E.U16 R23, desc[UR16][R6.64] ;  /* 0x0000001006178981 */ /* 0x000122000c1e1500 */
[----:B------:R-:W-:-:S03]  /*e3b0*/  PRMT R16, RZ, 0x7610, R16 ;  /* 0x00007610ff107816 */ /* 0x000fc60000000010 */
[----:B------:R-:W-:Y:S01]  /*e3c0*/  STS.U16 [R141+UR8+0x8100], R192 ;  /* 0x008100c08d007988 */ /* 0x000fe20008000408 */
[----:B0-----:R-:W-:Y:S02]  /*e3d0*/  @!P0 IMAD.MOV.U32 R6, RZ, RZ, R144 ;  /* 0x000000ffff068224 */ /* 0x001fe400078e0090 */
[----:B------:R-:W-:Y:S01]  /*e3e0*/  @!P0 IMAD.MOV.U32 R7, RZ, RZ, R240 ;  /* 0x000000ffff078224 */ /* 0x000fe200078e00f0 */
[----:B------:R-:W-:Y:S04]  /*e3f0*/  STS.U16 [R141+UR8+0x8500], R188 ;  /* 0x008500bc8d007988 */ /* 0x000fe80008000408 */
[----:B------:R2:W4:Y:S04]  /*e400*/  @!P0 LDG.E.U16 R17, desc[UR16][R6.64] ;  /* 0x0000001006118981 */ /* 0x000528000c1e1500 */
[----:B------:R-:W-:Y:S04]  /*e410*/  STL [R1+0x804], R3 ;  /* 0x0008040301007387 */ /* 0x000fe80000100800 */
[----:B------:R-:W-:Y:S04]  /*e420*/  STS.U16 [R141+UR8+0x8900], R177 ;  /* 0x008900b18d007988 */ /* 0x000fe80008000408 */
[----:B------:R-:W4:Y:S01]  /*e430*/  LDL R153, [R1+0x59c] ;  /* 0x00059c0001997983 */ /* 0x000f220000100800 */
[----:B------:R-:W-:-:S03]  /*e440*/  PRMT R14, RZ, 0x7610, R14 ;  /* 0x00007610ff0e7816 */ /* 0x000fc6000000000e */
[----:B------:R-:W-:Y:S04]  /*e450*/  STS.U16 [R141+UR8+0x8d00], R163 ;  /* 0x008d00a38d007988 */ /* 0x000fe80008000408 */
[----:B------:R-:W-:Y:S04]  /*e460*/  STS.U16 [R141+UR8+0x9100], R156 ;  /* 0x0091009c8d007988 */ /* 0x000fe80008000408 */
[----:B------:R-:W-:Y:S04]  /*e470*/  STS.U16 [R141+UR8+0x9500], R20 ;  /* 0x009500148d007988 */ /* 0x000fe80008000408 */
[----:B------:R-:W-:Y:S04]  /*e480*/  STS.U16 [R141+UR8+0x9900], R15 ;  /* 0x0099000f8d007988 */ /* 0x000fe80008000408 */
[----:B------:R0:W-:Y:S04]  /*e490*/  STS.U16 [R141+UR8+0x9d00], R11 ;  /* 0x009d000b8d007988 */ /* 0x0001e80008000408 */
[----:B0-----:R-:W4:Y:S01]  /*e4a0*/  LDL R141, [R1+0x5a0] ;  /* 0x0005a000018d7983 */ /* 0x001f220000100800 */
[----:B--2---:R-:W-:-:S02]  /*e4b0*/  @!P0 IMAD.MOV.U32 R7, RZ, RZ, R143 ;  /* 0x000000ffff078224 */ /* 0x004fc400078e008f */
[----:B---3--:R-:W-:-:S05]  /*e4c0*/  @!P0 IMAD.MOV.U32 R6, RZ, RZ, R146 ;  /* 0x000000ffff068224 */ /* 0x008fca00078e0092 */
[----:B------:R4:W2:Y:S02]  /*e4d0*/  @!P0 LDG.E.U16 R16, desc[UR16][R6.64] ;  /* 0x0000001006108981 */ /* 0x0008a4000c1e1500 */
[----:B----4-:R-:W-:Y:S02]  /*e4e0*/  @!P0 IMAD.MOV.U32 R6, RZ, RZ, R24 ;  /* 0x000000ffff068224 */ /* 0x010fe400078e0018 */
[----:B------:R-:W-:-:S05]  /*e4f0*/  @!P0 IMAD.MOV.U32 R7, RZ, RZ, R3 ;  /* 0x000000ffff078224 */ /* 0x000fca00078e0003 */
[----:B------:R0:W3:Y:S02]  /*e500*/  @!P0 LDG.E.U16 R14, desc[UR16][R6.64] ;  /* 0x00000010060e8981 */ /* 0x0000e4000c1e1500 */
[----:B0-----:R-:W-:Y:S02]  /*e510*/  @!P0 IMAD.MOV.U32 R6, RZ, RZ, R4 ;  /* 0x000000ffff068224 */ /* 0x001fe400078e0004 */
[----:B------:R-:W4:Y:S01]  /*e520*/  LDL R4, [R1+0x580] ;  /* 0x0005800001047983 */ /* 0x000f220000100800 */
[----:B------:R-:W-:Y:S01]  /*e530*/  PRMT R11, RZ, 0x7610, R11 ;  /* 0x00007610ff0b7816 */ /* 0x000fe2000000000b */
[----:B------:R-:W-:Y:S01]  /*e540*/  @!P0 IMAD.MOV.U32 R7, RZ, RZ, R25 ;  /* 0x000000ffff078224 */ /* 0x000fe200078e0019 */
[----:B------:R-:W-:Y:S01]  /*e550*/  PRMT R15, RZ, 0x7610, R15 ;  /* 0x00007610ff0f7816 */ /* 0x000fe2000000000f */
[----:B------:R-:W2:Y:S04]  /*e560*/  LDL R25, [R1+0x57c] ;  /* 0x00057c0001197983 */ /* 0x000ea80000100800 */
[----:B------:R0:W3:Y:S01]  /*e570*/  @!P0 LDG.E.U16 R11, desc[UR16][R6.64] ;  /* 0x00000010060b8981 */ /* 0x0000e2000c1e1500 */
[----:B------:R-:W-:-:S03]  /*e580*/  PRMT R211, RZ, 0x7610, R211 ;  /* 0x00007610ffd37816 */ /* 0x000fc600000000d3 */
[----:B------:R-:W-:Y:S01]  /*e590*/  STL [R1+0x80c], R247 ;  /* 0x00080cf701007387 */ /* 0x000fe20000100800 */
[----:B0-----:R-:W-:Y:S02]  /*e5a0*/  @!P0 IMAD.MOV.U32 R6, RZ, RZ, R247 ;  /* 0x000000ffff068224 */ /* 0x001fe400078e00f7 */
[----:B------:R-:W-:Y:S01]  /*e5b0*/  @!P0 IMAD.MOV.U32 R7, RZ, RZ, R246 ;  /* 0x000000ffff078224 */ /* 0x000fe200078e00f6 */
[----:B------:R-:W-:Y:S04]  /*e5c0*/  STL [R1+0x808], R246 ;  /* 0x000808f601007387 */ /* 0x000fe80000100800 */
[----:B------:R0:W3:Y:S04]  /*e5d0*/  @!P0 LDG.E.U16 R15, desc[UR16][R6.64] ;  /* 0x00000010060f8981 */ /* 0x0000e8000c1e1500 */
[----:B------:R-:W3:Y:S01]  /*e5e0*/  LDL R3, [R1+0x560] ;  /* 0x0005600001037983 */ /* 0x000ee20000100800 */
[----:B------:R-:W-:-:S02]  /*e5f0*/  PRMT R210, RZ, 0x7610, R210 ;  /* 0x00007610ffd27816 */ /* 0x000fc400000000d2 */
[----:B------:R-:W-:Y:S01]  /*e600*/  PRMT R209, RZ, 0x7610, R209 ;  /* 0x00007610ffd17816 */ /* 0x000fe200000000d1 */
[----:B------:R-:W-:Y:S01]  /*e610*/  STS.U16 [R150+UR8+0x8180], R196 ;  /* 0x008180c496007988 */ /* 0x000fe20008000408 */
[----:B0-----:R-:W-:Y:S02]  /*e620*/  @!P0 IMAD.MOV.U32 R6, RZ, RZ, R149 ;  /* 0x000000ffff068224 */ /* 0x001fe400078e0095 */
[----:B------:R-:W-:Y:S01]  /*e630*/  @!P0 IMAD.MOV.U32 R7, RZ, RZ, R235 ;  /* 0x000000ffff078224 */ /* 0x000fe200078e00eb */
[----:B------:R-:W3:Y:S04]  /*e640*/  LDL R149, [R1+0x55c] ;  /* 0x00055c0001957983 */ /* 0x000ee80000100800 */
[----:B------:R0:W3:Y:S04]  /*e650*/  @!P0 LDG.E.U16 R211, desc[UR16][R6.64] ;  /* 0x0000001006d38981 */ /* 0x0000e8000c1e1500 */
[----:B------:R-:W3:Y:S01]  /*e660*/  LDL R235, [R1+0x53c] ;  /* 0x00053c0001eb7983 */ /* 0x000ee20000100800 */
[----:B------:R-:W-:-:S03]  /*e670*/  PRMT R156, RZ, 0x7610, R156 ;  /* 0x00007610ff9c7816 */ /* 0x000fc6000000009c */
[----:B------:R-:W3:Y:S01]  /*e680*/  LDL R241, [R1+0x4dc] ;  /* 0x0004dc0001f17983 */ /* 0x000ee20000100800 */
[----:B0-----:R-:W-:-:S03]  /*e690*/  @!P0 IMAD.MOV.U32 R7, RZ, RZ, R153 ;  /* 0x000000ffff078224 */ /* 0x001fc600078e0099 */
[----:B------:R-:W3:Y:S01]  /*e6a0*/  LDL R153, [R1+0x540] ;  /* 0x0005400001997983 */ /* 0x000ee20000100800 */
[----:B------:R-:W-:-:S03]  /*e6b0*/  @!P0 IMAD.MOV.U32 R6, RZ, RZ, R141 ;  /* 0x000000ffff068224 */ /* 0x000fc600078e008d */
[----:B------:R-:W3:Y:S04]  /*e6c0*/  LDL R141, [R1+0x51c] ;  /* 0x00051c00018d7983 */ /* 0x000ee80000100800 */
[----:B------:R4:W3:Y:S02]  /*e6d0*/  @!P0 LDG.E.U16 R210, desc[UR16][R6.64] ;  /* 0x0000001006d28981 */ /* 0x0008e4000c1e1500 */
[----:B----4-:R-:W-:Y:S02]  /*e6e0*/  @!P0 IMAD.MOV.U32 R6, RZ, RZ, R4 ;  /* 0x000000ffff068224 */ /* 0x010fe400078e0004 */
[----:B------:R-:W4:Y:S01]  /*e6f0*/  LDL R4, [R1+0x520] ;  /* 0x0005200001047983 */ /* 0x000f220000100800 */
[----:B--2---:R-:W-:-:S03]  /*e700*/  @!P0 IMAD.MOV.U32 R7, RZ, RZ, R25 ;  /* 0x000000ffff078224 */ /* 0x004fc600078e0019 */
[----:B------:R-:W-:Y:S04]  /*e710*/  STS.U16 [R150+UR8+0x8580], R194 ;  /* 0x008580c296007988 */ /* 0x000fe80008000408 */
[----:B------:R3:W2:Y:S04]  /*e720*/  @!P0 LDG.E.U16 R209, desc[UR16][R6.64] ;  /* 0x0000001006d18981 */ /* 0x0006a8000c1e1500 */
[----:B------:R-:W-:Y:S04]  /*e730*/  STS.U16 [R150+UR8+0x8980], R191 ;  /* 0x008980bf96007988 */ /* 0x000fe80008000408 */
[----:B------:R-:W-:Y:S04]  /*e740*/  STS.U16 [R150+UR8+0x8d80], R169 ;  /* 0x008d80a996007988 */ /* 0x000fe80008000408 */
[----:B------:R-:W-:Y:S01]  /*e750*/  STS.U16 [R150+UR8+0x9180], R162 ;  /* 0x009180a296007988 */ /* 0x000fe20008000408 */
[----:B------:R-:W-:-:S02]  /*e760*/  PRMT R20, RZ, 0x7610, R20 ;  /* 0x00007610ff147816 */ /* 0x000fc40000000014 */
[----:B------:R-:W-:Y:S01]  /*e770*/  PRMT R213, RZ, 0x7610, R213 ;  /* 0x00007610ffd57816 */ /* 0x000fe200000000d5 */
[----:B------:R-:W2:Y:S01]  /*e780*/  LDL R25, [R1+0x7e0] ;  /* 0x0007e00001197983 */ /* 0x000ea20000100800 */
[----:B---3--:R-:W-:-:S03]  /*e790*/  @!P0 IMAD.MOV.U32 R6, RZ, RZ, R3 ;  /* 0x000000ffff068224 */ /* 0x008fc600078e0003 */
[----:B------:R-:W3:Y:S01]  /*e7a0*/  LDL R3, [R1+0x500] ;  /* 0x0005000001037983 */ /* 0x000ee20000100800 */
[----:B------:R-:W-:-:S03]  /*e7b0*/  @!P0 IMAD.MOV.U32 R7, RZ, RZ, R149 ;  /* 0x000000ffff078224 */ /* 0x000fc600078e0095 */
[----:B------:R-:W2:Y:S04]  /*e7c0*/  LDL R149, [R1+0x4fc] ;  /* 0x0004fc0001957983 */ /* 0x000ea80000100800 */
[----:B------:R0:W-:Y:S04]  /*e7d0*/  STS.U16 [R150+UR8+0x9580], R154 ;  /* 0x0095809a96007988 */ /* 0x0001e80008000408 */
[----:B------:R1:W2:Y:S01]  /*e7e0*/  @!P0 LDG.E.U16 R156, desc[UR16][R6.64] ;  /* 0x00000010069c8981 */ /* 0x0002a2000c1e1500 */
[----:B0-----:R-:W-:Y:S01]  /*e7f0*/  PRMT R154, RZ, 0x7610, R154 ;  /* 0x00007610ff9a7816 */ /* 0x001fe2000000009a */
[----:B-1----:R-:W-:-:S02]  /*e800*/  @!P0 IMAD.MOV.U32 R6, RZ, RZ, R153 ;  /* 0x000000ffff068224 */ /* 0x002fc400078e0099 */
[----:B------:R-:W-:Y:S01]  /*e810*/  @!P0 IMAD.MOV.U32 R7, RZ, RZ, R235 ;  /* 0x000000ffff078224 */ /* 0x000fe200078e00eb */
[----:B------:R-:W2:Y:S04]  /*e820*/  LDL R153, [R1+0x4e0] ;  /* 0x0004e00001997983 */ /* 0x000ea80000100800 */
[----:B------:R0:W2:Y:S04]  /*e830*/  @!P0 LDG.E.U16 R154, desc[UR16][R6.64] ;  /* 0x00000010069a8981 */ /* 0x0000a8000c1e1500 */
[----:B------:R-:W2:Y:S01]  /*e840*/  LDL R235, [R1+0x4bc] ;  /* 0x0004bc0001eb7983 */ /* 0x000ea20000100800 */
[----:B0-----:R-:W-:-:S03]  /*e850*/  @!P0 IMAD.MOV.U32 R7, RZ, RZ, R141 ;  /* 0x000000ffff078224 */ /* 0x001fc600078e008d */
[----:B------:R-:W2:Y:S01]  /*e860*/  LDL R141, [R1+0x4c0] ;  /* 0x0004c000018d7983 */ /* 0x000ea20000100800 */
[----:B----4-:R-:W-:-:S03]  /*e870*/  @!P0 IMAD.MOV.U32 R6, RZ, RZ, R4 ;  /* 0x000000ffff068224 */ /* 0x010fc600078e0004 */
[----:B------:R-:W4:Y:S04]  /*e880*/  LDL R4, [R1+0x4a0] ;  /* 0x0004a00001047983 */ /* 0x000f280000100800 */
[----:B------:R-:W-:Y:S04]  /*e890*/  STS.U16 [R150+UR8+0x9980], R21 ;  /* 0x0099801596007988 */ /* 0x000fe80008000408 */
[----:B------:R0:W-:Y:S04]  /*e8a0*/  STS.U16 [R150+UR8+0x9d80], R19 ;  /* 0x009d801396007988 */ /* 0x0001e80008000408 */
[----:B------:R3:W4:Y:S01]  /*e8b0*/  @!P0 LDG.E.U16 R20, desc[UR16][R6.64] ;  /* 0x0000001006148981 */ /* 0x000722000c1e1500 */
[----:B0-----:R-:W-:-:S03]  /*e8c0*/  PRMT R19, RZ, 0x7610, R19 ;  /* 0x00007610ff137816 */ /* 0x001fc60000000013 */
[----:B------:R-:W4:Y:S01]  /*e8d0*/  LDL R150, [R1+0x49c] ;  /* 0x00049c0001967983 */ /* 0x000f220000100800 */
[----:B------:R-:W-:Y:S01]  /*e8e0*/  PRMT R21, RZ, 0x7610, R21 ;  /* 0x00007610ff157816 */ /* 0x000fe20000000015 */
[----:B---3--:R-:W-:Y:S02]  /*e8f0*/  @!P0 IMAD.MOV.U32 R6, RZ, RZ, R3 ;  /* 0x000000ffff068224 */ /* 0x008fe400078e0003 */
[----:B------:R-:W3:Y:S01]  /*e900*/  LDL R3, [R1+0x480] ;  /* 0x0004800001037983 */ /* 0x000ee20000100800 */
[----:B--2---:R-:W-:-:S03]  /*e910*/  @!P0 IMAD.MOV.U32 R7, RZ, RZ, R149 ;  /* 0x000000ffff078224 */ /* 0x004fc600078e0095 */
[----:B------:R-:W2:Y:S04]  /*e920*/  LDL R149, [R1+0x47c] ;  /* 0x00047c0001957983 */ /* 0x000ea80000100800 */
[----:B------:R0:W2:Y:S02]  /*e930*/  @!P0 LDG.E.U16 R19, desc[UR16][R6.64] ;  /* 0x0000001006138981 */ /* 0x0000a4000c1e1500 */
[----:B0-----:R-:W-:Y:S02]  /*e940*/  @!P0 IMAD.MOV.U32 R7, RZ, RZ, R241 ;  /* 0x000000ffff078224 */ /* 0x001fe400078e00f1 */
[----:B------:R-:W-:Y:S02]  /*e950*/  @!P0 IMAD.MOV.U32 R6, RZ, RZ, R153 ;  /* 0x000000ffff068224 */ /* 0x000fe400078e0099 */
[----:B------:R-:W2:Y:S04]  /*e960*/  LDL.LU R153, [R1+0x460] ;  /* 0x0004600001997983 */ /* 0x000ea80000300800 */
[----:B------:R0:W2:Y:S04]  /*e970*/  @!P0 LDG.E.U16 R21, desc[UR16][R6.64] ;  /* 0x0000001006158981 */ /* 0x0000a8000c1e1500 */
[----:B------:R-:W2:Y:S01]  /*e980*/  LDL R241, [R1+0x41c] ;  /* 0x00041c0001f17983 */ /* 0x000ea20000100800 */
[----:B------:R-:W-:-:S02]  /*e990*/  PRMT R219, RZ, 0x7610, R219 ;  /* 0x00007610ffdb7816 */ /* 0x000fc400000000db */
[----:B------:R-:W-:Y:S02]  /*e9a0*/  PRMT R218, RZ, 0x7610, R218 ;  /* 0x00007610ffda7816 */ /* 0x000fe400000000da */
[----:B------:R-:W-:Y:S01]  /*e9b0*/  PRMT R217, RZ, 0x7610, R217 ;  /* 0x00007610ffd97816 */ /* 0x000fe200000000d9 */
[----:B0-----:R-:W-:Y:S01]  /*e9c0*/  @!P0 IMAD.MOV.U32 R7, RZ, RZ, R235 ;  /* 0x000000ffff078224 */ /* 0x001fe200078e00eb */
[----:B------:R-:W-:Y:S01]  /*e9d0*/  PRMT R216, RZ, 0x7610, R216 ;  /* 0x00007610ffd87816 */ /* 0x000fe200000000d8 */
[----:B------:R-:W2:Y:S04]  /*e9e0*/  LDL R235, [R1+0x43c] ;  /* 0x00043c0001eb7983 */ /* 0x000ea80000100800 */
[----:B------:R-:W-:Y:S01]  /*e9f0*/  STS.U16 [R25+UR8+0x8200], R200 ;  /* 0x008200c819007988 */ /* 0x000fe20008000408 */
[----:B------:R-:W-:-:S03]  /*ea00*/  @!P0 IMAD.MOV.U32 R6, RZ, RZ, R141 ;  /* 0x000000ffff068224 */ /* 0x000fc600078e008d */
[----:B------:R-:W2:Y:S04]  /*ea10*/  LDL R141, [R1+0x45c] ;  /* 0x00045c00018d7983 */ /* 0x000ea80000100800 */
[----:B------:R4:W2:Y:S04]  /*ea20*/  @!P0 LDG.E.U16 R213, desc[UR16][R6.64] ;  /* 0x0000001006d58981 */ /* 0x0008a8000c1e1500 */
[----:B------:R-:W2:Y:S01]  /*ea30*/  LDL R246, [R1+0x3bc] ;  /* 0x0003bc0001f67983 */ /* 0x000ea20000100800 */
[----:B------:R-:W-:Y:S02]  /*ea40*/  PRMT R215, RZ, 0x7610, R215 ;  /* 0x00007610ffd77816 */ /* 0x000fe400000000d7 */
[----:B------:R-:W-:Y:S01]  /*ea50*/  PRMT R214, RZ, 0x7610, R214 ;  /* 0x00007610ffd67816 */ /* 0x000fe200000000d6 */
[----:B------:R-:W2:Y:S01]  /*ea60*/  LDL R249, [R1+0x7d8] ;  /* 0x0007d80001f97983 */ /* 0x000ea20000100800 */
[----:B----4-:R-:W-:-:S03]  /*ea70*/  @!P0 IMAD.MOV.U32 R6, RZ, RZ, R4 ;  /* 0x000000ffff068224 */ /* 0x010fc600078e0004 */
[----:B------:R-:W4:Y:S01]  /*ea80*/  LDL R4, [R1+0x440] ;  /* 0x0004400001047983 */ /* 0x000f220000100800 */
[----:B------:R-:W-:-:S03]  /*ea90*/  @!P0 IMAD.MOV.U32 R7, RZ, RZ, R150 ;  /* 0x000000ffff078224 */ /* 0x000fc600078e0096 */
[----:B------:R-:W4:Y:S04]  /*eaa0*/  LDL R150, [R1+0x420] ;  /* 0x0004200001967983 */ /* 0x000f280000100800 */
[----:B------:R3:W4:Y:S02]  /*eab0*/  @!P0 LDG.E.U16 R219, desc[UR16][R6.64] ;  /* 0x0000001006db8981 */ /* 0x000724000c1e1500 */
[----:B---3--:R-:W-:Y:S02]  /*eac0*/  @!P0 IMAD.MOV.U32 R6, RZ, RZ, R3 ;  /* 0x000000ffff068224 */ /* 0x008fe400078e0003 */
[----:B------:R-:W-:Y:S01]  /*ead0*/  STS.U16 [R25+UR8+0x8600], R198 ;  /* 0x008600c619007988 */ /* 0x000fe20008000408 */
[----:B--2---:R-:W-:-:S03]  /*eae0*/  @!P0 IMAD.MOV.U32 R7, RZ, RZ, R149 ;  /* 0x000000ffff078224 */ /* 0x004fc600078e0095 */
[----:B------:R-:W2:Y:S04]  /*eaf0*/  LDL R149, [R1+0x3fc] ;  /* 0x0003fc0001957983 */ /* 0x000ea80000100800 */
[----:B------:R0:W3:Y:S01]  /*eb00*/  @!P0 LDG.E.U16 R218, desc[UR16][R6.64] ;  /* 0x0000001006da8981 */ /* 0x0000e2000c1e1500 */
[----:B------:R-:W-:Y:S02]  /*eb10*/  PRMT R220, RZ, 0x7610, R220 ;  /* 0x00007610ffdc7816 */ /* 0x000fe400000000dc */
[----:B------:R-:W-:Y:S01]  /*eb20*/  PRMT R222, RZ, 0x7610, R222 ;  /* 0x00007610ffde7816 */ /* 0x000fe200000000de */
[----:B------:R-:W3:Y:S01]  /*eb30*/  LDL R3, [R1+0x7dc] ;  /* 0x0007dc0001037983 */ /* 0x000ee20000100800 */
[----:B0-----:R-:W-:-:S03]  /*eb40*/  @!P0 IMAD.MOV.U32 R6, RZ, RZ, R153 ;  /* 0x000000ffff068224 */ /* 0x001fc600078e0099 */
[----:B------:R-:W-:Y:S04]  /*eb50*/  STS.U16 [R25+UR8+0x8a00], R195 ;  /* 0x008a00c319007988 */ /* 0x000fe80008000408 */
[----:B------:R-:W-:Y:S04]  /*eb60*/  STS.U16 [R25+UR8+0x8e00], R190 ;  /* 0x008e00be19007988 */ /* 0x000fe80008000408 */
[----:B------:R-:W-:Y:S01]  /*eb70*/  STS.U16 [R25+UR8+0x9200], R168 ;  /* 0x009200a819007988 */ /* 0x000fe20008000408 */
[----:B------:R-:W-:-:S03]  /*eb80*/  @!P0 IMAD.MOV.U32 R7, RZ, RZ, R141 ;  /* 0x000000ffff078224 */ /* 0x000fc600078e008d */
[----:B------:R-:W3:Y:S04]  /*eb90*/  LDL R141, [R1+0x400] ;  /* 0x00040000018d7983 */ /* 0x000ee80000100800 */
[----:B------:R0:W3:Y:S02]  /*eba0*/  @!P0 LDG.E.U16 R217, desc[UR16][R6.64] ;  /* 0x0000001006d98981 */ /* 0x0000e4000c1e1500 */
[----:B0-----:R-:W-:Y:S02]  /*ebb0*/  @!P0 IMAD.MOV.U32 R7, RZ, RZ, R235 ;  /* 0x000000ffff078224 */ /* 0x001fe400078e00eb */
[----:B------:R-:W3:Y:S04]  /*ebc0*/  LDL R235, [R1+0x3dc] ;  /* 0x0003dc0001eb7983 */ /* 0x000ee80000100800 */
[----:B------:R-:W-:Y:S04]  /*ebd0*/  STS.U16 [R25+UR8+0x9600], R160 ;  /* 0x009600a019007988 */ /* 0x000fe80008000408 */
[----:B------:R-:W-:Y:S04]  /*ebe0*/  STS.U16 [R25+UR8+0x9a00], R155 ;  /* 0x009a009b19007988 */ /* 0x000fe80008000408 */
[----:B------:R0:W-:Y:S04]  /*ebf0*/  STS.U16 [R25+UR8+0x9e00], R22 ;  /* 0x009e001619007988 */ /* 0x0001e80008000408 */
[----:B0-----:R-:W3:Y:S01]  /*ec00*/  LDL R25, [R1+0x3a0] ;  /* 0x0003a00001197983 */ /* 0x001ee20000100800 */
[----:B----4-:R-:W-:-:S03]  /*ec10*/  @!P0 IMAD.MOV.U32 R6, RZ, RZ, R4 ;  /* 0x000000ffff068224 */ /* 0x010fc600078e0004 */
[----:B------:R-:W4:Y:S04]  /*ec20*/  LDL R4, [R1+0x3e0] ;  /* 0x0003e00001047983 */ /* 0x000f280000100800 */
[----:B------:R0:W4:Y:S02]  /*ec30*/  @!P0 LDG.E.U16 R216, desc[UR16][R6.64] ;  /* 0x0000001006d88981 */ /* 0x000124000c1e1500 */
[----:B0-----:R-:W-:Y:S02]  /*ec40*/  @!P0 IMAD.MOV.U32 R7, RZ, RZ, R241 ;  /* 0x000000ffff078224 */ /* 0x001fe400078e00f1 */
[----:B------:R-:W4:Y:S01]  /*ec50*/  LDL R241, [R1+0x3c0] ;  /* 0x0003c00001f17983 */ /* 0x000f220000100800 */
[----:B------:R-:W-:-:S03]  /*ec60*/  @!P0 IMAD.MOV.U32 R6, RZ, RZ, R150 ;  /* 0x000000ffff068224 */ /* 0x000fc600078e0096 */
[----:B------:R-:W4:Y:S04]  /*ec70*/  LDL R150, [R1+0x39c] ;  /* 0x00039c0001967983 */ /* 0x000f280000100800 */
[----:B------:R2:W4:Y:S02]  /*ec80*/  @!P0 LDG.E.U16 R215, desc[UR16][R6.64] ;  /* 0x0000001006d78981 */ /* 0x000524000c1e1500 */
[----:B--2---:R-:W-:Y:S02]  /*ec90*/  @!P0 IMAD.MOV.U32 R7, RZ, RZ, R149 ;  /* 0x000000ffff078224 */ /* 0x004fe400078e0095 */
[----:B------:R-:W2:Y:S01]  /*eca0*/  LDL R149, [R1+0x37c] ;  /* 0x00037c0001957983 */ /* 0x000ea20000100800 */
[----:B---3--:R-:W-:-:S03]  /*ecb0*/  @!P0 IMAD.MOV.U32 R6, RZ, RZ, R141 ;  /* 0x000000ffff068224 */ /* 0x008fc600078e008d */
[----:B------:R-:W3:Y:S04]  /*ecc0*/  LDL R141, [R1+0x380] ;  /* 0x00038000018d7983 */ /* 0x000ee80000100800 */
[----:B------:R0:W3:Y:S02]  /*ecd0*/  @!P0 LDG.E.U16 R214, desc[UR16][R6.64] ;  /* 0x0000001006d68981 */ /* 0x0000e4000c1e1500 */
[----:B0-----:R-:W-:Y:S02]  /*ece0*/  @!P0 IMAD.MOV.U32 R7, RZ, RZ, R235 ;  /* 0x000000ffff078224 */ /* 0x001fe400078e00eb */
[----:B------:R-:W3:Y:S01]  /*ecf0*/  LDL R235, [R1+0x35c] ;  /* 0x00035c0001eb7983 */ /* 0x000ee20000100800 */
[----:B----4-:R-:W-:-:S03]  /*ed00*/  @!P0 IMAD.MOV.U32 R6, RZ, RZ, R4 ;  /* 0x000000ffff068224 */ /* 0x010fc600078e0004 */
[----:B------:R-:W4:Y:S04]  /*ed10*/  LDL R4, [R1+0x360] ;  /* 0x0003600001047983 */ /* 0x000f280000100800 */
[----:B------:R0:W4:Y:S02]  /*ed20*/  @!P0 LDG.E.U16 R220, desc[UR16][R6.64] ;  /* 0x0000001006dc8981 */ /* 0x000124000c1e1500 */
[----:B0-----:R-:W-:Y:S02]  /*ed30*/  @!P0 IMAD.MOV.U32 R6, RZ, RZ, R241 ;  /* 0x000000ffff068224 */ /* 0x001fe400078e00f1 */
[----:B------:R-:W-:Y:S01]  /*ed40*/  @!P0 IMAD.MOV.U32 R7, RZ, RZ, R246 ;  /* 0x000000ffff078224 */ /* 0x000fe200078e00f6 */
[----:B------:R-:W-:Y:S01]  /*ed50*/  PRMT R223, RZ, 0x7610, R223 ;  /* 0x00007610ffdf7816 */ /* 0x000fe200000000df */
[----:B------:R-:W4:Y:S04]  /*ed60*/  LDL R246, [R1+0x2fc] ;  /* 0x0002fc0001f67983 */ /* 0x000f280000100800 */
[----:B------:R0:W4:Y:S02]  /*ed70*/  @!P0 LDG.E.U16 R222, desc[UR16][R6.64] ;  /* 0x0000001006de8981 */ /* 0x000124000c1e1500 */
[----:B0-----:R-:W-:-:S02]  /*ed80*/  @!P0 IMAD.MOV.U32 R6, RZ, RZ, R25 ;  /* 0x000000ffff068224 */ /* 0x001fc400078e0019 */
[----:B------:R-:W4:Y:S01]  /*ed90*/  LDL R25, [R1+0x340] ;  /* 0x0003400001197983 */ /* 0x000f220000100800 */
[----:B------:R-:W-:-:S03]  /*eda0*/  @!P0 IMAD.MOV.U32 R7, RZ, RZ, R150 ;  /* 0x000000ffff078224 */ /* 0x000fc600078e0096 */
[----:B------:R-:W4:Y:S01]  /*edb0*/  LDL R150, [R1+0x33c] ;  /* 0x00033c0001967983 */ /* 0x000f220000100800 */
[----:B------:R-:W-:-:S03]  /*edc0*/  PRMT R229, RZ, 0x7610, R229 ;  /* 0x00007610ffe57816 */ /* 0x000fc600000000e5 */
[----:B------:R2:W4:Y:S01]  /*edd0*/  @!P0 LDG.E.U16 R223, desc[UR16][R6.64] ;  /* 0x0000001006df8981 */ /* 0x000522000c1e1500 */
[----:B------:R-:W-:Y:S01]  /*ede0*/  PRMT R228, RZ, 0x7610, R228 ;  /* 0x00007610ffe47816 */ /* 0x000fe200000000e4 */
[----:B--2---:R-:W-:Y:S02]  /*edf0*/  @!P0 IMAD.MOV.U32 R7, RZ, RZ, R149 ;  /* 0x000000ffff078224 */ /* 0x004fe400078e0095 */
[----:B------:R-:W2:Y:S01]  /*ee00*/  LDL R149, [R1+0x31c] ;  /* 0x00031c0001957983 */ /* 0x000ea20000100800 */
[----:B---3--:R-:W-:-:S03]  /*ee10*/  @!P0 IMAD.MOV.U32 R6, RZ, RZ, R141 ;  /* 0x000000ffff068224 */ /* 0x008fc600078e008d */
[----:B------:R-:W3:Y:S04]  /*ee20*/  LDL R141, [R1+0x320] ;  /* 0x00032000018d7983 */ /* 0x000ee80000100800 */
[----:B------:R0:W3:Y:S02]  /*ee30*/  @!P0 LDG.E.U16 R229, desc[UR16][R6.64] ;  /* 0x0000001006e58981 */ /* 0x0000e4000c1e1500 */
[----:B0-----:R-:W-:Y:S02]  /*ee40*/  @!P0 IMAD.MOV.U32 R7, RZ, RZ, R235 ;  /* 0x000000ffff078224 */ /* 0x001fe400078e00eb */
[----:B----4-:R-:W-:Y:S02]  /*ee50*/  @!P0 IMAD.MOV.U32 R6, RZ, RZ, R4 ;  /* 0x000000ffff068224 */ /* 0x010fe400078e0004 */
[----:B------:R-:W4:Y:S04]  /*ee60*/  LDL R4, [R1+0x300] ;  /* 0x0003000001047983 */ /* 0x000f280000100800 */
[----:B------:R0:W4:Y:S04]  /*ee70*/  @!P0 LDG.E.U16 R228, desc[UR16][R6.64] ;  /* 0x0000001006e48981 */ /* 0x000128000c1e1500 */
[----:B------:R-:W4:Y:S01]  /*ee80*/  LDL.LU R235, [R1+0x2dc] ;  /* 0x0002dc0001eb7983 */ /* 0x000f220000300800 */
[----:B0-----:R-:W-:-:S03]  /*ee90*/  @!P0 IMAD.MOV.U32 R6, RZ, RZ, R25 ;  /* 0x000000ffff068224 */ /* 0x001fc600078e0019 */
[----:B------:R-:W4:Y:S01]  /*eea0*/  LDL R25, [R1+0x2e0] ;  /* 0x0002e00001197983 */ /* 0x000f220000100800 */
[----:B------:R-:W-:Y:S01]  /*eeb0*/  PRMT R227, RZ, 0x7610, R227 ;  /* 0x00007610ffe37816 */ /* 0x000fe200000000e3 */
[----:B------:R-:W-:Y:S02]  /*eec0*/  @!P0 IMAD.MOV.U32 R7, RZ, RZ, R150 ;  /* 0x000000ffff078224 */ /* 0x000fe400078e0096 */
[----:B------:R-:W-:Y:S01]  /*eed0*/  STS.U16 [R3+UR8+0x8280], R208 ;  /* 0x008280d003007988 */ /* 0x000fe20008000408 */
[----:B------:R-:W-:-:S03]  /*eee0*/  PRMT R226, RZ, 0x7610, R226 ;  /* 0x00007610ffe27816 */ /* 0x000fc600000000e2 */
[----:B------:R-:W-:Y:S04]  /*eef0*/  STS.U16 [R3+UR8+0x8680], R202 ;  /* 0x008680ca03007988 */ /* 0x000fe80008000408 */
[----:B------:R2:W4:Y:S04]  /*ef00*/  @!P0 LDG.E.U16 R227, desc[UR16][R6.64] ;  /* 0x0000001006e38981 */ /* 0x000528000c1e1500 */
[----:B------:R-:W-:Y:S04]  /*ef10*/  STS.U16 [R3+UR8+0x8a80], R199 ;  /* 0x008a80c703007988 */ /* 0x000fe80008000408 */
[----:B------:R-:W-:Y:S01]  /*ef20*/  STS.U16 [R3+UR8+0x8e80], R197 ;  /* 0x008e80c503007988 */ /* 0x000fe20008000408 */
[----:B--2---:R-:W-:-:S03]  /*ef30*/  @!P0 IMAD.MOV.U32 R7, RZ, RZ, R149 ;  /* 0x000000ffff078224 */ /* 0x004fc600078e0095 */
[----:B------:R-:W2:Y:S04]  /*ef40*/  LDL R149, [R1+0x2c0] ;  /* 0x0002c00001957983 */ /* 0x000ea80000100800 */
[----:B------:R-:W-:Y:S01]  /*ef50*/  STS.U16 [R3+UR8+0x9280], R180 ;  /* 0x009280b403007988 */ /* 0x000fe20008000408 */
[----:B------:R-:W-:-:S03]  /*ef60*/  PRMT R225, RZ, 0x7610, R225 ;  /* 0x00007610ffe17816 */ /* 0x000fc600000000e1 */
[----:B------:R-:W-:Y:S04]  /*ef70*/  STS.U16 [R3+UR8+0x9680], R166 ;  /* 0x009680a603007988 */ /* 0x000fe80008000408 */
[----:B------:R-:W-:Y:S04]  /*ef80*/  STS.U16 [R3+UR8+0x9a80], R161 ;  /* 0x009a80a103007988 */ /* 0x000fe80008000408 */
[----:B------:R0:W-:Y:S01]  /*ef90*/  STS.U16 [R3+UR8+0x9e80], R157 ;  /* 0x009e809d03007988 */ /* 0x0001e20008000408 */
[----:B---3--:R-:W-:-:S03]  /*efa0*/  @!P0 IMAD.MOV.U32 R6, RZ, RZ, R141 ;  /* 0x000000ffff068224 */ /* 0x008fc600078e008d */
[----:B------:R-:W3:Y:S04]  /*efb0*/  LDL.LU R141, [R1+0x2bc] ;  /* 0x0002bc00018d7983 */ /* 0x000ee80000300800 */
[----:B------:R-:W3:Y:S04]  /*efc0*/  LDL.LU R150, [R1+0x29c] ;  /* 0x00029c0001967983 */ /* 0x000ee80000300800 */
[----:B------:R-:W3:Y:S04]  /*efd0*/  LDL.LU R247, [R1+0x280] ;  /* 0x0002800001f77983 */ /* 0x000ee80000300800 */
[----:B------:R1:W3:Y:S04]  /*efe0*/  @!P0 LDG.E.U16 R226, desc[UR16][R6.64] ;  /* 0x0000001006e28981 */ /* 0x0002e8000c1e1500 */
[----:B0-----:R-:W3:Y:S04]  /*eff0*/  LDL.LU R3, [R1+0x200] ;  /* 0x0002000001037983 */ /* 0x001ee80000300800 */
[----:B------:R-:W3:Y:S01]  /*f000*/  LDL.LU R241, [R1+0x21c] ;  /* 0x00021c0001f17983 */ /* 0x000ee20000300800 */
[----:B-1----:R-:W-:-:S02]  /*f010*/  @!P0 IMAD.MOV.U32 R7, RZ, RZ, R246 ;  /* 0x000000ffff078224 */ /* 0x002fc400078e00f6 */
[----:B----4-:R-:W-:Y:S02]  /*f020*/  @!P0 IMAD.MOV.U32 R6, RZ, RZ, R4 ;  /* 0x000000ffff068224 */ /* 0x010fe400078e0004 */
[----:B------:R-:W4:Y:S04]  /*f030*/  LDL R4, [R1+0x2a0] ;  /* 0x0002a00001047983 */ /* 0x000f280000100800 */
[----:B------:R0:W4:Y:S02]  /*f040*/  @!P0 LDG.E.U16 R225, desc[UR16][R6.64] ;  /* 0x0000001006e18981 */ /* 0x000124000c1e1500 */
[----:B0-----:R-:W-:Y:S02]  /*f050*/  @!P0 IMAD.MOV.U32 R6, RZ, RZ, R25 ;  /* 0x000000ffff068224 */ /* 0x001fe400078e0019 */
[----:B------:R-:W4:Y:S01]  /*f060*/  LDL.LU R25, [R1+0x27c] ;  /* 0x00027c0001197983 */ /* 0x000f220000300800 */
[----:B------:R-:W-:Y:S01]  /*f070*/  PRMT R230, RZ, 0x7610, R230 ;  /* 0x00007610ffe67816 */ /* 0x000fe200000000e6 */
[----:B------:R-:W-:Y:S01]  /*f080*/  @!P0 IMAD.MOV.U32 R7, RZ, RZ, R235 ;  /* 0x000000ffff078224 */ /* 0x000fe200078e00eb */
[----:B------:R-:W-:-:S02]  /*f090*/  PRMT R231, RZ, 0x7610, R231 ;  /* 0x00007610ffe77816 */ /* 0x000fc400000000e7 */
[----:B------:R-:W-:Y:S01]  /*f0a0*/  PRMT R224, RZ, 0x7610, R224 ;  /* 0x00007610ffe07816 */ /* 0x000fe200000000e0 */
[----:B------:R0:W-:Y:S04]  /*f0b0*/  STS.U16 [R249+UR8+0x8300], R221 ;  /* 0x008300ddf9007988 */ /* 0x0001e80008000408 */
[----:B------:R2:W4:Y:S01]  /*f0c0*/  @!P0 LDG.E.U16 R230, desc[UR16][R6.64] ;  /* 0x0000001006e68981 */ /* 0x000522000c1e1500 */
[----:B------:R-:W-:-:S03]  /*f0d0*/  IMAD.MOV.U32 R246, RZ, RZ, R143 ;  /* 0x000000fffff67224 */ /* 0x000fc600078e008f */
[----:B------:R-:W4:Y:S01]  /*f0e0*/  LDL.LU R248, [R1+0x25c] ;  /* 0x00025c0001f87983 */ /* 0x000f220000300800 */
[----:B--2---:R-:W-:Y:S01]  /*f0f0*/  @!P0 IMAD.MOV.U32 R6, RZ, RZ, R149 ;  /* 0x000000ffff068224 */ /* 0x004fe200078e0095 */
[----:B0-----:R-:W-:Y:S02]  /*f100*/  PRMT R221, RZ, 0x7610, R221 ;  /* 0x00007610ffdd7816 */ /* 0x001fe400000000dd */
[----:B------:R-:W2:Y:S04]  /*f110*/  LDL.LU R149, [R1+0x23c] ;  /* 0x00023c0001957983 */ /* 0x000ea80000300800 */
[----:B------:R-:W2:Y:S01]  /*f120*/  LDL.LU R143, [R1+0x240] ;  /* 0x00024000018f7983 */ /* 0x000ea20000300800 */
[----:B---3--:R-:W-:-:S05]  /*f130*/  @!P0 IMAD.MOV.U32 R7, RZ, RZ, R141 ;  /* 0x000000ffff078224 */ /* 0x008fca00078e008d */
[----:B------:R0:W3:Y:S02]  /*f140*/  @!P0 LDG.E.U16 R231, desc[UR16][R6.64] ;  /* 0x0000001006e78981 */ /* 0x0000e4000c1e1500 */
[----:B0-----:R-:W-:Y:S02]  /*f150*/  @!P0 IMAD.MOV.U32 R7, RZ, RZ, R150 ;  /* 0x000000ffff078224 */ /* 0x001fe400078e0096 */
[----:B----4-:R-:W-:Y:S02]  /*f160*/  @!P0 IMAD.MOV.U32 R6, RZ, RZ, R4 ;  /* 0x000000ffff068224 */ /* 0x010fe400078e0004 */
[----:B------:R-:W4:Y:S04]  /*f170*/  LDL.LU R4, [R1+0x220] ;  /* 0x0002200001047983 */ /* 0x000f280000300800 */
[----:B------:R0:W3:Y:S04]  /*f180*/  @!P0 LDG.E.U16 R224, desc[UR16][R6.64] ;  /* 0x0000001006e08981 */ /* 0x0000e8000c1e1500 */
[----:B------:R1:W-:Y:S01]  /*f190*/  STL [R1+0x880], R247 ;  /* 0x000880f701007387 */ /* 0x0003e20000100800 */
[----:B0-----:R-:W-:-:S02]  /*f1a0*/  @!P0 IMAD.MOV.U32 R6, RZ, RZ, R247 ;  /* 0x000000ffff068224 */ /* 0x001fc400078e00f7 */
[----:B-1----:R-:W-:Y:S02]  /*f1b0*/  IMAD.MOV.U32 R247, RZ, RZ, R24 ;  /* 0x000000fffff77224 */ /* 0x002fe400078e0018 */
[----:B------:R-:W3:Y:S01]  /*f1c0*/  LDL.LU R24, [R1+0xaec] ;  /* 0x000aec0001187983 */ /* 0x000ee20000300800 */
[----:B------:R-:W-:-:S05]  /*f1d0*/  @!P0 IMAD.MOV.U32 R7, RZ, RZ, R25 ;  /* 0x000000ffff078224 */ /* 0x000fca00078e0019 */
[----:B------:R0:W3:Y:S04]  /*f1e0*/  @!P0 LDG.E.U16 R221, desc[UR16][R6.64] ;  /* 0x0000001006dd8981 */ /* 0x0000e8000c1e1500 */
[----:B------:R-:W0:Y:S04]  /*f1f0*/  LDL R7, [R1+0x260] ;  /* 0x0002600001077983 */ /* 0x000e280000100800 */
[----:B------:R1:W-:Y:S01]  /*f200*/  STS.U16 [R249+UR8+0x8700], R212 ;  /* 0x008700d4f9007988 */ /* 0x0003e20008000408 */
[----:B------:R-:W-:Y:S02]  /*f210*/  PRMT R208, RZ, 0x7610, R208 ;  /* 0x00007610ffd07816 */ /* 0x000fe400000000d0 */
[----:B-1----:R-:W-:Y:S01]  /*f220*/  PRMT R212, RZ, 0x7610, R212 ;  /* 0x00007610ffd47816 */ /* 0x002fe200000000d4 */
[----:B------:R1:W-:Y:S04]  /*f230*/  STS.U16 [R249+UR8+0x8b00], R207 ;  /* 0x008b00cff9007988 */ /* 0x0003e80008000408 */
[----:B------:R-:W-:Y:S04]  /*f240*/  STS.U16 [R249+UR8+0x8f00], R201 ;  /* 0x008f00c9f9007988 */ /* 0x000fe80008000408 */
[----:B------:R-:W-:Y:S01]  /*f250*/  STS.U16 [R249+UR8+0x9300], R193 ;  /* 0x009300c1f9007988 */ /* 0x000fe20008000408 */
[----:B-1----:R-:W-:-:S03]  /*f260*/  PRMT R207, RZ, 0x7610, R207 ;  /* 0x00007610ffcf7816 */ /* 0x002fc600000000cf */
[----:B------:R-:W-:Y:S04]  /*f270*/  STS.U16 [R249+UR8+0x9700], R173 ;  /* 0x009700adf9007988 */ /* 0x000fe80008000408 */
[----:B------:R1:W-:Y:S04]  /*f280*/  STL [R1+0x810], R241 ;  /* 0x000810f101007387 */ /* 0x0003e80000100800 */
[----:B------:R-:W-:Y:S04]  /*f290*/  STS.U16 [R249+UR8+0x9b00], R167 ;  /* 0x009b00a7f9007988 */ /* 0x000fe80008000408 */
[----:B------:R1:W-:Y:S01]  /*f2a0*/  STS.U16 [R249+UR8+0x9f00], R5 ;  /* 0x009f0005f9007988 */ /* 0x0003e20008000408 */
[----:B0-----:R-:W-:-:S02]  /*f2b0*/  @!P0 IMAD.MOV.U32 R6, RZ, RZ, R7 ;  /* 0x000000ffff068224 */ /* 0x001fc400078e0007 */
[----:B------:R-:W-:-:S05]  /*f2c0*/  @!P0 IMAD.MOV.U32 R7, RZ, RZ, R248 ;  /* 0x000000ffff078224 */ /* 0x000fca00078e00f8 */
[----:B------:R2:W3:Y:S02]  /*f2d0*/  @!P0 LDG.E.U16 R212, desc[UR16][R6.64] ;  /* 0x0000001006d48981 */ /* 0x0004e4000c1e1500 */
[----:B--2---:R-:W-:Y:S02]  /*f2e0*/  @!P0 IMAD.MOV.U32 R6, RZ, RZ, R143 ;  /* 0x000000ffff068224 */ /* 0x004fe400078e008f */
[----:B------:R-:W-:-:S05]  /*f2f0*/  @!P0 IMAD.MOV.U32 R7, RZ, RZ, R149 ;  /* 0x000000ffff078224 */ /* 0x000fca00078e0095 */
[----:B------:R4:W2:Y:S02]  /*f300*/  @!P0 LDG.E.U16 R208, desc[UR16][R6.64] ;  /* 0x0000001006d08981 */ /* 0x0008a4000c1e1500 */
[----:B----4-:R-:W-:Y:S02]  /*f310*/  @!P0 IMAD.MOV.U32 R6, RZ, RZ, R4 ;  /* 0x000000ffff068224 */ /* 0x010fe400078e0004 */
[----:B------:R-:W-:Y:S02]  /*f320*/  @!P0 IMAD.MOV.U32 R7, RZ, RZ, R241 ;  /* 0x000000ffff078224 */ /* 0x000fe400078e00f1 */
[----:B-1----:R-:W-:Y:S02]  /*f330*/  IMAD.MOV.U32 R241, RZ, RZ, R25 ;  /* 0x000000fffff17224 */ /* 0x002fe400078e0019 */
[----:B------:R-:W3:Y:S04]  /*f340*/  LDL.LU R25, [R1+0xae8] ;  /* 0x000ae80001197983 */ /* 0x000ee80000300800 */
[----:B------:R0:W4:Y:S04]  /*f350*/  @!P0 LDG.E.U16 R207, desc[UR16][R6.64] ;  /* 0x0000001006cf8981 */ /* 0x000128000c1e1500 */
[----:B------:R-:W2:Y:S04]  /*f360*/  LDL.LU R249, [R1+0xae4] ;  /* 0x000ae40001f97983 */ /* 0x000ea80000300800 */
[----:B------:R1:W-:Y:S01]  /*f370*/  STL [R1+0x818], R3 ;  /* 0x0008180301007387 */ /* 0x0003e20000100800 */
[----:B0-----:R-:W-:-:S02]  /*f380*/  @!P0 IMAD.MOV.U32 R6, RZ, RZ, R3 ;  /* 0x000000ffff068224 */ /* 0x001fc400078e0003 */
[----:B------:R-:W-:Y:S02]  /*f390*/  @!P0 IMAD.MOV.U32 R7, RZ, RZ, R252 ;  /* 0x000000ffff078224 */ /* 0x000fe400078e00fc */
[----:B-1----:R-:W-:Y:S02]  /*f3a0*/  IMAD.MOV.U32 R3, RZ, RZ, R248 ;  /* 0x000000ffff037224 */ /* 0x002fe400078e00f8 */
[----:B------:R-:W4:Y:S04]  /*f3b0*/  LDL.LU R248, [R1+0xae0] ;  /* 0x000ae00001f87983 */ /* 0x000f280000300800 */
[----:B------:R0:W-:Y:S04]  /*f3c0*/  STL [R1+0x814], R252 ;  /* 0x000814fc01007387 */ /* 0x0001e80000100800 */
[----:B0-----:R-:W3:Y:S01]  /*f3d0*/  LDL R252, [R1+0x7d4] ;  /* 0x0007d40001fc7983 */ /* 0x001ee20000100800 */
[----:B------:R-:W-:-:S06]  /*f3e0*/  PRMT R202, RZ, 0x7610, R202 ;  /* 0x00007610ffca7816 */ /* 0x000fcc00000000ca */
[----:B------:R0:W4:Y:S02]  /*f3f0*/  @!P0 LDG.E.U16 R202, desc[UR16][R6.64] ;  /* 0x0000001006ca8981 */ /* 0x000124000c1e1500 */
[----:B0-----:R-:W-:Y:S02]  /*f400*/  @!P0 IMAD.MOV.U32 R6, RZ, RZ, R245 ;  /* 0x000000ffff068224 */ /* 0x001fe400078e00f5 */
[----:B---3--:R0:W-:Y:S04]  /*f410*/  STS.U16 [R252+UR8+0x8380], R238 ;  /* 0x008380eefc007988 */ /* 0x0081e80008000408 */
[----:B0-----:R-:W3:Y:S04]  /*f420*/  LDL R238, [R1+0x7b4] ;  /* 0x0007b40001ee7983 */ /* 0x001ee80000100800 */
[----:B------:R0:W-:Y:S04]  /*f430*/  STL [R1+0x820], R245 ;  /* 0x000820f501007387 */ /* 0x0001e80000100800 */
[----:B0-----:R-:W2:Y:S01]  /*f440*/  LDL R245, [R1+0x7b0] ;  /* 0x0007b00001f57983 */ /* 0x001ea20000100800 */
[----:B------:R-:W-:Y:S01]  /*f450*/  PRMT R201, RZ, 0x7610, R201 ;  /* 0x00007610ffc97816 */ /* 0x000fe200000000c9 */
[----:B------:R-:W-:Y:S01]  /*f460*/  @!P0 IMAD.MOV.U32 R7, RZ, RZ, R244 ;  /* 0x000000ffff078224 */ /* 0x000fe200078e00f4 */
[----:B------:R-:W-:-:S04]  /*f470*/  PRMT R200, RZ, 0x7610, R200 ;  /* 0x00007610ffc87816 */ /* 0x000fc800000000c8 */
[----:B------:R3:W4:Y:S04]  /*f480*/  @!P0 LDG.E.U16 R201, desc[UR16][R6.64] ;  /* 0x0000001006c98981 */ /* 0x000728000c1e1500 */
[----:B------:R-:W-:Y:S01]  /*f490*/  STL [R1+0x81c], R244 ;  /* 0x00081cf401007387 */ /* 0x000fe20000100800 */
[----:B------:R-:W-:-:S03]  /*f4a0*/  PRMT R199, RZ, 0x7610, R199 ;  /* 0x00007610ffc77816 */ /* 0x000fc600000000c7 */
[----:B------:R-:W-:Y:S01]  /*f4b0*/  STS.U16 [R252+UR8+0x8780], R237 ;  /* 0x008780edfc007988 */ /* 0x000fe20008000408 */
[----:B---3--:R-:W-:Y:S02]  /*f4c0*/  @!P0 IMAD.MOV.U32 R6, RZ, RZ, R238 ;  /* 0x000000ffff068224 */ /* 0x008fe400078e00ee */
[----:B--2---:R-:W-:Y:S01]  /*f4d0*/  @!P0 IMAD.MOV.U32 R7, RZ, RZ, R245 ;  /* 0x000000ffff078224 */ /* 0x004fe200078e00f5 */
[----:B------:R0:W-:Y:S04]  /*f4e0*/  STS.U16 [R252+UR8+0x8b80], R236 ;  /* 0x008b80ecfc007988 */ /* 0x0001e80008000408 */
[----:B------:R1:W2:Y:S04]  /*f4f0*/  @!P0 LDG.E.U16 R200, desc[UR16][R6.64] ;  /* 0x0000001006c88981 */ /* 0x0002a8000c1e1500 */
[----:B------:R-:W3:Y:S04]  /*f500*/  LDL R245, [R1+0x534] ;  /* 0x0005340001f57983 */ /* 0x000ee80000100800 */
[----:B0-----:R-:W4:Y:S04]  /*f510*/  LDL R236, [R1+0x558] ;  /* 0x0005580001ec7983 */ /* 0x001f280000100800 */
[----:B------:R-:W1:Y:S04]  /*f520*/  LDL R6, [R1+0x594] ;  /* 0x0005940001067983 */ /* 0x000e680000100800 */
[----:B------:R-:W1:Y:S04]  /*f530*/  LDL R7, [R1+0x598] ;  /* 0x0005980001077983 */ /* 0x000e680000100800 */
[----:B------:R0:W-:Y:S04]  /*f540*/  STS.U16 [R252+UR8+0x8f80], R234 ;  /* 0x008f80eafc007988 */ /* 0x0001e80008000408 */
[----:B------:R-:W2:Y:S04]  /*f550*/  LDL R244, [R1+0x538] ;  /* 0x0005380001f47983 */ /* 0x000ea80000100800 */
[----:B------:R-:W3:Y:S04]  /*f560*/  LDL R238, [R1+0x514] ;  /* 0x0005140001ee7983 */ /* 0x000ee80000100800 */
[----:B0-----:R-:W2:Y:S04]  /*f570*/  LDL R234, [R1+0x554] ;  /* 0x0005540001ea7983 */ /* 0x001ea80000100800 */
[----:B------:R-:W3:Y:S01]  /*f580*/  LDL R237, [R1+0x518] ;  /* 0x0005180001ed7983 */ /* 0x000ee20000100800 */
[----:B-1----:R-:W-:-:S04]  /*f590*/  @!P0 LOP3.LUT R7, R7, R6, RZ, 0x3c, !PT ;  /* 0x0000000607078212 */ /* 0x002fc800078e3cff */
[----:B------:R-:W-:-:S04]  /*f5a0*/  @!P0 LOP3.LUT R6, R7, R6, RZ, 0x3c, !PT ;  /* 0x0000000607068212 */ /* 0x000fc800078e3cff */
[----:B------:R-:W-:-:S05]  /*f5b0*/  @!P0 LOP3.LUT R7, R7, R6, RZ, 0x3c, !PT ;  /* 0x0000000607078212 */ /* 0x000fca00078e3cff */
[----:B------:R0:W3:Y:S04]  /*f5c0*/  @!P0 LDG.E.U16 R199, desc[UR16][R6.64] ;  /* 0x0000001006c78981 */ /* 0x0000e8000c1e1500 */
[----:B------:R-:W0:Y:S04]  /*f5d0*/  LDL R6, [R1+0x574] ;  /* 0x0005740001067983 */ /* 0x000e280000100800 */
[----:B------:R-:W0:Y:S01]  /*f5e0*/  LDL R7, [R1+0x578] ;  /* 0x0005780001077983 */ /* 0x000e220000100800 */
[----:B------:R-:W-:Y:S02]  /*f5f0*/  PRMT R198, RZ, 0x7610, R198 ;  /* 0x00007610ffc67816 */ /* 0x000fe400000000c6 */
[----:B------:R-:W-:-:S02]  /*f600*/  PRMT R197, RZ, 0x7610, R197 ;  /* 0x00007610ffc57816 */ /* 0x000fc400000000c5 */
[----:B------:R-:W-:Y:S02]  /*f610*/  PRMT R196, RZ, 0x7610, R196 ;  /* 0x00007610ffc47816 */ /* 0x000fe400000000c4 */
[----:B------:R-:W-:Y:S02]  /*f620*/  PRMT R195, RZ, 0x7610, R195 ;  /* 0x00007610ffc37816 */ /* 0x000fe400000000c3 */
[----:B0-----:R-:W-:-:S04]  /*f630*/  @!P0 LOP3.LUT R7, R7, R6, RZ, 0x3c, !PT ;  /* 0x0000000607078212 */ /* 0x001fc800078e3cff */
[----:B------:R-:W-:-:S04]  /*f640*/  @!P0 LOP3.LUT R6, R7, R6, RZ, 0x3c, !PT ;  /* 0x0000000607068212 */ /* 0x000fc800078e3cff */
[----:B------:R-:W-:-:S05]  /*f650*/  @!P0 LOP3.LUT R7, R7, R6, RZ, 0x3c, !PT ;  /* 0x0000000607078212 */ /* 0x000fca00078e3cff */
[----:B------:R4:W3:Y:S02]  /*f660*/  @!P0 LDG.E.U16 R198, desc[UR16][R6.64] ;  /* 0x0000001006c68981 */ /* 0x0008e4000c1e1500 */
[----:B----4-:R-:W-:Y:S02]  /*f670*/  @!P0 IMAD.MOV.U32 R6, RZ, RZ, R236 ;  /* 0x000000ffff068224 */ /* 0x010fe400078e00ec */
[----:B--2---:R-:W-:Y:S02]  /*f680*/  @!P0 IMAD.MOV.U32 R7, RZ, RZ, R234 ;  /* 0x000000ffff078224 */ /* 0x004fe400078e00ea */
[----:B------:R-:W2:Y:S04]  /*f690*/  LDL R234, [R1+0x4f8] ;  /* 0x0004f80001ea7983 */ /* 0x000ea80000100800 */
[----:B------:R0:W4:Y:S02]  /*f6a0*/  @!P0 LDG.E.U16 R197, desc[UR16][R6.64] ;  /* 0x0000001006c58981 */ /* 0x000124000c1e1500 */
[----:B0-----:R-:W-:-:S02]  /*f6b0*/  @!P0 IMAD.MOV.U32 R6, RZ, RZ, R244 ;  /* 0x000000ffff068224 */ /* 0x001fc400078e00f4 */
[----:B---3--:R-:W-:-:S05]  /*f6c0*/  @!P0 IMAD.MOV.U32 R7, RZ, RZ, R245 ;  /* 0x000000ffff078224 */ /* 0x008fca00078e00f5 */
[----:B------:R0:W3:Y:S02]  /*f6d0*/  @!P0 LDG.E.U16 R196, desc[UR16][R6.64] ;  /* 0x0000001006c48981 */ /* 0x0000e4000c1e1500 */
[----:B0-----:R-:W-:Y:S02]  /*f6e0*/  @!P0 IMAD.MOV.U32 R6, RZ, RZ, R237 ;  /* 0x000000ffff068224 */ /* 0x001fe400078e00ed */
[----:B------:R-:W-:-:S05]  /*f6f0*/  @!P0 IMAD.MOV.U32 R7, RZ, RZ, R238 ;  /* 0x000000ffff078224 */ /* 0x000fca00078e00ee */
[----:B------:R2:W3:Y:S04]  /*f700*/  @!P0 LDG.E.U16 R195, desc[UR16][R6.64] ;  /* 0x0000001006c38981 */ /* 0x0004e8000c1e1500 */
[----:B------:R-:W4:Y:S01]  /*f710*/  LDL R7, [R1+0x4f4] ;  /* 0x0004f40001077983 */ /* 0x000f220000100800 */
[----:B------:R-:W-:-:S03]  /*f720*/  PRMT R194, RZ, 0x7610, R194 ;  /* 0x00007610ffc27816 */ /* 0x000fc600000000c2 */
[----:B------:R0:W-:Y:S01]  /*f730*/  STS.U16 [R252+UR8+0x9380], R233 ;  /* 0x009380e9fc007988 */ /* 0x0001e20008000408 */
[----:B------:R-:W-:-:S03]  /*f740*/  IMAD.MOV.U32 R236, RZ, RZ, R241 ;  /* 0x000000ffffec7224 */ /* 0x000fc600078e00f1 */
[----:B------:R1:W-:Y:S01]  /*f750*/  STS.U16 [R252+UR8+0x9780], R232 ;  /* 0x009780e8fc007988 */ /* 0x0003e20008000408 */
[----:B------:R-:W-:-:S03]  /*f760*/  IMAD.MOV.U32 R245, RZ, RZ, R246 ;  /* 0x000000fffff57224 */ /* 0x000fc600078e00f6 */
[----:B------:R-:W-:Y:S04]  /*f770*/  STS.U16 [R252+UR8+0x9b80], R189 ;  /* 0x009b80bdfc007988 */ /* 0x000fe80008000408 */
[----:B0-----:R-:W3:Y:S04]  /*f780*/  LDL R233, [R1+0x494] ;  /* 0x0004940001e97983 */ /* 0x001ee80000100800 */
[----:B-1----:R-:W3:Y:S01]  /*f790*/  LDL R232, [R1+0x498] ;  /* 0x0004980001e87983 */ /* 0x002ee20000100800 */
[----:B------:R-:W-:-:S03]  /*f7a0*/  IMAD.MOV.U32 R237, RZ, RZ, R3 ;  /* 0x000000ffffed7224 */ /* 0x000fc600078e0003 */
[----:B------:R0:W-:Y:S01]  /*f7b0*/  STS.U16 [R252+UR8+0x9f80], R175 ;  /* 0x009f80affc007988 */ /* 0x0001e20008000408 */
[----:B------:R-:W-:-:S03]  /*f7c0*/  IMAD.MOV.U32 R238, RZ, RZ, R240 ;  /* 0x000000ffffee7224 */ /* 0x000fc600078e00f0 */
[----:B------:R-:W3:Y:S01]  /*f7d0*/  LDL.LU R244, [R1+0x218] ;  /* 0x0002180001f47983 */ /* 0x000ee20000300800 */
[----:B------:R-:W-:-:S03]  /*f7e0*/  IMAD.MOV.U32 R3, RZ, RZ, R4 ;  /* 0x000000ffff037224 */ /* 0x000fc600078e0004 */
[----:B0-----:R-:W3:Y:S04]  /*f7f0*/  LDL.LU R252, [R1+0x210] ;  /* 0x0002100001fc7983 */ /* 0x001ee80000300800 */
[----:B------:R-:W3:Y:S04]  /*f800*/  LDL.LU R241, [R1+0x234] ;  /* 0x0002340001f17983 */ /* 0x000ee80000300800 */
[----:B------:R-:W3:Y:S04]  /*f810*/  LDL.LU R246, [R1+0x22c] ;  /* 0x00022c0001f67983 */ /* 0x000ee80000300800 */
[----:B------:R-:W3:Y:S04]  /*f820*/  LDL.LU R240, [R1+0x214] ;  /* 0x0002140001f07983 */ /* 0x000ee80000300800 */
[----:B------:R-:W3:Y:S01]  /*f830*/  LDL.LU R4, [R1+0x20c] ;  /* 0x00020c0001047983 */ /* 0x000ee20000300800 */
[----:B--2---:R-:W-:Y:S01]  /*f840*/  @!P0 IMAD.MOV.U32 R6, RZ, RZ, R234 ;  /* 0x000000ffff068224 */ /* 0x004fe200078e00ea */
[----:B------:R-:W-:-:S02]  /*f850*/  PRMT R193, RZ, 0x7610, R193 ;  /* 0x00007610ffc17816 */ /* 0x000fc400000000c1 */
[----:B------:R-:W2:Y:S04]  /*f860*/  LDL R234, [R1+0x478] ;  /* 0x0004780001ea7983 */ /* 0x000ea80000100800 */
[----:B----4-:R0:W4:Y:S04]  /*f870*/  @!P0 LDG.E.U16 R194, desc[UR16][R6.64] ;  /* 0x0000001006c28981 */ /* 0x010128000c1e1500 */
[----:B------:R-:W0:Y:S04]  /*f880*/  LDL R6, [R1+0x4d4] ;  /* 0x0004d40001067983 */ /* 0x000e280000100800 */
[----:B------:R-:W0:Y:S02]  /*f890*/  LDL R7, [R1+0x4d8] ;  /* 0x0004d80001077983 */ /* 0x000e240000100800 */
[----:B0-----:R-:W-:-:S04]  /*f8a0*/  @!P0 LOP3.LUT R7, R7, R6, RZ, 0x3c, !PT ;  /* 0x0000000607078212 */ /* 0x001fc800078e3cff */
[----:B------:R-:W-:-:S04]  /*f8b0*/  @!P0 LOP3.LUT R6, R7, R6, RZ, 0x3c, !PT ;  /* 0x0000000607068212 */ /* 0x000fc800078e3cff */
[----:B------:R-:W-:-:S05]  /*f8c0*/  @!P0 LOP3.LUT R7, R7, R6, RZ, 0x3c, !PT ;  /* 0x0000000607078212 */ /* 0x000fca00078e3cff */
[----:B------:R0:W4:Y:S04]  /*f8d0*/  @!P0 LDG.E.U16 R193, desc[UR16][R6.64] ;  /* 0x0000001006c18981 */ /* 0x000128000c1e1500 */
[----:B------:R-:W0:Y:S04]  /*f8e0*/  LDL R6, [R1+0x4b4] ;  /* 0x0004b40001067983 */ /* 0x000e280000100800 */
[----:B------:R-:W0:Y:S01]  /*f8f0*/  LDL R7, [R1+0x4b8] ;  /* 0x0004b80001077983 */ /* 0x000e220000100800 */
[----:B------:R-:W-:Y:S02]  /*f900*/  PRMT R192, RZ, 0x7610, R192 ;  /* 0x00007610ffc07816 */ /* 0x000fe400000000c0 */
[----:B------:R-:W-:-:S02]  /*f910*/  PRMT R191, RZ, 0x7610, R191 ;  /* 0x00007610ffbf7816 */ /* 0x000fc400000000bf */
[----:B0-----:R-:W-:-:S04]  /*f920*/  @!P0 LOP3.LUT R7, R7, R6, RZ, 0x3c, !PT ;  /* 0x0000000607078212 */ /* 0x001fc800078e3cff */
[----:B------:R-:W-:-:S04]  /*f930*/  @!P0 LOP3.LUT R6, R7, R6, RZ, 0x3c, !PT ;  /* 0x0000000607068212 */ /* 0x000fc800078e3cff */
[----:B------:R-:W-:-:S05]  /*f940*/  @!P0 LOP3.LUT R7, R7, R6, RZ, 0x3c, !PT ;  /* 0x0000000607078212 */ /* 0x000fca00078e3cff */
[----:B------:R3:W4:Y:S02]  /*f950*/  @!P0 LDG.E.U16 R192, desc[UR16][R6.64] ;  /* 0x0000001006c08981 */ /* 0x000724000c1e1500 */
[----:B---3--:R-:W-:Y:S02]  /*f960*/  @!P0 IMAD.MOV.U32 R6, RZ, RZ, R232 ;  /* 0x000000ffff068224 */ /* 0x008fe400078e00e8 */
[----:B------:R-:W-:Y:S01]  /*f970*/  @!P0 IMAD.MOV.U32 R7, RZ, RZ, R233 ;  /* 0x000000ffff078224 */ /* 0x000fe200078e00e9 */
[----:B------:R-:W-:Y:S01]  /*f980*/  PRMT R190, RZ, 0x7610, R190 ;  /* 0x00007610ffbe7816 */ /* 0x000fe200000000be */
[----:B------:R-:W3:Y:S04]  /*f990*/  LDL R233, [R1+0x434] ;  /* 0x0004340001e97983 */ /* 0x000ee80000100800 */
[----:B------:R2:W4:Y:S04]  /*f9a0*/  @!P0 LDG.E.U16 R191, desc[UR16][R6.64] ;  /* 0x0000001006bf8981 */ /* 0x000528000c1e1500 */
[----:B------:R-:W3:Y:S04]  /*f9b0*/  LDL R232, [R1+0x438] ;  /* 0x0004380001e87983 */ /* 0x000ee80000100800 */
[----:B------:R-:W4:Y:S01]  /*f9c0*/  LDL R7, [R1+0x474] ;  /* 0x0004740001077983 */ /* 0x000f220000100800 */
[----:B--2---:R-:W-:Y:S01]  /*f9d0*/  @!P0 IMAD.MOV.U32 R6, RZ, RZ, R234 ;  /* 0x000000ffff068224 */ /* 0x004fe200078e00ea */
[----:B------:R-:W-:-:S02]  /*f9e0*/  PRMT R189, RZ, 0x7610, R189 ;  /* 0x00007610ffbd7816 */ /* 0x000fc400000000bd */
[----:B------:R-:W-:Y:S01]  /*f9f0*/  PRMT R188, RZ, 0x7610, R188 ;  /* 0x00007610ffbc7816 */ /* 0x000fe200000000bc */
[----:B------:R0:W-:Y:S04]  /*fa00*/  STS.U16 [R2+UR8+0x1800], R187 ;  /* 0x001800bb02007988 */ /* 0x0001e80008000408 */
[----:B------:R-:W2:Y:S04]  /*fa10*/  LDL R234, [R1+0x3f8] ;  /* 0x0003f80001ea7983 */ /* 0x000ea80000100800 */
[----:B----4-:R1:W4:Y:S04]  /*fa20*/  @!P0 LDG.E.U16 R190, desc[UR16][R6.64] ;  /* 0x0000001006be8981 */ /* 0x010328000c1e1500 */
[----:B------:R-:W1:Y:S04]  /*fa30*/  LDL R6, [R1+0x454] ;  /* 0x0004540001067983 */ /* 0x000e680000100800 */
[----:B------:R-:W1:Y:S02]  /*fa40*/  LDL R7, [R1+0x458] ;  /* 0x0004580001077983 */ /* 0x000e640000100800 */
[----:B-1----:R-:W-:-:S04]  /*fa50*/  @!P0 LOP3.LUT R7, R7, R6, RZ, 0x3c, !PT ;  /* 0x0000000607078212 */ /* 0x002fc800078e3cff */
[----:B------:R-:W-:-:S04]  /*fa60*/  @!P0 LOP3.LUT R6, R7, R6, RZ, 0x3c, !PT ;  /* 0x0000000607068212 */ /* 0x000fc800078e3cff */
[----:B------:R-:W-:-:S05]  /*fa70*/  @!P0 LOP3.LUT R7, R7, R6, RZ, 0x3c, !PT ;  /* 0x0000000607078212 */ /* 0x000fca00078e3cff */
[----:B------:R3:W4:Y:S02]  /*fa80*/  @!P0 LDG.E.U16 R189, desc[UR16][R6.64] ;  /* 0x0000001006bd8981 */ /* 0x000724000c1e1500 */
[----:B---3--:R-:W-:Y:S02]  /*fa90*/  @!P0 IMAD.MOV.U32 R6, RZ, RZ, R232 ;  /* 0x000000ffff068224 */ /* 0x008fe400078e00e8 */
[----:B------:R-:W-:Y:S01]  /*faa0*/  @!P0 IMAD.MOV.U32 R7, RZ, RZ, R233 ;  /* 0x000000ffff078224 */ /* 0x000fe200078e00e9 */
[----:B0-----:R-:W-:Y:S01]  /*fab0*/  PRMT R187, RZ, 0x7610, R187 ;  /* 0x00007610ffbb7816 */ /* 0x001fe200000000bb */
[----:B------:R0:W-:Y:S04]  /*fac0*/  STS.U16 [R2+UR8+0x1c00], R186 ;  /* 0x001c00ba02007988 */ /* 0x0001e80008000408 */
[----:B------:R1:W3:Y:S04]  /*fad0*/  @!P0 LDG.E.U16 R188, desc[UR16][R6.64] ;  /* 0x0000001006bc8981 */ /* 0x0002e8000c1e1500 */
[----:B------:R-:W4:Y:S04]  /*fae0*/  LDL R233, [R1+0x3b4] ;  /* 0x0003b40001e97983 */ /* 0x000f280000100800 */
[----:B------:R-:W3:Y:S04]  /*faf0*/  LDL R232, [R1+0x3b8] ;  /* 0x0003b80001e87983 */ /* 0x000ee80000100800 */
[----:B------:R-:W1:Y:S04]  /*fb00*/  LDL R6, [R1+0x414] ;  /* 0x0004140001067983 */ /* 0x000e680000100800 */
[----:B------:R-:W1:Y:S02]  /*fb10*/  LDL R7, [R1+0x418] ;  /* 0x0004180001077983 */ /* 0x000e640000100800 */
[----:B-1----:R-:W-:-:S04]  /*fb20*/  @!P0 LOP3.LUT R7, R7, R6, RZ, 0x3c, !PT ;  /* 0x0000000607078212 */ /* 0x002fc800078e3cff */
[----:B------:R-:W-:-:S04]  /*fb30*/  @!P0 LOP3.LUT R6, R7, R6, RZ, 0x3c, !PT ;  /* 0x0000000607068212 */ /* 0x000fc800078e3cff */
[----:B------:R-:W-:-:S05]  /*fb40*/  @!P0 LOP3.LUT R7, R7, R6, RZ, 0x3c, !PT ;  /* 0x0000000607078212 */ /* 0x000fca00078e3cff */
[----:B------:R2:W4:Y:S04]  /*fb50*/  @!P0 LDG.E.U16 R187, desc[UR16][R6.64] ;  /* 0x0000001006bb8981 */ /* 0x000528000c1e1500 */
[----:B------:R-:W3:Y:S01]  /*fb60*/  LDL R7, [R1+0x3f4] ;  /* 0x0003f40001077983 */ /* 0x000ee20000100800 */
[----:B0-----:R-:W-:Y:S01]  /*fb70*/  PRMT R186, RZ, 0x7610, R186 ;  /* 0x00007610ffba7816 */ /* 0x001fe200000000ba */
[----:B--2---:R-:W-:Y:S02]  /*fb80*/  @!P0 IMAD.MOV.U32 R6, RZ, RZ, R234 ;  /* 0x000000ffff068224 */ /* 0x004fe400078e00ea */
[----:B------:R0:W-:Y:S04]  /*fb90*/  STS.U16 [R2+UR8+0x2000], R185 ;  /* 0x002000b902007988 */ /* 0x0001e80008000408 */
[----:B------:R1:W-:Y:S04]  /*fba0*/  STS.U16 [R2+UR8+0x2400], R184 ;  /* 0x002400b802007988 */ /* 0x0003e80008000408 */
[----:B------:R-:W2:Y:S04]  /*fbb0*/  LDL R234, [R1+0x398] ;  /* 0x0003980001ea7983 */ /* 0x000ea80000100800 */
[----:B---3--:R3:W2:Y:S04]  /*fbc0*/  @!P0 LDG.E.U16 R186, desc[UR16][R6.64] ;  /* 0x0000001006ba8981 */ /* 0x0086a8000c1e1500 */
[----:B------:R-:W3:Y:S04]  /*fbd0*/  LDL R6, [R1+0x3d4] ;  /* 0x0003d40001067983 */ /* 0x000ee80000100800 */
[----:B------:R-:W3:Y:S01]  /*fbe0*/  LDL R7, [R1+0x3d8] ;  /* 0x0003d80001077983 */ /* 0x000ee20000100800 */
[----:B0-----:R-:W-:-:S02]  /*fbf0*/  PRMT R185, RZ, 0x7610, R185 ;  /* 0x00007610ffb97816 */ /* 0x001fc400000000b9 */
[----:B-1----:R-:W-:Y:S02]  /*fc00*/  PRMT R184, RZ, 0x7610, R184 ;  /* 0x00007610ffb87816 */ /* 0x002fe400000000b8 */
[----:B---3--:R-:W-:-:S04]  /*fc10*/  @!P0 LOP3.LUT R7, R7, R6, RZ, 0x3c, !PT ;  /* 0x0000000607078212 */ /* 0x008fc800078e3cff */
[----:B------:R-:W-:-:S04]  /*fc20*/  @!P0 LOP3.LUT R6, R7, R6, RZ, 0x3c, !PT ;  /* 0x0000000607068212 */ /* 0x000fc800078e3cff */
[----:B------:R-:W-:-:S05]  /*fc30*/  @!P0 LOP3.LUT R7, R7, R6, RZ, 0x3c, !PT ;  /* 0x0000000607078212 */ /* 0x000fca00078e3cff */
[----:B------:R0:W3:Y:S02]  /*fc40*/  @!P0 LDG.E.U16 R185, desc[UR16][R6.64] ;  /* 0x0000001006b98981 */ /* 0x0000e4000c1e1500 */
[----:B0-----:R-:W-:Y:S02]  /*fc50*/  @!P0 IMAD.MOV.U32 R6, RZ, RZ, R232 ;  /* 0x000000ffff068224 */ /* 0x001fe400078e00e8 */
[----:B----4-:R-:W-:Y:S01]  /*fc60*/  @!P0 IMAD.MOV.U32 R7, RZ, RZ, R233 ;  /* 0x000000ffff078224 */ /* 0x010fe200078e00e9 */
[----:B------:R-:W4:Y:S04]  /*fc70*/  LDL R232, [R1+0x378] ;  /* 0x0003780001e87983 */ /* 0x000f280000100800 */
[----:B------:R2:W3:Y:S04]  /*fc80*/  @!P0 LDG.E.U16 R184, desc[UR16][R6.64] ;  /* 0x0000001006b88981 */ /* 0x0004e8000c1e1500 */
[----:B------:R-:W3:Y:S04]  /*fc90*/  LDL R233, [R1+0x374] ;  /* 0x0003740001e97983 */ /* 0x000ee80000100800 */
[----:B------:R-:W4:Y:S01]  /*fca0*/  LDL R7, [R1+0x394] ;  /* 0x0003940001077983 */ /* 0x000f220000100800 */
[----:B--2---:R-:W-:-:S03]  /*fcb0*/  @!P0 IMAD.MOV.U32 R6, RZ, RZ, R234 ;  /* 0x000000ffff068224 */ /* 0x004fc600078e00ea */
[----:B------:R0:W-:Y:S01]  /*fcc0*/  STS.U16 [R2+UR8+0x2800], R183 ;  /* 0x002800b702007988 */ /* 0x0001e20008000408 */
[----:B------:R-:W-:Y:S02]  /*fcd0*/  PRMT R182, RZ, 0x7610, R182 ;  /* 0x00007610ffb67816 */ /* 0x000fe400000000b6 */
[----:B0-----:R-:W-:-:S06]  /*fce0*/  PRMT R183, RZ, 0x7610, R183 ;  /* 0x00007610ffb77816 */ /* 0x001fcc00000000b7 */
[----:B----4-:R0:W2:Y:S02]  /*fcf0*/  @!P0 LDG.E.U16 R183, desc[UR16][R6.64] ;  /* 0x0000001006b78981 */ /* 0x0100a4000c1e1500 */
[----:B0-----:R-:W-:Y:S02]  /*fd00*/  @!P0 IMAD.MOV.U32 R6, RZ, RZ, R232 ;  /* 0x000000ffff068224 */ /* 0x001fe400078e00e8 */
[----:B---3--:R-:W-:Y:S01]  /*fd10*/  @!P0 IMAD.MOV.U32 R7, RZ, RZ, R233 ;  /* 0x000000ffff078224 */ /* 0x008fe200078e00e9 */
[----:B------:R0:W-:Y:S04]  /*fd20*/  STS.U16 [R2+UR8+0x1400], R181 ;  /* 0x001400b502007988 */ /* 0x0001e80008000408 */
[----:B------:R1:W3:Y:S04]  /*fd30*/  @!P0 LDG.E.U16 R182, desc[UR16][R6.64] ;  /* 0x0000001006b68981 */ /* 0x0002e8000c1e1500 */
[----:B------:R4:W-:Y:S04]  /*fd40*/  STS.U16 [R2+UR8+0x3000], R205 ;  /* 0x003000cd02007988 */ /* 0x0009e80008000408 */
[----:B------:R1:W-:Y:S04]  /*fd50*/  STS.U16 [R2+UR8+0x2c00], R206 ;  /* 0x002c00ce02007988 */ /* 0x0003e80008000408 */
[----:B------:R-:W2:Y:S04]  /*fd60*/  LDL R6, [R1+0x354] ;  /* 0x0003540001067983 */ /* 0x000ea80000100800 */
[----:B------:R-:W2:Y:S01]  /*fd70*/  LDL R7, [R1+0x358] ;  /* 0x0003580001077983 */ /* 0x000ea20000100800 */
[----:B0-----:R-:W-:-:S03]  /*fd80*/  PRMT R181, RZ, 0x7610, R181 ;  /* 0x00007610ffb57816 */ /* 0x001fc600000000b5 */
[----:B----4-:R-:W4:Y:S04]  /*fd90*/  LDL R205, [R1+0x338] ;  /* 0x0003380001cd7983 */ /* 0x010f280000100800 */
[----:B-1----:R-:W3:Y:S01]  /*fda0*/  LDL R206, [R1+0x314] ;  /* 0x0003140001ce7983 */ /* 0x002ee20000100800 */
[----:B------:R-:W-:Y:S02]  /*fdb0*/  IMAD.MOV.U32 R234, RZ, RZ, R237 ;  /* 0x000000ffffea7224 */ /* 0x000fe400078e00ed */
[----:B------:R-:W-:Y:S01]  /*fdc0*/  IMAD.MOV.U32 R237, RZ, RZ, R3 ;  /* 0x000000ffffed7224 */ /* 0x000fe200078e0003 */
[----:B------:R-:W-:Y:S01]  /*fdd0*/  PRMT R180, RZ, 0x7610, R180 ;  /* 0x00007610ffb47816 */ /* 0x000fe200000000b4 */
[----:B------:R-:W-:Y:S01]  /*fde0*/  IMAD.MOV.U32 R3, RZ, RZ, R145 ;  /* 0x000000ffff037224 */ /* 0x000fe200078e0091 */
[----:B------:R-:W3:Y:S04]  /*fdf0*/  LDL R233, [R1+0x2f4] ;  /* 0x0002f40001e97983 */ /* 0x000ee80000100800 */
[----:B------:R-:W3:Y:S04]  /*fe00*/  LDL R145, [R1+0x318] ;  /* 0x0003180001917983 */ /* 0x000ee80000100800 */
[----:B------:R-:W3:Y:S01]  /*fe10*/  LDL R232, [R1+0x2f8] ;  /* 0x0002f80001e87983 */ /* 0x000ee20000100800 */
[----:B--2---:R-:W-:-:S04]  /*fe20*/  @!P0 LOP3.LUT R7, R7, R6, RZ, 0x3c, !PT ;  /* 0x0000000607078212 */ /* 0x004fc800078e3cff */
[----:B------:R-:W-:-:S04]  /*fe30*/  @!P0 LOP3.LUT R6, R7, R6, RZ, 0x3c, !PT ;  /* 0x0000000607068212 */ /* 0x000fc800078e3cff */
[----:B------:R-:W-:-:S05]  /*fe40*/  @!P0 LOP3.LUT R7, R7, R6, RZ, 0x3c, !PT ;  /* 0x0000000607078212 */ /* 0x000fca00078e3cff */
[----:B------:R4:W2:Y:S04]  /*fe50*/  @!P0 LDG.E.U16 R181, desc[UR16][R6.64] ;  /* 0x0000001006b58981 */ /* 0x0008a8000c1e1500 */
[----:B------:R-:W3:Y:S01]  /*fe60*/  LDL R7, [R1+0x334] ;  /* 0x0003340001077983 */ /* 0x000ee20000100800 */
[----:B----4-:R-:W-:-:S03]  /*fe70*/  @!P0 IMAD.MOV.U32 R6, RZ, RZ, R205 ;  /* 0x000000ffff068224 */ /* 0x010fc600078e00cd */
[----:B------:R-:W4:Y:S04]  /*fe80*/  LDL R205, [R1+0x2d8] ;  /* 0x0002d80001cd7983 */ /* 0x000f280000100800 */
[----:B------:R0:W-:Y:S04]  /*fe90*/  STS.U16 [R2+UR8+0x3800], R203 ;  /* 0x003800cb02007988 */ /* 0x0001e80008000408 */
[----:B------:R1:W-:Y:S04]  /*fea0*/  STS.U16 [R2+UR8+0x1000], R179 ;  /* 0x001000b302007988 */ /* 0x0003e80008000408 */
[----:B---3--:R3:W2:Y:S02]  /*feb0*/  @!P0 LDG.E.U16 R180, desc[UR16][R6.64] ;  /* 0x0000001006b48981 */ /* 0x0086a4000c1e1500 */
[----:B---3--:R-:W-:-:S02]  /*fec0*/  @!P0 IMAD.MOV.U32 R7, RZ, RZ, R206 ;  /* 0x000000ffff078224 */ /* 0x008fc400078e00ce */
[----:B------:R-:W3:Y:S01]  /*fed0*/  LDL R206, [R1+0x2d4] ;  /* 0x0002d40001ce7983 */ /* 0x000ee20000100800 */
[----:B------:R-:W-:-:S03]  /*fee0*/  @!P0 IMAD.MOV.U32 R6, RZ, RZ, R145 ;  /* 0x000000ffff068224 */ /* 0x000fc600078e0091 */
[----:B------:R-:W2:Y:S04]  /*fef0*/  LDL.LU R145, [R1+0x294] ;  /* 0x0002940001917983 */ /* 0x000ea80000300800 */
[----:B0-----:R-:W2:Y:S01]  /*ff00*/  LDL R203, [R1+0x2b8] ;  /* 0x0002b80001cb7983 */ /* 0x001ea20000100800 */
[----:B-1----:R-:W-:-:S03]  /*ff10*/  PRMT R179, RZ, 0x7610, R179 ;  /* 0x00007610ffb37816 */ /* 0x002fc600000000b3 */
[----:B------:R0:W-:Y:S04]  /*ff20*/  STS.U16 [R2+UR8+0xc00], R178 ;  /* 0x000c00b202007988 */ /* 0x0001e80008000408 */
[----:B------:R1:W2:Y:S01]  /*ff30*/  @!P0 LDG.E.U16 R179, desc[UR16][R6.64] ;  /* 0x0000001006b38981 */ /* 0x0002a2000c1e1500 */
[----:B0-----:R-:W-:Y:S01]  /*ff40*/  PRMT R178, RZ, 0x7610, R178 ;  /* 0x00007610ffb27816 */ /* 0x001fe200000000b2 */
[----:B-1----:R-:W-:Y:S02]  /*ff50*/  @!P0 IMAD.MOV.U32 R6, RZ, RZ, R232 ;  /* 0x000000ffff068224 */ /* 0x002fe400078e00e8 */
[----:B------:R-:W-:Y:S01]  /*ff60*/  @!P0 IMAD.MOV.U32 R7, RZ, RZ, R233 ;  /* 0x000000ffff078224 */ /* 0x000fe200078e00e9 */
[----:B------:R-:W-:Y:S01]  /*ff70*/  PRMT R177, RZ, 0x7610, R177 ;  /* 0x00007610ffb17816 */ /* 0x000fe200000000b1 */
[----:B------:R-:W-:Y:S01]  /*ff80*/  IMAD.MOV.U32 R233, RZ, RZ, R234 ;  /* 0x000000ffffe97224 */ /* 0x000fe200078e00ea */
[----:B------:R0:W-:Y:S01]  /*ff90*/  STS.U16 [R2+UR8+0x3400], R204 ;  /* 0x003400cc02007988 */ /* 0x0001e20008000408 */
[----:B------:R-:W-:-:S03]  /*ffa0*/  IMAD.MOV.U32 R234, RZ, RZ, R3 ;  /* 0x000000ffffea7224 */ /* 0x000fc600078e0003 */
[----:B------:R4:W2:Y:S01]  /*ffb0*/  @!P0 LDG.E.U16 R178, desc[UR16][R6.64] ;  /* 0x0000001006b28981 */ /* 0x0008a2000c1e1500 */
[----:B------:R-:W-:-:S03]  /*ffc0*/  IMAD.MOV.U32 R3, RZ, RZ, R149 ;  /* 0x000000ffff037224 */ /* 0x000fc600078e0095 */
[----:B------:R-:W2:Y:S04]  /*ffd0*/  LDL R232, [R1+0x298] ;  /* 0x0002980001e87983 */ /* 0x000ea80000100800 */
[----:B0-----:R-:W2:Y:S01]  /*ffe0*/  LDL.LU R204, [R1+0x274] ;  /* 0x0002740001cc7983 */ /* 0x001ea20000300800 */
[----:B----4-:R-:W-:-:S03]  /*fff0*/  @!P0 IMAD.MOV.U32 R6, RZ, RZ, R205 ;  /* 0x000000ffff068224 */ /* 0x010fc600078e00cd */
[----:B------:R-:W4:Y:S04]  /*10000*/  LDL.LU R149, [R1+0x278] ;  /* 0x0002780001957983 */ /* 0x000f280000300800 */
[----:B------:R-:W4:Y:S01]  /*10010*/  LDL R205, [R1+0x258] ;  /* 0x0002580001cd7983 */ /* 0x000f220000100800 */
[----:B---3--:R-:W-:-:S03]  /*10020*/  @!P0 IMAD.MOV.U32 R7, RZ, RZ, R206 ;  /* 0x000000ffff078224 */ /* 0x008fc600078e00ce */
[----:B------:R-:W3:Y:S04]  /*10030*/  LDL.LU R206, [R1+0x254] ;  /* 0x0002540001ce7983 */ /* 0x000ee80000300800 */
[----:B------:R2:W3:Y:S04]  /*10040*/  @!P0 LDG.E.U16 R177, desc[UR16][R6.64] ;  /* 0x0000001006b18981 */ /* 0x0004e8000c1e1500 */
[----:B------:R-:W4:Y:S01]  /*10050*/  LDL R7, [R1+0x2b4] ;  /* 0x0002b40001077983 */ /* 0x000f220000100800 */
[----:B--2---:R-:W-:-:S03]  /*10060*/  @!P0 IMAD.MOV.U32 R6, RZ, RZ, R203 ;  /* 0x000000ffff068224 */ /* 0x004fc600078e00cb */
[----:B------:R-:W2:Y:S04]  /*10070*/  LDL.LU R203, [R1+0x238] ;  /* 0x0002380001cb7983 */ /* 0x000ea80000300800 */
[----:B------:R0:W-:Y:S01]  /*10080*/  STS.U16 [R2+UR8+0x800], R176 ;  /* 0x000800b002007988 */ /* 0x0001e20008000408 */
[----:B------:R-:W-:Y:S02]  /*10090*/  PRMT R175, RZ, 0x7610, R175 ;  /* 0x00007610ffaf7816 */ /* 0x000fe400000000af */
[----:B0-----:R-:W-:Y:S01]  /*100a0*/  PRMT R176, RZ, 0x7610, R176 ;  /* 0x00007610ffb07816 */ /* 0x001fe200000000b0 */
[----:B------:R0:W-:Y:S01]  /*100b0*/  STS.U16 [R2+UR8+0x400], R174 ;  /* 0x000400ae02007988 */ /* 0x0001e20008000408 */
[----:B------:R-:W-:Y:S02]  /*100c0*/  PRMT R173, RZ, 0x7610, R173 ;  /* 0x00007610ffad7816 */ /* 0x000fe400000000ad */
[----:B0-----:R-:W-:Y:S01]  /*100d0*/  PRMT R174, RZ, 0x7610, R174 ;  /* 0x00007610ffae7816 */ /* 0x001fe200000000ae */
[----:B------:R0:W-:Y:S04]  /*100e0*/  STS.U16 [R2+UR8], R172 ;  /* 0x000000ac02007988 */ /* 0x0001e80008000408 */
[----:B------:R1:W-:Y:S01]  /*100f0*/  STS.U16 [R2+UR8+0x3c00], R171 ;  /* 0x003c00ab02007988 */ /* 0x0003e20008000408 */
[----:B0-----:R-:W-:-:S02]  /*10100*/  PRMT R172, RZ, 0x7610, R172 ;  /* 0x00007610ffac7816 */ /* 0x001fc400000000ac */
[----:B-1----:R-:W-:Y:S01]  /*10110*/  PRMT R171, RZ, 0x7610, R171 ;  /* 0x00007610ffab7816 */ /* 0x002fe200000000ab */
[----:B------:R0:W-:Y:S02]  /*10120*/  STS.U16 [R2+UR8+0x5c00], R170 ;  /* 0x005c00aa02007988 */ /* 0x0001e40008000408 */
[----:B0-----:R-:W-:Y:S02]  /*10130*/  PRMT R170, RZ, 0x7610, R170 ;  /* 0x00007610ffaa7816 */ /* 0x001fe400000000aa */
[----:B----4-:R0:W4:Y:S02]  /*10140*/  @!P0 LDG.E.U16 R176, desc[UR16][R6.64] ;  /* 0x0000001006b08981 */ /* 0x010124000c1e1500 */
[----:B0-----:R-:W-:Y:S02]  /*10150*/  @!P0 IMAD.MOV.U32 R6, RZ, RZ, R232 ;  /* 0x000000ffff068224 */ /* 0x001fe400078e00e8 */
[----:B------:R-:W-:-:S05]  /*10160*/  @!P0 IMAD.MOV.U32 R7, RZ, RZ, R145 ;  /* 0x000000ffff078224 */ /* 0x000fca00078e0091 */
[----:B------:R0:W4:Y:S02]  /*10170*/  @!P0 LDG.E.U16 R175, desc[UR16][R6.64] ;  /* 0x0000001006af8981 */ /* 0x000124000c1e1500 */
[----:B0-----:R-:W-:Y:S02]  /*10180*/  @!P0 IMAD.MOV.U32 R6, RZ, RZ, R149 ;  /* 0x000000ffff068224 */ /* 0x001fe400078e0095 */
[----:B------:R-:W-:-:S05]  /*10190*/  @!P0 IMAD.MOV.U32 R7, RZ, RZ, R204 ;  /* 0x000000ffff078224 */ /* 0x000fca00078e00cc */
[----:B------:R0:W4:Y:S02]  /*101a0*/  @!P0 LDG.E.U16 R174, desc[UR16][R6.64] ;  /* 0x0000001006ae8981 */ /* 0x000124000c1e1500 */
[----:B0-----:R-:W-:Y:S02]  /*101b0*/  @!P0 IMAD.MOV.U32 R6, RZ, RZ, R205 ;  /* 0x000000ffff068224 */ /* 0x001fe400078e00cd */
[----:B---3--:R-:W-:Y:S01]  /*101c0*/  @!P0 IMAD.MOV.U32 R7, RZ, RZ, R206 ;  /* 0x000000ffff078224 */ /* 0x008fe200078e00ce */
[----:B------:R-:W3:Y:S04]  /*101d0*/  LDL R205, [R1+0x590] ;  /* 0x0005900001cd7983 */ /* 0x000ee80000100800 */
[----:B------:R2:W4:Y:S01]  /*101e0*/  @!P0 LDG.E.U16 R173, desc[UR16][R6.64] ;  /* 0x0000001006ad8981 */ /* 0x000522000c1e1500 */
[----:B------:R-:W-:-:S02]  /*101f0*/  IMAD.MOV.U32 R232, RZ, RZ, R233 ;  /* 0x000000ffffe87224 */ /* 0x000fc400078e00e9 */
[----:B------:R-:W-:Y:S02]  /*10200*/  IMAD.MOV.U32 R233, RZ, RZ, R234 ;  /* 0x000000ffffe97224 */ /* 0x000fe400078e00ea */
[----:B--2---:R-:W-:Y:S02]  /*10210*/  @!P0 IMAD.MOV.U32 R6, RZ, RZ, R203 ;  /* 0x000000ffff068224 */ /* 0x004fe400078e00cb */
[----:B------:R-:W-:Y:S02]  /*10220*/  @!P0 IMAD.MOV.U32 R7, RZ, RZ, R241 ;  /* 0x000000ffff078224 */ /* 0x000fe400078e00f1 */
[----:B------:R-:W-:Y:S02]  /*10230*/  IMAD.MOV.U32 R234, RZ, RZ, R247 ;  /* 0x000000ffffea7224 */ /* 0x000fe400078e00f7 */
[----:B------:R-:W2:Y:S04]  /*10240*/  LDL.LU R247, [R1+0x2ac] ;  /* 0x0002ac0001f77983 */ /* 0x000ea80000300800 */
[----:B------:R0:W4:Y:S04]  /*10250*/  @!P0 LDG.E.U16 R172, desc[UR16][R6.64] ;  /* 0x0000001006ac8981 */ /* 0x000128000c1e1500 */
[----:B------:R1:W-:Y:S01]  /*10260*/  STL [R1+0x824], R241 ;  /* 0x000824f101007387 */ /* 0x0003e20000100800 */
[----:B0-----:R-:W-:-:S02]  /*10270*/  @!P0 IMAD.MOV.U32 R6, RZ, RZ, R244 ;  /* 0x000000ffff068224 */ /* 0x001fc400078e00f4 */
[----:B------:R-:W-:Y:S01]  /*10280*/  @!P0 IMAD.MOV.U32 R7, RZ, RZ, R240 ;  /* 0x000000ffff078224 */ /* 0x000fe200078e00f0 */
[----:B-1----:R-:W2:Y:S04]  /*10290*/  LDL R241, [R1+0x58c] ;  /* 0x00058c0001f17983 */ /* 0x002ea80000100800 */
[----:B------:R0:W-:Y:S04]  /*102a0*/  STL [R1+0x82c], R244 ;  /* 0x00082cf401007387 */ /* 0x0001e80000100800 */
[----:B------:R1:W4:Y:S04]  /*102b0*/  @!P0 LDG.E.U16 R171, desc[UR16][R6.64] ;  /* 0x0000001006ab8981 */ /* 0x000328000c1e1500 */
[----:B0-----:R-:W4:Y:S04]  /*102c0*/  LDL R244, [R1+0x570] ;  /* 0x0005700001f47983 */ /* 0x001f280000100800 */
[----:B------:R0:W-:Y:S01]  /*102d0*/  STL [R1+0x828], R240 ;  /* 0x000828f001007387 */ /* 0x0001e20000100800 */
[----:B-1----:R-:W-:-:S02]  /*102e0*/  @!P0 IMAD.MOV.U32 R6, RZ, RZ, R251 ;  /* 0x000000ffff068224 */ /* 0x002fc400078e00fb */
[----:B------:R-:W-:-:S05]  /*102f0*/  @!P0 IMAD.MOV.U32 R7, RZ, RZ, R250 ;  /* 0x000000ffff078224 */ /* 0x000fca00078e00fa */
[----:B------:R1:W4:Y:S04]  /*10300*/  @!P0 LDG.E.U16 R170, desc[UR16][R6.64] ;  /* 0x0000001006aa8981 */ /* 0x000328000c1e1500 */
[----:B0-----:R-:W4:Y:S04]  /*10310*/  LDL.LU R240, [R1+0x24c] ;  /* 0x00024c0001f07983 */ /* 0x001f280000300800 */
[----:B------:R0:W-:Y:S01]  /*10320*/  STL [R1+0x834], R251 ;  /* 0x000834fb01007387 */ /* 0x0001e20000100800 */
[----:B-1----:R-:W-:Y:S02]  /*10330*/  @!P0 IMAD.MOV.U32 R6, RZ, RZ, R243 ;  /* 0x000000ffff068224 */ /* 0x002fe400078e00f3 */
[----:B------:R-:W-:Y:S01]  /*10340*/  @!P0 IMAD.MOV.U32 R7, RZ, RZ, R242 ;  /* 0x000000ffff078224 */ /* 0x000fe200078e00f2 */
[----:B0-----:R-:W4:Y:S04]  /*10350*/  LDL.LU R251, [R1+0x230] ;  /* 0x0002300001fb7983 */ /* 0x001f280000300800 */
[----:B------:R0:W-:Y:S04]  /*10360*/  STL [R1+0x830], R250 ;  /* 0x000830fa01007387 */ /* 0x0001e80000100800 */
[----:B0-----:R-:W4:Y:S04]  /*10370*/  LDL R250, [R1+0x56c] ;  /* 0x00056c0001fa7983 */ /* 0x001f280000100800 */
[----:B------:R0:W-:Y:S04]  /*10380*/  STL [R1+0x83c], R243 ;  /* 0x00083cf301007387 */ /* 0x0001e80000100800 */
[----:B0-----:R-:W3:Y:S04]  /*10390*/  LDL R243, [R1+0x7ac] ;  /* 0x0007ac0001f37983 */ /* 0x001ee80000100800 */
[----:B------:R0:W-:Y:S04]  /*103a0*/  STL [R1+0x838], R242 ;  /* 0x000838f201007387 */ /* 0x0001e80000100800 */
[----:B0-----:R-:W2:Y:S01]  /*103b0*/  LDL R242, [R1+0x7a8] ;  /* 0x0007a80001f27983 */ /* 0x001ea20000100800 */
[----:B------:R-:W-:-:S02]  /*103c0*/  PRMT R169, RZ, 0x7610, R169 ;  /* 0x00007610ffa97816 */ /* 0x000fc400000000a9 */
[----:B------:R-:W-:-:S04]  /*103d0*/  PRMT R168, RZ, 0x7610, R168 ;  /* 0x00007610ffa87816 */ /* 0x000fc800000000a8 */
[----:B------:R3:W4:Y:S01]  /*103e0*/  @!P0 LDG.E.U16 R169, desc[UR16][R6.64] ;  /* 0x0000001006a98981 */ /* 0x000722000c1e1500 */
[----:B------:R-:W-:Y:S02]  /*103f0*/  PRMT R167, RZ, 0x7610, R167 ;  /* 0x00007610ffa77816 */ /* 0x000fe400000000a7 */
[----:B------:R-:W-:Y:S01]  /*10400*/  PRMT R166, RZ, 0x7610, R166 ;  /* 0x00007610ffa67816 */ /* 0x000fe200000000a6 */
[----:B---3--:R-:W-:Y:S02]  /*10410*/  @!P0 IMAD.MOV.U32 R6, RZ, RZ, R243 ;  /* 0x000000ffff068224 */ /* 0x008fe400078e00f3 */
[----:B------:R-:W3:Y:S01]  /*10420*/  LDL R243, [R1+0x550] ;  /* 0x0005500001f37983 */ /* 0x000ee20000100800 */
[----:B--2---:R-:W-:-:S03]  /*10430*/  @!P0 IMAD.MOV.U32 R7, RZ, RZ, R242 ;  /* 0x000000ffff078224 */ /* 0x004fc600078e00f2 */
[----:B------:R0:W-:Y:S04]  /*10440*/  STS.U16 [R2+UR8+0x4000], R165 ;  /* 0x004000a502007988 */ /* 0x0001e80008000408 */
[----:B------:R1:W2:Y:S04]  /*10450*/  @!P0 LDG.E.U16 R168, desc[UR16][R6.64] ;  /* 0x0000001006a88981 */ /* 0x0002a8000c1e1500 */
[----:B------:R0:W-:Y:S01]  /*10460*/  STS.U16 [R2+UR8+0x6000], R164 ;  /* 0x006000a402007988 */ /* 0x0001e20008000408 */
[----:B------:R-:W-:-:S03]  /*10470*/  PRMT R163, RZ, 0x7610, R163 ;  /* 0x00007610ffa37816 */ /* 0x000fc600000000a3 */
[----:B------:R-:W2:Y:S01]  /*10480*/  LDL R242, [R1+0x7cc] ;  /* 0x0007cc0001f27983 */ /* 0x000ea20000100800 */
[----:B-1----:R-:W-:Y:S02]  /*10490*/  @!P0 IMAD.MOV.U32 R6, RZ, RZ, R205 ;  /* 0x000000ffff068224 */ /* 0x002fe400078e00cd */
[----:B------:R-:W-:Y:S01]  /*104a0*/  @!P0 IMAD.MOV.U32 R7, RZ, RZ, R241 ;  /* 0x000000ffff078224 */ /* 0x000fe200078e00f1 */
[----:B------:R-:W2:Y:S04]  /*104b0*/  LDL R205, [R1+0x530] ;  /* 0x0005300001cd7983 */ /* 0x000ea80000100800 */
[----:B------:R4:W2:Y:S04]  /*104c0*/  @!P0 LDG.E.U16 R167, desc[UR16][R6.64] ;  /* 0x0000001006a78981 */ /* 0x0008a8000c1e1500 */
[----:B------:R-:W2:Y:S01]  /*104d0*/  LDL R241, [R1+0x52c] ;  /* 0x00052c0001f17983 */ /* 0x000ea20000100800 */
[----:B----4-:R-:W-:-:S02]  /*104e0*/  @!P0 IMAD.MOV.U32 R6, RZ, RZ, R244 ;  /* 0x000000ffff068224 */ /* 0x010fc400078e00f4 */
[----:B------:R-:W-:Y:S01]  /*104f0*/  @!P0 IMAD.MOV.U32 R7, RZ, RZ, R250 ;  /* 0x000000ffff078224 */ /* 0x000fe200078e00fa */
[----:B------:R-:W4:Y:S04]  /*10500*/  LDL R244, [R1+0x510] ;  /* 0x0005100001f47983 */ /* 0x000f280000100800 */
[----:B------:R3:W4:Y:S04]  /*10510*/  @!P0 LDG.E.U16 R166, desc[UR16][R6.64] ;  /* 0x0000001006a68981 */ /* 0x000728000c1e1500 */
[----:B------:R-:W4:Y:S04]  /*10520*/  LDL R250, [R1+0x50c] ;  /* 0x00050c0001fa7983 */ /* 0x000f280000100800 */
[----:B------:R-:W2:Y:S01]  /*10530*/  LDL R7, [R1+0x54c] ;  /* 0x00054c0001077983 */ /* 0x000ea20000100800 */
[----:B0-----:R-:W-:-:S02]  /*10540*/  PRMT R165, RZ, 0x7610, R165 ;  /* 0x00007610ffa57816 */ /* 0x001fc400000000a5 */
[----:B------:R-:W-:Y:S01]  /*10550*/  PRMT R164, RZ, 0x7610, R164 ;  /* 0x00007610ffa47816 */ /* 0x000fe200000000a4 */
[----:B------:R-:W-:Y:S04]  /*10560*/  STS.U16 [R2+UR8+0x4400], R158 ;  /* 0x0044009e02007988 */ /* 0x000fe80008000408 */
        /* <DEDUP_REMOVED lines=11> */
[----:B------:R-:W-:Y:S01]  /*10620*/  STS.U16 [R2+UR8+0x7c00], R15 ;  /* 0x007c000f02007988 */ /* 0x000fe20008000408 */
[----:B---3--:R-:W-:-:S03]  /*10630*/  @!P0 IMAD.MOV.U32 R6, RZ, RZ, R243 ;  /* 0x000000ffff068224 */ /* 0x008fc600078e00f3 */
[----:B------:R-:W3:Y:S04]  /*10640*/  LDL R243, [R1+0x4f0] ;  /* 0x0004f00001f37983 */ /* 0x000ee80000100800 */
[----:B--2---:R0:W2:Y:S02]  /*10650*/  @!P0 LDG.E.U16 R165, desc[UR16][R6.64] ;  /* 0x0000001006a58981 */ /* 0x0040a4000c1e1500 */
[----:B0-----:R-:W-:Y:S02]  /*10660*/  @!P0 IMAD.MOV.U32 R6, RZ, RZ, R205 ;  /* 0x000000ffff068224 */ /* 0x001fe400078e00cd */
        /* <DEDUP_REMOVED lines=9> */
[----:B------:R-:W2:Y:S04]  /*10700*/  LDL R7, [R1+0x4ec] ;  /* 0x0004ec0001077983 */ /* 0x000ea80000100800 */
[----:B------:R0:W-:Y:S04]  /*10710*/  STL [R1+0x840], R2 ;  /* 0x0008400201007387 */ /* 0x0001e80000100800 */
[----:B0-----:R-:W4:Y:S01]  /*10720*/  LDL R2, [R1+0x490] ;  /* 0x0004900001027983 */ /* 0x001f220000100800 */
[----:B------:R-:W-:-:S02]  /*10730*/  PRMT R162, RZ, 0x7610, R162 ;  /* 0x00007610ffa27816 */ /* 0x000fc400000000a2 */
[----:B------:R-:W-:Y:S01]  /*10740*/  PRMT R161, RZ, 0x7610, R161 ;  /* 0x00007610ffa17816 */ /* 0x000fe200000000a1 */
[----:B------:R0:W-:Y:S01]  /*10750*/  STS.U16 [R242+UR8+0x100], R211 ;  /* 0x000100d3f2007988 */ /* 0x0001e20008000408 */
[----:B------:R-:W-:-:S03]  /*10760*/  PRMT R160, RZ, 0x7610, R160 ;  /* 0x00007610ffa07816 */ /* 0x000fc600000000a0 */
[----:B------:R1:W-:Y:S04]  /*10770*/  STS.U16 [R242+UR8+0x500], R210 ;  /* 0x000500d2f2007988 */ /* 0x0003e80008000408 */
[----:B0-----:R-:W4:Y:S04]  /*10780*/  LDL R211, [R1+0x44c] ;  /* 0x00044c0001d37983 */ /* 0x001f280000100800 */
[----:B-1----:R-:W4:Y:S04]  /*10790*/  LDL R210, [R1+0x450] ;  /* 0x0004500001d27983 */ /* 0x002f280000100800 */
[----:B------:R0:W-:Y:S04]  /*107a0*/  STS.U16 [R242+UR8+0x900], R209 ;  /* 0x000900d1f2007988 */ /* 0x0001e80008000408 */
[----:B0-----:R-:W4:Y:S01]  /*107b0*/  LDL R209, [R1+0x42c] ;  /* 0x00042c0001d17983 */ /* 0x001f220000100800 */
[----:B---3--:R-:W-:-:S03]  /*107c0*/  @!P0 IMAD.MOV.U32 R6, RZ, RZ, R243 ;  /* 0x000000ffff068224 */ /* 0x008fc600078e00f3 */
[----:B------:R-:W3:Y:S04]  /*107d0*/  LDL R243, [R1+0x48c] ;  /* 0x00048c0001f37983 */ /* 0x000ee80000100800 */
[----:B--2---:R0:W2:Y:S02]  /*107e0*/  @!P0 LDG.E.U16 R162, desc[UR16][R6.64] ;  /* 0x0000001006a28981 */ /* 0x0040a4000c1e1500 */
[----:B0-----:R-:W-:Y:S02]  /*107f0*/  @!P0 IMAD.MOV.U32 R7, RZ, RZ, R241 ;  /* 0x000000ffff078224 */ /* 0x001fe400078e00f1 */
[----:B------:R-:W-:Y:S02]  /*10800*/  IMAD.MOV.U32 R241, RZ, RZ, R232 ;  /* 0x000000fffff17224 */ /* 0x000fe400078e00e8 */
[----:B------:R-:W-:Y:S01]  /*10810*/  @!P0 IMAD.MOV.U32 R6, RZ, RZ, R205 ;  /* 0x000000ffff068224 */ /* 0x000fe200078e00cd */
[----:B------:R-:W2:Y:S01]  /*10820*/  LDL R232, [R1+0x470] ;  /* 0x0004700001e87983 */ /* 0x000ea20000100800 */
[----:B------:R-:W-:-:S03]  /*10830*/  IMAD.MOV.U32 R205, RZ, RZ, R233 ;  /* 0x000000ffffcd7224 */ /* 0x000fc600078e00e9 */
[----:B------:R-:W2:Y:S04]  /*10840*/  LDL R233, [R1+0x46c] ;  /* 0x00046c0001e97983 */ /* 0x000ea80000100800 */
[----:B------:R4:W2:Y:S02]  /*10850*/  @!P0 LDG.E.U16 R161, desc[UR16][R6.64] ;  /* 0x0000001006a18981 */ /* 0x0008a4000c1e1500 */
[----:B----4-:R-:W-:Y:S02]  /*10860*/  @!P0 IMAD.MOV.U32 R6, RZ, RZ, R244 ;  /* 0x000000ffff068224 */ /* 0x010fe400078e00f4 */
[----:B------:R-:W-:Y:S01]  /*10870*/  @!P0 IMAD.MOV.U32 R7, RZ, RZ, R250 ;  /* 0x000000ffff078224 */ /* 0x000fe200078e00fa */
[----:B------:R-:W-:Y:S01]  /*10880*/  PRMT R159, RZ, 0x7610, R159 ;  /* 0x00007610ff9f7816 */ /* 0x000fe2000000009f */
[----:B------:R-:W4:Y:S04]  /*10890*/  LDL R244, [R1+0x40c] ;  /* 0x00040c0001f47983 */ /* 0x000f280000100800 */
[----:B------:R0:W4:Y:S02]  /*108a0*/  @!P0 LDG.E.U16 R160, desc[UR16][R6.64] ;  /* 0x0000001006a08981 */ /* 0x000124000c1e1500 */
[----:B0-----:R-:W-:-:S02]  /*108b0*/  @!P0 IMAD.MOV.U32 R6, RZ, RZ, R2 ;  /* 0x000000ffff068224 */ /* 0x001fc400078e0002 */
[----:B------:R-:W4:Y:S01]  /*108c0*/  LDL R2, [R1+0x430] ;  /* 0x0004300001027983 */ /* 0x000f220000100800 */
[----:B------:R-:W-:Y:S02]  /*108d0*/  PRMT R158, RZ, 0x7610, R158 ;  /* 0x00007610ff9e7816 */ /* 0x000fe4000000009e */
[----:B------:R-:W-:Y:S01]  /*108e0*/  PRMT R157, RZ, 0x7610, R157 ;  /* 0x00007610ff9d7816 */ /* 0x000fe2000000009d */
[----:B---3--:R-:W-:Y:S02]  /*108f0*/  @!P0 IMAD.MOV.U32 R7, RZ, RZ, R243 ;  /* 0x000000ffff078224 */ /* 0x008fe400078e00f3 */
[----:B------:R-:W3:Y:S04]  /*10900*/  LDL R243, [R1+0x410] ;  /* 0x0004100001f37983 */ /* 0x000ee80000100800 */
[----:B------:R2:W3:Y:S02]  /*10910*/  @!P0 LDG.E.U16 R159, desc[UR16][R6.64] ;  /* 0x00000010069f8981 */ /* 0x0004e4000c1e1500 */
[----:B--2---:R-:W-:-:S02]  /*10920*/  @!P0 IMAD.MOV.U32 R6, RZ, RZ, R232 ;  /* 0x000000ffff068224 */ /* 0x004fc400078e00e8 */
[----:B------:R-:W-:Y:S02]  /*10930*/  IMAD.MOV.U32 R232, RZ, RZ, R234 ;  /* 0x000000ffffe87224 */ /* 0x000fe400078e00ea */
[----:B------:R-:W-:Y:S01]  /*10940*/  @!P0 IMAD.MOV.U32 R7, RZ, RZ, R233 ;  /* 0x000000ffff078224 */ /* 0x000fe200078e00e9 */
[----:B------:R-:W2:Y:S04]  /*10950*/  LDL R234, [R1+0x3ec] ;  /* 0x0003ec0001ea7983 */ /* 0x000ea80000100800 */
[----:B------:R-:W2:Y:S04]  /*10960*/  LDL R233, [R1+0x3f0] ;  /* 0x0003f00001e97983 */ /* 0x000ea80000100800 */
[----:B------:R0:W2:Y:S02]  /*10970*/  @!P0 LDG.E.U16 R158, desc[UR16][R6.64] ;  /* 0x00000010069e8981 */ /* 0x0000a4000c1e1500 */
[----:B0-----:R-:W-:-:S02]  /*10980*/  @!P0 IMAD.MOV.U32 R6, RZ, RZ, R210 ;  /* 0x000000ffff068224 */ /* 0x001fc400078e00d2 */
[----:B------:R-:W-:Y:S01]  /*10990*/  @!P0 IMAD.MOV.U32 R7, RZ, RZ, R211 ;  /* 0x000000ffff078224 */ /* 0x000fe200078e00d3 */
[----:B------:R-:W2:Y:S04]  /*109a0*/  LDL R210, [R1+0x3d0] ;  /* 0x0003d00001d27983 */ /* 0x000ea80000100800 */
[----:B------:R-:W2:Y:S04]  /*109b0*/  LDL R211, [R1+0x3cc] ;  /* 0x0003cc0001d37983 */ /* 0x000ea80000100800 */
[----:B------:R4:W2:Y:S02]  /*109c0*/  @!P0 LDG.E.U16 R157, desc[UR16][R6.64] ;  /* 0x00000010069d8981 */ /* 0x0008a4000c1e1500 */
[----:B----4-:R-:W-:-:S02]  /*109d0*/  @!P0 IMAD.MOV.U32 R6, RZ, RZ, R2 ;  /* 0x000000ffff068224 */ /* 0x010fc400078e0002 */
[----:B------:R-:W4:Y:S01]  /*109e0*/  LDL R2, [R1+0x3b0] ;  /* 0x0003b00001027983 */ /* 0x000f220000100800 */
[----:B------:R-:W-:-:S03]  /*109f0*/  @!P0 IMAD.MOV.U32 R7, RZ, RZ, R209 ;  /* 0x000000ffff078224 */ /* 0x000fc600078e00d1 */
[----:B------:R-:W4:Y:S04]  /*10a00*/  LDL R209, [R1+0x3ac] ;  /* 0x0003ac0001d17983 */ /* 0x000f280000100800 */
[----:B------:R0:W-:Y:S01]  /*10a10*/  STS.U16 [R242+UR8+0xd00], R156 ;  /* 0x000d009cf2007988 */ /* 0x0001e20008000408 */
[----:B------:R-:W-:Y:S02]  /*10a20*/  PRMT R155, RZ, 0x7610, R155 ;  /* 0x00007610ff9b7816 */ /* 0x000fe4000000009b */
[----:B0-----:R-:W-:-:S06]  /*10a30*/  PRMT R156, RZ, 0x7610, R156 ;  /* 0x00007610ff9c7816 */ /* 0x001fcc000000009c */
[----:B------:R0:W4:Y:S02]  /*10a40*/  @!P0 LDG.E.U16 R156, desc[UR16][R6.64] ;  /* 0x00000010069c8981 */ /* 0x000124000c1e1500 */
[----:B0-----:R-:W-:Y:S02]  /*10a50*/  @!P0 IMAD.MOV.U32 R7, RZ, RZ, R244 ;  /* 0x000000ffff078224 */ /* 0x001fe400078e00f4 */
[----:B------:R0:W-:Y:S04]  /*10a60*/  STS.U16 [R242+UR8+0x1100], R154 ;  /* 0x0011009af2007988 */ /* 0x0001e80008000408 */
[----:B------:R-:W-:Y:S04]  /*10a70*/  STS.U16 [R242+UR8+0x1500], R20 ;  /* 0x00150014f2007988 */ /* 0x000fe80008000408 */
[----:B------:R-:W-:Y:S01]  /*10a80*/  STS.U16 [R242+UR8+0x1900], R19 ;  /* 0x00190013f2007988 */ /* 0x000fe20008000408 */
[----:B0-----:R-:W-:-:S03]  /*10a90*/  PRMT R154, RZ, 0x7610, R154 ;  /* 0x00007610ff9a7816 */ /* 0x001fc6000000009a */
[----:B------:R-:W-:Y:S04]  /*10aa0*/  STS.U16 [R242+UR8+0x1d00], R21 ;  /* 0x001d0015f2007988 */ /* 0x000fe80008000408 */
[----:B------:R0:W-:Y:S04]  /*10ab0*/  STS.U16 [R242+UR8+0x2100], R213 ;  /* 0x002100d5f2007988 */ /* 0x0001e80008000408 */
[----:B------:R1:W-:Y:S01]  /*10ac0*/  STS.U16 [R242+UR8+0x2500], R219 ;  /* 0x002500dbf2007988 */ /* 0x0003e20008000408 */
[----:B------:R-:W-:-:S03]  /*10ad0*/  PRMT R152, RZ, 0x7610, R152 ;  /* 0x00007610ff987816 */ /* 0x000fc60000000098 */
[----:B0-----:R-:W4:Y:S04]  /*10ae0*/  LDL R213, [R1+0x370] ;  /* 0x0003700001d57983 */ /* 0x001f280000100800 */
[----:B-1----:R-:W4:Y:S01]  /*10af0*/  LDL R219, [R1+0x36c] ;  /* 0x00036c0001db7983 */ /* 0x002f220000100800 */
[----:B---3--:R-:W-:-:S05]  /*10b00*/  @!P0 IMAD.MOV.U32 R6, RZ, RZ, R243 ;  /* 0x000000ffff068224 */ /* 0x008fca00078e00f3 */
[----:B------:R2:W3:Y:S02]  /*10b10*/  @!P0 LDG.E.U16 R155, desc[UR16][R6.64] ;  /* 0x00000010069b8981 */ /* 0x0004e4000c1e1500 */
[----:B--2---:R-:W-:Y:S02]  /*10b20*/  @!P0 IMAD.MOV.U32 R7, RZ, RZ, R234 ;  /* 0x000000ffff078224 */ /* 0x004fe400078e00ea */
[----:B------:R-:W-:Y:S02]  /*10b30*/  IMAD.MOV.U32 R234, RZ, RZ, R236 ;  /* 0x000000ffffea7224 */ /* 0x000fe400078e00ec */
[----:B------:R-:W-:Y:S01]  /*10b40*/  @!P0 IMAD.MOV.U32 R6, RZ, RZ, R233 ;  /* 0x000000ffff068224 */ /* 0x000fe200078e00e9 */
[----:B------:R-:W2:Y:S04]  /*10b50*/  LDL R236, [R1+0x38c] ;  /* 0x00038c0001ec7983 */ /* 0x000ea80000100800 */
[----:B------:R-:W3:Y:S04]  /*10b60*/  LDL R233, [R1+0x390] ;  /* 0x0003900001e97983 */ /* 0x000ee80000100800 */
[----:B------:R0:W3:Y:S02]  /*10b70*/  @!P0 LDG.E.U16 R154, desc[UR16][R6.64] ;  /* 0x00000010069a8981 */ /* 0x0000e4000c1e1500 */
[----:B0-----:R-:W-:-:S02]  /*10b80*/  @!P0 IMAD.MOV.U32 R6, RZ, RZ, R210 ;  /* 0x000000ffff068224 */ /* 0x001fc400078e00d2 */
[----:B------:R-:W-:Y:S01]  /*10b90*/  @!P0 IMAD.MOV.U32 R7, RZ, RZ, R211 ;  /* 0x000000ffff078224 */ /* 0x000fe200078e00d3 */
[----:B------:R-:W3:Y:S04]  /*10ba0*/  LDL R210, [R1+0x350] ;  /* 0x0003500001d27983 */ /* 0x000ee80000100800 */
[----:B------:R-:W3:Y:S04]  /*10bb0*/  LDL R211, [R1+0x34c] ;  /* 0x00034c0001d37983 */ /* 0x000ee80000100800 */
[----:B------:R4:W3:Y:S02]  /*10bc0*/  @!P0 LDG.E.U16 R152, desc[UR16][R6.64] ;  /* 0x0000001006988981 */ /* 0x0008e4000c1e1500 */
[----:B----4-:R-:W-:-:S02]  /*10bd0*/  @!P0 IMAD.MOV.U32 R6, RZ, RZ, R2 ;  /* 0x000000ffff068224 */ /* 0x010fc400078e0002 */
[----:B------:R-:W4:Y:S01]  /*10be0*/  LDL R2, [R1+0x330] ;  /* 0x0003300001027983 */ /* 0x000f220000100800 */
[----:B------:R-:W-:-:S03]  /*10bf0*/  @!P0 IMAD.MOV.U32 R7, RZ, RZ, R209 ;  /* 0x000000ffff078224 */ /* 0x000fc600078e00d1 */
[----:B------:R-:W4:Y:S01]  /*10c00*/  LDL R209, [R1+0x32c] ;  /* 0x00032c0001d17983 */ /* 0x000f220000100800 */
[----:B------:R-:W-:Y:S02]  /*10c10*/  PRMT R23, RZ, 0x7610, R23 ;  /* 0x00007610ff177816 */ /* 0x000fe40000000017 */
[----:B------:R-:W-:-:S04]  /*10c20*/  PRMT R22, RZ, 0x7610, R22 ;  /* 0x00007610ff167816 */ /* 0x000fc80000000016 */
[----:B------:R2:W4:Y:S01]  /*10c30*/  @!P0 LDG.E.U16 R23, desc[UR16][R6.64] ;  /* 0x0000001006178981 */ /* 0x000522000c1e1500 */
[----:B------:R-:W-:Y:S01]  /*10c40*/  PRMT R21, RZ, 0x7610, R21 ;  /* 0x00007610ff157816 */ /* 0x000fe20000000015 */
[----:B------:R-:W-:Y:S01]  /*10c50*/  IMAD.MOV.U32 R244, RZ, RZ, R241 ;  /* 0x000000fffff47224 */ /* 0x000fe200078e00f1 */
[----:B------:R-:W-:Y:S01]  /*10c60*/  PRMT R20, RZ, 0x7610, R20 ;  /* 0x00007610ff147816 */ /* 0x000fe20000000014 */
[----:B------:R-:W-:Y:S02]  /*10c70*/  IMAD.MOV.U32 R241, RZ, RZ, R237 ;  /* 0x000000fffff17224 */ /* 0x000fe400078e00ed */
[----:B------:R-:W-:Y:S02]  /*10c80*/  IMAD.MOV.U32 R237, RZ, RZ, R143 ;  /* 0x000000ffffed7224 */ /* 0x000fe400078e008f */
[----:B------:R-:W4:Y:S01]  /*10c90*/  LDL R143, [R1+0x310] ;  /* 0x00031000018f7983 */ /* 0x000f220000100800 */
[----:B--2---:R-:W-:Y:S02]  /*10ca0*/  @!P0 IMAD.MOV.U32 R7, RZ, RZ, R236 ;  /* 0x000000ffff078224 */ /* 0x004fe400078e00ec */
[----:B---3--:R-:W-:-:S05]  /*10cb0*/  @!P0 IMAD.MOV.U32 R6, RZ, RZ, R233 ;  /* 0x000000ffff068224 */ /* 0x008fca00078e00e9 */
[----:B------:R0:W2:Y:S01]  /*10cc0*/  @!P0 LDG.E.U16 R22, desc[UR16][R6.64] ;  /* 0x0000001006168981 */ /* 0x0000a2000c1e1500 */
[----:B------:R-:W-:-:S03]  /*10cd0*/  IMAD.MOV.U32 R236, RZ, RZ, R146 ;  /* 0x000000ffffec7224 */ /* 0x000fc600078e0092 */
[----:B------:R-:W3:Y:S01]  /*10ce0*/  LDL R146, [R1+0x30c] ;  /* 0x00030c0001927983 */ /* 0x000ee20000100800 */
[----:B0-----:R-:W-:Y:S02]  /*10cf0*/  @!P0 IMAD.MOV.U32 R6, RZ, RZ, R213 ;  /* 0x000000ffff068224 */ /* 0x001fe400078e00d5 */
[----:B------:R-:W-:-:S05]  /*10d00*/  @!P0 IMAD.MOV.U32 R7, RZ, RZ, R219 ;  /* 0x000000ffff078224 */ /* 0x000fca00078e00db */
[----:B------:R0:W2:Y:S01]  /*10d10*/  @!P0 LDG.E.U16 R21, desc[UR16][R6.64] ;  /* 0x0000001006158981 */ /* 0x0000a2000c1e1500 */
[----:B------:R-:W-:-:S03]  /*10d20*/  IMAD.MOV.U32 R233, RZ, RZ, R147 ;  /* 0x000000ffffe97224 */ /* 0x000fc600078e0093 */
[----:B------:R-:W2:Y:S01]  /*10d30*/  LDL R147, [R1+0x2ec] ;  /* 0x0002ec0001937983 */ /* 0x000ea20000100800 */
[----:B0-----:R-:W-:Y:S02]  /*10d40*/  @!P0 IMAD.MOV.U32 R6, RZ, RZ, R210 ;  /* 0x000000ffff068224 */ /* 0x001fe400078e00d2 */
[----:B------:R-:W-:Y:S01]  /*10d50*/  @!P0 IMAD.MOV.U32 R7, RZ, RZ, R211 ;  /* 0x000000ffff078224 */ /* 0x000fe200078e00d3 */
[----:B------:R-:W2:Y:S04]  /*10d60*/  LDL R210, [R1+0x2d0] ;  /* 0x0002d00001d27983 */ /* 0x000ea80000100800 */
[----:B------:R4:W2:Y:S04]  /*10d70*/  @!P0 LDG.E.U16 R20, desc[UR16][R6.64] ;  /* 0x0000001006148981 */ /* 0x0008a8000c1e1500 */
[----:B------:R-:W2:Y:S01]  /*10d80*/  LDL R211, [R1+0x2cc] ;  /* 0x0002cc0001d37983 */ /* 0x000ea20000100800 */
[----:B----4-:R-:W-:-:S03]  /*10d90*/  @!P0 IMAD.MOV.U32 R6, RZ, RZ, R2 ;  /* 0x000000ffff068224 */ /* 0x010fc600078e0002 */
[----:B------:R-:W4:Y:S01]  /*10da0*/  LDL R2, [R1+0x2f0] ;  /* 0x0002f00001027983 */ /* 0x000f220000100800 */
[----:B------:R-:W-:-:S03]  /*10db0*/  @!P0 IMAD.MOV.U32 R7, RZ, RZ, R209 ;  /* 0x000000ffff078224 */ /* 0x000fc600078e00d1 */
[----:B------:R-:W4:Y:S01]  /*10dc0*/  LDL R209, [R1+0x2b0] ;  /* 0x0002b00001d17983 */ /* 0x000f220000100800 */
[----:B------:R-:W-:Y:S02]  /*10dd0*/  PRMT R19, RZ, 0x7610, R19 ;  /* 0x00007610ff137816 */ /* 0x000fe40000000013 */
[----:B------:R-:W-:-:S04]  /*10de0*/  PRMT R18, RZ, 0x7610, R18 ;  /* 0x00007610ff127816 */ /* 0x000fc80000000012 */
[----:B------:R0:W4:Y:S02]  /*10df0*/  @!P0 LDG.E.U16 R19, desc[UR16][R6.64] ;  /* 0x0000001006138981 */ /* 0x000124000c1e1500 */
[----:B0-----:R-:W-:Y:S02]  /*10e00*/  @!P0 IMAD.MOV.U32 R6, RZ, RZ, R143 ;  /* 0x000000ffff068224 */ /* 0x001fe400078e008f */
[----:B------:R-:W4:Y:S01]  /*10e10*/  LDL.LU R143, [R1+0x28c] ;  /* 0x00028c00018f7983 */ /* 0x000f220000300800 */
[----:B------:R-:W-:Y:S02]  /*10e20*/  PRMT R17, RZ, 0x7610, R17 ;  /* 0x00007610ff117816 */ /* 0x000fe40000000011 */
[----:B------:R-:W-:Y:S01]  /*10e30*/  PRMT R16, RZ, 0x7610, R16 ;  /* 0x00007610ff107816 */ /* 0x000fe20000000010 */
[----:B------:R-:W-:Y:S02]  /*10e40*/  IMAD.MOV.U32 R250, RZ, RZ, R205 ;  /* 0x000000fffffa7224 */ /* 0x000fe400078e00cd */
[----:B---3--:R-:W-:-:S02]  /*10e50*/  @!P0 IMAD.MOV.U32 R7, RZ, RZ, R146 ;  /* 0x000000ffff078224 */ /* 0x008fc400078e0092 */
[----:B------:R-:W3:Y:S04]  /*10e60*/  LDL.LU R146, [R1+0x290] ;  /* 0x0002900001927983 */ /* 0x000ee80000300800 */
[----:B------:R2:W3:Y:S02]  /*10e70*/  @!P0 LDG.E.U16 R18, desc[UR16][R6.64] ;  /* 0x0000001006128981 */ /* 0x0004e4000c1e1500 */
[----:B--2---:R-:W-:Y:S02]  /*10e80*/  @!P0 IMAD.MOV.U32 R7, RZ, RZ, R147 ;  /* 0x000000ffff078224 */ /* 0x004fe400078e0093 */
[----:B----4-:R-:W-:Y:S02]  /*10e90*/  @!P0 IMAD.MOV.U32 R6, RZ, RZ, R2 ;  /* 0x000000ffff068224 */ /* 0x010fe400078e0002 */
[----:B------:R-:W2:Y:S04]  /*10ea0*/  LDL.LU R2, [R1+0x26c] ;  /* 0x00026c0001027983 */ /* 0x000ea80000300800 */
[----:B------:R-:W4:Y:S04]  /*10eb0*/  LDL.LU R147, [R1+0x270] ;  /* 0x0002700001937983 */ /* 0x000f280000300800 */
[----:B------:R0:W2:Y:S02]  /*10ec0*/  @!P0 LDG.E.U16 R17, desc[UR16][R6.64] ;  /* 0x0000001006118981 */ /* 0x0000a4000c1e1500 */
[----:B0-----:R-:W-:-:S02]  /*10ed0*/  @!P0 IMAD.MOV.U32 R6, RZ, RZ, R210 ;  /* 0x000000ffff068224 */ /* 0x001fc400078e00d2 */
[----:B------:R-:W-:-:S05]  /*10ee0*/  @!P0 IMAD.MOV.U32 R7, RZ, RZ, R211 ;  /* 0x000000ffff078224 */ /* 0x000fca00078e00d3 */
[----:B------:R0:W2:Y:S02]  /*10ef0*/  @!P0 LDG.E.U16 R16, desc[UR16][R6.64] ;  /* 0x0000001006108981 */ /* 0x0000a4000c1e1500 */
[----:B0-----:R-:W-:Y:S02]  /*10f00*/  @!P0 IMAD.MOV.U32 R6, RZ, RZ, R209 ;  /* 0x000000ffff068224 */ /* 0x001fe400078e00d1 */
[----:B------:R-:W2:Y:S04]  /*10f10*/  LDL R209, [R1+0x7c8] ;  /* 0x0007c80001d17983 */ /* 0x000ea80000100800 */
[----:B------:R-:W2:Y:S04]  /*10f20*/  LDL.LU R205, [R1+0x250] ;  /* 0x0002500001cd7983 */ /* 0x000ea80000300800 */
[----:B------:R-:W-:Y:S04]  /*10f30*/  STL [R1+0x884], R247 ;  /* 0x000884f701007387 */ /* 0x000fe80000100800 */
[----:B------:R-:W-:Y:S04]  /*10f40*/  STL.64 [R1+0xad8], R150 ;  /* 0x000ad89601007387 */ /* 0x000fe80000100a00 */
[----:B------:R-:W-:Y:S01]  /*10f50*/  STL.64 [R1+0xad0], R148 ;  /* 0x000ad09401007387 */ /* 0x000fe20000100a00 */
[----:B------:R-:W-:Y:S01]  /*10f60*/  PRMT R15, RZ, 0x7610, R15 ;  /* 0x00007610ff0f7816 */ /* 0x000fe2000000000f */
[----:B------:R-:W-:Y:S01]  /*10f70*/  @!P0 IMAD.MOV.U32 R7, RZ, RZ, R247 ;  /* 0x000000ffff078224 */ /* 0x000fe200078e00f7 */
[----:B------:R-:W-:-:S04]  /*10f80*/  PRMT R14, RZ, 0x7610, R14 ;  /* 0x00007610ff0e7816 */ /* 0x000fc8000000000e */
[----:B------:R0:W2:Y:S01]  /*10f90*/  @!P0 LDG.E.U16 R15, desc[UR16][R6.64] ;  /* 0x00000010060f8981 */ /* 0x0000a2000c1e1500 */
[----:B------:R-:W-:Y:S01]  /*10fa0*/  PRMT R11, RZ, 0x7610, R11 ;  /* 0x00007610ff0b7816 */ /* 0x000fe2000000000b */
[----:B0-----:R-:W-:Y:S01]  /*10fb0*/  @!P0 IMAD.MOV.U32 R7, RZ, RZ, R143 ;  /* 0x000000ffff078224 */ /* 0x001fe200078e008f */
[----:B------:R-:W-:Y:S02]  /*10fc0*/  PRMT R10, RZ, 0x7610, R10 ;  /* 0x00007610ff0a7816 */ /* 0x000fe4000000000a */
[----:B------:R-:W-:Y:S02]  /*10fd0*/  PRMT R9, RZ, 0x7610, R9 ;  /* 0x00007610ff097816 */ /* 0x000fe40000000009 */
[----:B------:R-:W-:Y:S02]  /*10fe0*/  PRMT R8, RZ, 0x7610, R8 ;  /* 0x00007610ff087816 */ /* 0x000fe40000000008 */
[----:B------:R-:W-:Y:S01]  /*10ff0*/  PRMT R5, RZ, 0x7610, R5 ;  /* 0x00007610ff057816 */ /* 0x000fe20000000005 */
[----:B---3--:R-:W-:-:S05]  /*11000*/  @!P0 IMAD.MOV.U32 R6, RZ, RZ, R146 ;  /* 0x000000ffff068224 */ /* 0x008fca00078e0092 */
[----:B------:R0:W3:Y:S04]  /*11010*/  @!P0 LDG.E.U16 R14, desc[UR16][R6.64] ;  /* 0x00000010060e8981 */ /* 0x0000e8000c1e1500 */
[----:B----4-:R-:W-:Y:S04]  /*11020*/  STL.64 [R1+0xac8], R146 ;  /* 0x000ac89201007387 */ /* 0x010fe80000100a00 */
[----:B------:R-:W-:Y:S04]  /*11030*/  STL.64 [R1+0xac0], R144 ;  /* 0x000ac09001007387 */ /* 0x000fe80000100a00 */
        /* <DEDUP_REMOVED lines=44> */
[----:B------:R-:W-:Y:S01]  /*11300*/  STL.64 [R1+0x958], R54 ;  /* 0x0009583601007387 */ /* 0x000fe20000100a00 */
[----:B0-----:R-:W-:-:S03]  /*11310*/  @!P0 IMAD.MOV.U32 R6, RZ, RZ, R147 ;  /* 0x000000ffff068224 */ /* 0x001fc600078e0093 */
[----:B------:R-:W-:Y:S01]  /*11320*/  STL.64 [R1+0x950], R52 ;  /* 0x0009503401007387 */ /* 0x000fe20000100a00 */
[----:B--2---:R-:W-:-:S03]  /*11330*/  @!P0 IMAD.MOV.U32 R7, RZ, RZ, R2 ;  /* 0x000000ffff078224 */ /* 0x004fc600078e0002 */
        /* <DEDUP_REMOVED lines=8> */
[----:B------:R0:W2:Y:S04]  /*113c0*/  @!P0 LDG.E.U16 R11, desc[UR16][R6.64] ;  /* 0x00000010060b8981 */ /* 0x0000a8000c1e1500 */
[----:B------:R-:W-:Y:S04]  /*113d0*/  STL.64 [R1+0x908], R34 ;  /* 0x0009082201007387 */ /* 0x000fe80000100a00 */
[----:B------:R-:W-:Y:S01]  /*113e0*/  STL.64 [R1+0x900], R32 ;  /* 0x0009002001007387 */ /* 0x000fe20000100a00 */
[----:B0-----:R-:W-:-:S02]  /*113f0*/  @!P0 IMAD.MOV.U32 R6, RZ, RZ, R205 ;  /* 0x000000ffff068224 */ /* 0x001fc400078e00cd */
[----:B------:R-:W-:Y:S01]  /*11400*/  @!P0 IMAD.MOV.U32 R7, RZ, RZ, R240 ;  /* 0x000000ffff078224 */ /* 0x000fe200078e00f0 */
[----:B------:R-:W-:Y:S04]  /*11410*/  STL.64 [R1+0x8f8], R30 ;  /* 0x0008f81e01007387 */ /* 0x000fe80000100a00 */
[----:B------:R-:W-:Y:S04]  /*11420*/  STL.64 [R1+0x8f0], R28 ;  /* 0x0008f01c01007387 */ /* 0x000fe80000100a00 */
[----:B------:R-:W-:Y:S04]  /*11430*/  STL.64 [R1+0x8e8], R26 ;  /* 0x0008e81a01007387 */ /* 0x000fe80000100a00 */
[----:B------:R-:W-:Y:S04]  /*11440*/  STL.64 [R1+0x8e0], R24 ;  /* 0x0008e01801007387 */ /* 0x000fe80000100a00 */
[----:B------:R0:W4:Y:S04]  /*11450*/  @!P0 LDG.E.U16 R10, desc[UR16][R6.64] ;  /* 0x00000010060a8981 */ /* 0x000128000c1e1500 */
[----:B------:R-:W-:Y:S04]  /*11460*/  STL [R1+0x844], R240 ;  /* 0x000844f001007387 */ /* 0x000fe80000100800 */
[----:B------:R-:W-:Y:S01]  /*11470*/  STL [R1+0x84c], R251 ;  /* 0x00084cfb01007387 */ /* 0x000fe20000100800 */
[----:B0-----:R-:W-:-:S02]  /*11480*/  @!P0 IMAD.MOV.U32 R6, RZ, RZ, R251 ;  /* 0x000000ffff068224 */ /* 0x001fc400078e00fb */
[----:B------:R-:W-:Y:S01]  /*11490*/  @!P0 IMAD.MOV.U32 R7, RZ, RZ, R246 ;  /* 0x000000ffff078224 */ /* 0x000fe200078e00f6 */
[----:B------:R-:W-:Y:S04]  /*114a0*/  STL [R1+0x848], R246 ;  /* 0x000848f601007387 */ /* 0x000fe80000100800 */
[----:B------:R-:W-:Y:S04]  /*114b0*/  STL [R1+0x854], R252 ;  /* 0x000854fc01007387 */ /* 0x000fe80000100800 */
[----:B------:R0:W-:Y:S04]  /*114c0*/  STL [R1+0x850], R4 ;  /* 0x0008500401007387 */ /* 0x0001e80000100800 */
[----:B------:R1:W4:Y:S04]  /*114d0*/  @!P0 LDG.E.U16 R9, desc[UR16][R6.64] ;  /* 0x0000001006098981 */ /* 0x000328000c1e1500 */
[----:B------:R-:W-:Y:S04]  /*114e0*/  STL [R1+0x85c], R249 ;  /* 0x00085cf901007387 */ /* 0x000fe80000100800 */
[----:B------:R-:W-:Y:S01]  /*114f0*/  STL [R1+0x858], R248 ;  /* 0x000858f801007387 */ /* 0x000fe20000100800 */
[----:B-1----:R-:W-:-:S03]  /*11500*/  @!P0 IMAD.MOV.U32 R7, RZ, RZ, R4 ;  /* 0x000000ffff078224 */ /* 0x002fc600078e0004 */
[----:B0-----:R-:W3:Y:S01]  /*11510*/  LDL R4, [R1+0x7c4] ;  /* 0x0007c40001047983 */ /* 0x001ee20000100800 */
[----:B------:R-:W-:-:S03]  /*11520*/  @!P0 IMAD.MOV.U32 R6, RZ, RZ, R252 ;  /* 0x000000ffff068224 */ /* 0x000fc600078e00fc */
[----:B------:R-:W4:Y:S04]  /*11530*/  LDL.LU.64 R24, [R1] ;  /* 0x0000000001187983 */ /* 0x000f280000300a00 */
[----:B------:R-:W4:Y:S04]  /*11540*/  LDL.LU.64 R26, [R1+0x8] ;  /* 0x00000800011a7983 */ /* 0x000f280000300a00 */
[----:B------:R-:W4:Y:S04]  /*11550*/  LDL.LU.64 R28, [R1+0x10] ;  /* 0x00001000011c7983 */ /* 0x000f280000300a00 */
[----:B------:R-:W4:Y:S04]  /*11560*/  LDL.LU.64 R30, [R1+0x18] ;  /* 0x00001800011e7983 */ /* 0x000f280000300a00 */
[----:B------:R-:W4:Y:S04]  /*11570*/  LDL.LU.64 R32, [R1+0x20] ;  /* 0x0000200001207983 */ /* 0x000f280000300a00 */
[----:B------:R-:W4:Y:S04]  /*11580*/  LDL.LU.64 R34, [R1+0x28] ;  /* 0x0000280001227983 */ /* 0x000f280000300a00 */
[----:B------:R-:W4:Y:S04]  /*11590*/  LDL.LU.64 R36, [R1+0x30] ;  /* 0x0000300001247983 */ /* 0x000f280000300a00 */
[----:B------:R-:W4:Y:S04]  /*115a0*/  LDL.LU.64 R38, [R1+0x38] ;  /* 0x0000380001267983 */ /* 0x000f280000300a00 */
[----:B------:R0:W4:Y:S04]  /*115b0*/  @!P0 LDG.E.U16 R8, desc[UR16][R6.64] ;  /* 0x0000001006088981 */ /* 0x000128000c1e1500 */
[----:B------:R-:W4:Y:S04]  /*115c0*/  LDL.LU.64 R40, [R1+0x40] ;  /* 0x0000400001287983 */ /* 0x000f280000300a00 */
[----:B------:R-:W4:Y:S01]  /*115d0*/  LDL.LU.64 R42, [R1+0x48] ;  /* 0x00004800012a7983 */ /* 0x000f220000300a00 */
[----:B0-----:R-:W-:-:S02]  /*115e0*/  @!P0 IMAD.MOV.U32 R6, RZ, RZ, R249 ;  /* 0x000000ffff068224 */ /* 0x001fc400078e00f9 */
[----:B------:R-:W-:Y:S01]  /*115f0*/  @!P0 IMAD.MOV.U32 R7, RZ, RZ, R248 ;  /* 0x000000ffff078224 */ /* 0x000fe200078e00f8 */
[----:B------:R-:W4:Y:S04]  /*11600*/  LDL.LU.64 R44, [R1+0x50] ;  /* 0x00005000012c7983 */ /* 0x000f280000300a00 */
[----:B------:R-:W4:Y:S04]  /*11610*/  LDL.LU.64 R46, [R1+0x58] ;  /* 0x00005800012e7983 */ /* 0x000f280000300a00 */
[----:B------:R-:W4:Y:S04]  /*11620*/  LDL.LU.64 R48, [R1+0x60] ;  /* 0x0000600001307983 */ /* 0x000f280000300a00 */
[----:B------:R-:W4:Y:S04]  /*11630*/  LDL.LU.64 R50, [R1+0x68] ;  /* 0x0000680001327983 */ /* 0x000f280000300a00 */
[----:B------:R-:W4:Y:S04]  /*11640*/  @!P0 LDG.E.U16 R5, desc[UR16][R6.64] ;  /* 0x0000001006058981 */ /* 0x000f28000c1e1500 */
[----:B------:R-:W4:Y:S04]  /*11650*/  LDL.LU.64 R52, [R1+0x70] ;  /* 0x0000700001347983 */ /* 0x000f280000300a00 */
        /* <DEDUP_REMOVED lines=103> */
[----:B---3--:R-:W-:Y:S04]  /*11cd0*/  STS.U16 [R4+UR8+0x7f00], R239 ;  /* 0x007f00ef04007988 */ /* 0x008fe80008000408 */
        /* <DEDUP_REMOVED lines=26> */
[----:B--2---:R-:W-:Y:S04]  /*11e80*/  STS.U16 [R4+UR8+0x6b00], R11 ;  /* 0x006b000b04007988 */ /* 0x004fe80008000408 */
[----:B----4-:R-:W-:Y:S04]  /*11e90*/  STS.U16 [R4+UR8+0x6f00], R10 ;  /* 0x006f000a04007988 */ /* 0x010fe80008000408 */
[----:B------:R-:W-:Y:S04]  /*11ea0*/  STS.U16 [R4+UR8+0x7300], R9 ;  /* 0x0073000904007988 */ /* 0x000fe80008000408 */
[----:B------:R-:W-:Y:S04]  /*11eb0*/  STS.U16 [R4+UR8+0x7700], R8 ;  /* 0x0077000804007988 */ /* 0x000fe80008000408 */
[----:B------:R-:W-:Y:S01]  /*11ec0*/  STS.U16 [R4+UR8+0x7b00], R5 ;  /* 0x007b000504007988 */ /* 0x000fe20008000408 */
[----:B------:R0:W-:Y:S06]  /*11ed0*/  MEMBAR.ALL.CTA ;  /* 0x0000000000007992 */ /* 0x0001ec0000008000 */
[----:B0-----:R-:W0:Y:S02]  /*11ee0*/  FENCE.VIEW.ASYNC.S ;  /* 0x00000000000073c6 */ /* 0x001e240000000000 */
[----:B0-----:R-:W-:Y:S06]  /*11ef0*/  BAR.SYNC.DEFER_BLOCKING 0x0 ;  /* 0x0000000000007b1d */ /* 0x001fec0000010000 */
[----:B------:R-:W-:Y:S01]  /*11f00*/  UMOV UR13, 0x40000040 ;  /* 0x40000040000d7882 */ /* 0x000fe20000000000 */
[----:B------:R-:W-:-:S06]  /*11f10*/  WARPGROUP.ARRIVE ;  /* 0x00000000000079c5 */ /* 0x000fcc0000000000 */
[----:B------:R-:W-:Y:S03]  /*11f20*/  HGMMA.64x256x16.F32.BF16 R24, gdesc[UR12].tnspA, R24, gsb0 ;  /* 0x23e000000c1879f0 */ /* 0x000fe60008001818 */
[----:B------:R-:W-:Y:S02]  /*11f30*/  WARPGROUP.DEPBAR.LE gsb0, 0x0 ;  /* 0x00008000000079c5 */ /* 0x000fe40000010000 */
[----:B------:R-:W-:-:S15]  /*11f40*/  WARPGROUP.ARRIVE ;  /* 0x00000000000079c5 */ /* 0x000fde0000000000 */
[----:B------:R-:W-:-:S08]  /*11f50*/  NOP ;  /* 0x0000000000007918 */ /* 0x000fd00000000000 */
        /* <DEDUP_REMOVED lines=10> */
[----:B------:R-:W-:Y:S04]  /*12000*/  STL.64 [R1], R24 ;  /* 0x0000001801007387 */ /* 0x000fe80000100a00 */
        /* <DEDUP_REMOVED lines=62> */
[----:B------:R0:W-:Y:S04]  /*123f0*/  STL.64 [R1+0x1f8], R150 ;  /* 0x0001f89601007387 */ /* 0x0001e80000100a00 */
[----:B0-----:R-:W2:Y:S04]  /*12400*/  LDL.LU.64 R150, [R1+0xad8] ;  /* 0x000ad80001967983 */ /* 0x001ea80000300a00 */
[----:B------:R-:W3:Y:S04]  /*12410*/  LDL.LU.64 R148, [R1+0xad0] ;  /* 0x000ad00001947983 */ /* 0x000ee80000300a00 */
[----:B------:R-:W4:Y:S04]  /*12420*/  LDL.LU.64 R146, [R1+0xac8] ;  /* 0x000ac80001927983 */ /* 0x000f280000300a00 */
[----:B------:R-:W2:Y:S04]  /*12430*/  LDL.LU.64 R144, [R1+0xac0] ;  /* 0x000ac00001907983 */ /* 0x000ea80000300a00 */
[----:B------:R-:W3:Y:S04]  /*12440*/  LDL.LU.64 R142, [R1+0xab8] ;  /* 0x000ab800018e7983 */ /* 0x000ee80000300a00 */
[----:B------:R-:W2:Y:S04]  /*12450*/  LDL.LU.64 R140, [R1+0xab0] ;  /* 0x000ab000018c7983 */ /* 0x000ea80000300a00 */
[----:B------:R-:W2:Y:S01]  /*12460*/  LDL.LU.64 R138, [R1+0xaa8] ;  /* 0x000aa800018a7983 */ /* 0x000ea20000300a00 */
[----:B------:R-:W-:-:S03]  /*12470*/  IMAD.MOV.U32 R246, RZ, RZ, R2 ;  /* 0x000000fffff67224 */ /* 0x000fc600078e0002 */
[----:B------:R-:W2:Y:S01]  /*12480*/  LDL.LU.64 R136, [R1+0xaa0] ;  /* 0x000aa00001887983 */ /* 0x000ea20000300a00 */
[----:B------:R-:W-:-:S03]  /*12490*/  IMAD.MOV.U32 R240, RZ, RZ, R237 ;  /* 0x000000fffff07224 */ /* 0x000fc600078e00ed */
[----:B------:R-:W2:Y:S01]  /*124a0*/  LDL.LU.64 R134, [R1+0xa98] ;  /* 0x000a980001867983 */ /* 0x000ea20000300a00 */
[----:B------:R-:W-:-:S03]  /*124b0*/  IMAD.MOV.U32 R2, RZ, RZ, R238 ;  /* 0x000000ffff027224 */ /* 0x000fc600078e00ee */
[----:B------:R-:W2:Y:S01]  /*124c0*/  LDL.LU.64 R132, [R1+0xa90] ;  /* 0x000a900001847983 */ /* 0x000ea20000300a00 */
[----:B------:R-:W-:-:S03]  /*124d0*/  IMAD.MOV.U32 R239, RZ, RZ, R126 ;  /* 0x000000ffffef7224 */ /* 0x000fc600078e007e */
[----:B------:R-:W2:Y:S01]  /*124e0*/  LDL.LU.64 R130, [R1+0xa88] ;  /* 0x000a880001827983 */ /* 0x000ea20000300a00 */
[----:B------:R-:W-:Y:S02]  /*124f0*/  IMAD.MOV.U32 R242, RZ, RZ, R244 ;  /* 0x000000fffff27224 */ /* 0x000fe400078e00f4 */
[----:B------:R-:W-:Y:S01]  /*12500*/  IMAD.MOV.U32 R248, RZ, RZ, R234 ;  /* 0x000000fffff87224 */ /* 0x000fe200078e00ea */
[----:B------:R-:W2:Y:S01]  /*12510*/  LDL.LU.64 R128, [R1+0xa80] ;  /* 0x000a800001807983 */ /* 0x000ea20000300a00 */
[----:B------:R-:W-:Y:S02]  /*12520*/  IMAD.MOV.U32 R251, RZ, RZ, R236 ;  /* 0x000000fffffb7224 */ /* 0x000fe400078e00ec */
[----:B------:R-:W-:Y:S01]  /*12530*/  IMAD.MOV.U32 R238, RZ, RZ, R125 ;  /* 0x000000ffffee7224 */ /* 0x000fe200078e007d */
[----:B------:R-:W2:Y:S01]  /*12540*/  LDL.LU.64 R126, [R1+0xa78] ;  /* 0x000a7800017e7983 */ /* 0x000ea20000300a00 */
[----:B------:R-:W-:Y:S02]  /*12550*/  IMAD.MOV.U32 R237, RZ, RZ, R124 ;  /* 0x000000ffffed7224 */ /* 0x000fe400078e007c */
[----:B------:R-:W-:Y:S01]  /*12560*/  IMAD.MOV.U32 R244, RZ, RZ, R232 ;  /* 0x000000fffff47224 */ /* 0x000fe200078e00e8 */
[----:B------:R-:W2:Y:S01]  /*12570*/  LDL.LU.64 R124, [R1+0xa70] ;  /* 0x000a7000017c7983 */ /* 0x000ea20000300a00 */
[----:B------:R-:W-:-:S02]  /*12580*/  IMAD.MOV.U32 R249, RZ, RZ, R233 ;  /* 0x000000fffff97224 */ /* 0x000fc400078e00e9 */
[----:B------:R-:W-:Y:S02]  /*12590*/  IMAD.MOV.U32 R236, RZ, RZ, R123 ;  /* 0x000000ffffec7224 */ /* 0x000fe400078e007b */
[----:B------:R-:W-:Y:S02]  /*125a0*/  IMAD.MOV.U32 R234, RZ, RZ, R122 ;  /* 0x000000ffffea7224 */ /* 0x000fe400078e007a */
[----:B------:R-:W-:Y:S01]  /*125b0*/  IMAD.MOV.U32 R233, RZ, RZ, R121 ;  /* 0x000000ffffe97224 */ /* 0x000fe200078e0079 */
[----:B------:R-:W2:Y:S01]  /*125c0*/  LDL.LU.64 R122, [R1+0xa68] ;  /* 0x000a6800017a7983 */ /* 0x000ea20000300a00 */
[----:B------:R-:W-:Y:S02]  /*125d0*/  IMAD.MOV.U32 R232, RZ, RZ, R120 ;  /* 0x000000ffffe87224 */ /* 0x000fe400078e0078 */
[----:B------:R-:W-:Y:S01]  /*125e0*/  IMAD.MOV.U32 R231, RZ, RZ, R119 ;  /* 0x000000ffffe77224 */ /* 0x000fe200078e0077 */
[----:B------:R-:W2:Y:S01]  /*125f0*/  LDL.LU.64 R120, [R1+0xa60] ;  /* 0x000a600001787983 */ /* 0x000ea20000300a00 */
[----:B------:R-:W-:-:S02]  /*12600*/  IMAD.MOV.U32 R230, RZ, RZ, R118 ;  /* 0x000000ffffe67224 */ /* 0x000fc400078e0076 */
        /* <DEDUP_REMOVED lines=30> */
[----:B------:R-:W-:Y:S02]  /*127f0*/  IMAD.MOV.U32 R210, RZ, RZ, R98 ;  /* 0x000000ffffd27224 */ /* 0x000fe400078e0062 */
[----:B------:R-:W-:Y:S01]  /*12800*/  IMAD.MOV.U32 R250, RZ, RZ, R206 ;  /* 0x000000fffffa7224 */ /* 0x000fe200078e00ce */
[----:B------:R-:W2:Y:S01]  /*12810*/  LDL.LU.64 R98, [R1+0xa08] ;  /* 0x000a080001627983 */ /* 0x000ea20000300a00 */
[----:B------:R-:W-:Y:S02]  /*12820*/  IMAD.MOV.U32 R209, RZ, RZ, R97 ;  /* 0x000000ffffd17224 */ /* 0x000fe400078e0061 */
[----:B------:R-:W-:-:S02]  /*12830*/  IMAD.MOV.U32 R208, RZ, RZ, R96 ;  /* 0x000000ffffd07224 */ /* 0x000fc400078e0060 */
[----:B------:R-:W-:Y:S01]  /*12840*/  IMAD.MOV.U32 R252, RZ, RZ, R205 ;  /* 0x000000fffffc7224 */ /* 0x000fe200078e00cd */
[----:B------:R-:W2:Y:S01]  /*12850*/  LDL.LU.64 R96, [R1+0xa00] ;  /* 0x000a000001607983 */ /* 0x000ea20000300a00 */
[----:B------:R-:W-:Y:S02]  /*12860*/  IMAD.MOV.U32 R4, RZ, RZ, R204 ;  /* 0x000000ffff047224 */ /* 0x000fe400078e00cc */
[----:B------:R-:W-:Y:S02]  /*12870*/  IMAD.MOV.U32 R207, RZ, RZ, R95 ;  /* 0x000000ffffcf7224 */ /* 0x000fe400078e005f */
[----:B------:R-:W-:Y:S02]  /*12880*/  IMAD.MOV.U32 R206, RZ, RZ, R94 ;  /* 0x000000ffffce7224 */ /* 0x000fe400078e005e */
[----:B------:R-:W-:Y:S01]  /*12890*/  IMAD.MOV.U32 R243, RZ, RZ, R203 ;  /* 0x000000fffff37224 */ /* 0x000fe200078e00cb */
[----:B------:R-:W2:Y:S01]  /*128a0*/  LDL.LU.64 R94, [R1+0x9f8] ;  /* 0x0009f800015e7983 */ /* 0x000ea20000300a00 */
[----:B------:R-:W-:-:S02]  /*128b0*/  IMAD.MOV.U32 R205, RZ, RZ, R93 ;  /* 0x000000ffffcd7224 */ /* 0x000fc400078e005d */
        /* <DEDUP_REMOVED lines=102> */
[----:B------:R-:W-:-:S03]  /*12f20*/  IMAD.MOV.U32 R5, RZ, RZ, R24 ;  /* 0x000000ffff057224 */ /* 0x000fc600078e0018 */
[----:B------:R-:W2:Y:S04]  /*12f30*/  LDL.LU.64 R24, [R1+0x8e0] ;  /* 0x0008e00001187983 */ /* 0x000ea80000300a00 */
[----:B------:R-:W-:Y:S04]  /*12f40*/  STL [R1+0x8a0], R224 ;  /* 0x0008a0e001007387 */ /* 0x000fe80000100800 */
[----:B------:R4:W-:Y:S04]  /*12f50*/  STL [R1+0x89c], R225 ;  /* 0x00089ce101007387 */ /* 0x0009e80000100800 */
[----:B------:R0:W-:Y:S04]  /*12f60*/  STL [R1+0x898], R226 ;  /* 0x000898e201007387 */ /* 0x0001e80000100800 */
[----:B------:R2:W-:Y:S01]  /*12f70*/  STL [R1+0x894], R227 ;  /* 0x000894e301007387 */ /* 0x0005e20000100800 */
[----:B----4-:R-:W-:-:S02]  /*12f80*/  IMAD.MOV.U32 R225, RZ, RZ, R146 ;  /* 0x000000ffffe17224 */ /* 0x010fc400078e0092 */
[----:B---3--:R-:W-:Y:S02]  /*12f90*/  IMAD.MOV.U32 R224, RZ, RZ, R142 ;  /* 0x000000ffffe07224 */ /* 0x008fe400078e008e */
[----:B0-----:R-:W-:Y:S02]  /*12fa0*/  IMAD.MOV.U32 R226, RZ, RZ, R143 ;  /* 0x000000ffffe27224 */ /* 0x001fe400078e008f */
[----:B--2---:R-:W-:Y:S02]  /*12fb0*/  IMAD.MOV.U32 R227, RZ, RZ, R141 ;  /* 0x000000ffffe37224 */ /* 0x004fe400078e008d */
[----:B------:R-:W2:Y:S04]  /*12fc0*/  LDL.LU R141, [R1+0x8d8] ;  /* 0x0008d800018d7983 */ /* 0x000ea80000300800 */
[----:B------:R-:W2:Y:S04]  /*12fd0*/  LDL.LU R142, [R1+0x8d4] ;  /* 0x0008d400018e7983 */ /* 0x000ea80000300800 */
[----:B------:R-:W2:Y:S04]  /*12fe0*/  LDL.LU R143, [R1+0x8d0] ;  /* 0x0008d000018f7983 */ /* 0x000ea80000300800 */
[----:B------:R0:W-:Y:S02]  /*12ff0*/  STL [R1+0x890], R228 ;  /* 0x000890e401007387 */ /* 0x0001e40000100800 */
[----:B0-----:R-:W-:-:S02]  /*13000*/  IMAD.MOV.U32 R228, RZ, RZ, R144 ;  /* 0x000000ffffe47224 */ /* 0x001fc400078e0090 */
[----:B------:R-:W2:Y:S04]  /*13010*/  LDL.LU R144, [R1+0x8cc] ;  /* 0x0008cc0001907983 */ /* 0x000ea80000300800 */
[----:B------:R0:W-:Y:S02]  /*13020*/  STL [R1+0x88c], R229 ;  /* 0x00088ce501007387 */ /* 0x0001e40000100800 */
[----:B0-----:R-:W-:Y:S02]  /*13030*/  IMAD.MOV.U32 R229, RZ, RZ, R145 ;  /* 0x000000ffffe57224 */ /* 0x001fe400078e0091 */
        /* <DEDUP_REMOVED lines=19> */
[----:B------:R-:W3:Y:S04]  /*13170*/  LDL.LU R235, [R1+0x8ac] ;  /* 0x0008ac0001eb7983 */ /* 0x000ee80000300800 */
[----:B------:R-:W-:Y:S04]  /*13180*/  STL [R1+0x868], R237 ;  /* 0x000868ed01007387 */ /* 0x000fe80000100800 */
[----:B------:R0:W-:Y:S04]  /*13190*/  STL [R1+0x864], R238 ;  /* 0x000864ee01007387 */ /* 0x0001e80000100800 */
[----:B0-----:R-:W4:Y:S04]  /*131a0*/  LDL R238, [R1+0x7d0] ;  /* 0x0007d00001ee7983 */ /* 0x001f280000100800 */
[----:B------:R0:W-:Y:S01]  /*131b0*/  STL [R1+0x860], R239 ;  /* 0x000860ef01007387 */ /* 0x0001e20000100800 */
[----:B------:R-:W-:-:S02]  /*131c0*/  IMAD.MOV.U32 R237, RZ, RZ, R153 ;  /* 0x000000ffffed7224 */ /* 0x000fc400078e0099 */
[----:B------:R-:W1:Y:S01]  /*131d0*/  LDC R153, c[0x0][0x238] ;  /* 0x00008e00ff997b82 */ /* 0x000e620000000800 */
[----:B---3--:R-:W-:-:S05]  /*131e0*/  VIADD R235, R235, 0x1 ;  /* 0x00000001ebeb7836 */ /* 0x008fca0000000000 */
[----:B----4-:R-:W-:Y:S02]  /*131f0*/  ISETP.NE.U32.AND P0, PT, R235, R238, PT ;  /* 0x000000eeeb00720c */ /* 0x010fe40003f05070 */
[----:B------:R-:W3:Y:S01]  /*13200*/  LDL.LU R238, [R1+0x7a0] ;  /* 0x0007a00001ee7983 */ /* 0x000ee20000300800 */
[----:B-1----:R-:W-:-:S03]  /*13210*/  IMAD.SHL.U32 R153, R153, 0x40, RZ ;  /* 0x0000004099997824 */ /* 0x002fc600078e00ff */
[----:B0-----:R-:W4:Y:S01]  /*13220*/  LDL.LU R239, [R1+0x798] ;  /* 0x0007980001ef7983 */ /* 0x001f220000300800 */
[----:B------:R-:W-:-:S05]  /*13230*/  IMAD.SHL.U32 R153, R153, 0x2, RZ ;  /* 0x0000000299997824 */ /* 0x000fca00078e00ff */
[----:B---3--:R-:W-:-:S05]  /*13240*/  IADD3 R238, P5, R238, R153, RZ ;  /* 0x00000099eeee7210 */ /* 0x008fca0007fbe0ff */
[----:B------:R0:W-:Y:S04]  /*13250*/  STL [R1+0x7a0], R238 ;  /* 0x0007a0ee01007387 */ /* 0x0001e80000100800 */
[----:B0-----:R-:W3:Y:S01]  /*13260*/  LDL.LU R238, [R1+0x790] ;  /* 0x0007900001ee7983 */ /* 0x001ee20000300800 */
[-C--:B----4-:R-:W-:Y:S02]  /*13270*/  IADD3 R239, P6, R239, R153.reuse, RZ ;  /* 0x00000099efef7210 */ /* 0x090fe40007fde0ff */
[-C--:B------:R-:W-:Y:S02]  /*13280*/  IADD3 R12, P2, R12, R153.reuse, RZ ;  /* 0x000000990c0c7210 */ /* 0x080fe40007f5e0ff */
[-C--:B------:R-:W-:Y:S01]  /*13290*/  IADD3 R0, P3, R0, R153.reuse, RZ ;  /* 0x0000009900007210 */ /* 0x080fe20007f7e0ff */
[----:B------:R-:W-:Y:S04]  /*132a0*/  STL [R1+0x798], R239 ;  /* 0x000798ef01007387 */ /* 0x000fe80000100800 */
[----:B------:R0:W-:Y:S04]  /*132b0*/  STL [R1+0x788], R12 ;  /* 0x0007880c01007387 */ /* 0x0001e80000100800 */
[----:B0-----:R-:W4:Y:S01]  /*132c0*/  LDL.LU R12, [R1+0x8a8] ;  /* 0x0008a800010c7983 */ /* 0x001f220000300800 */
[----:B---3--:R-:W-:-:S05]  /*132d0*/  IADD3 R238, P1, R238, R153, RZ ;  /* 0x00000099eeee7210 */ /* 0x008fca0007f3e0ff */
[----:B------:R-:W-:Y:S04]  /*132e0*/  STL [R1+0x790], R238 ;  /* 0x000790ee01007387 */ /* 0x000fe80000100800 */
[----:B------:R0:W-:Y:S04]  /*132f0*/  STL [R1+0x780], R0 ;  /* 0x0007800001007387 */ /* 0x0001e80000100800 */
[----:B0-----:R-:W4:Y:S04]  /*13300*/  LDL.LU R0, [R1+0x8a4] ;  /* 0x0008a40001007983 */ /* 0x001f280000300800 */
[----:B------:R-:W3:Y:S01]  /*13310*/  LDL.LU R238, [R1+0x778] ;  /* 0x0007780001ee7983 */ /* 0x000ee20000300800 */
[----:B------:R-:W-:-:S03]  /*13320*/  IADD3 R13, P4, R13, R153, RZ ;  /* 0x000000990d0d7210 */ /* 0x000fc60007f9e0ff */
[----:B------:R-:W2:Y:S02]  /*13330*/  LDL.LU R239, [R1+0x79c] ;  /* 0x00079c0001ef7983 */ /* 0x000ea40000300800 */
[----:B----4-:R-:W-:Y:S01]  /*13340*/  IMAD.X R12, R12, 0x1, R0, P4 ;  /* 0x000000010c0c7824 */ /* 0x010fe200020e0600 */
[----:B---3--:R-:W-:-:S05]  /*13350*/  IADD3 R238, P4, R238, R153, RZ ;  /* 0x00000099eeee7210 */ /* 0x008fca0007f9e0ff */
[----:B------:R0:W-:Y:S04]  /*13360*/  STL [R1+0x778], R238 ;  /* 0x000778ee01007387 */ /* 0x0001e80000100800 */
[----:B0-----:R-:W3:Y:S01]  /*13370*/  LDL.LU R238, [R1+0x770] ;  /* 0x0007700001ee7983 */ /* 0x001ee20000300800 */
[----:B--2---:R-:W-:-:S05]  /*13380*/  IMAD.X R239, R239, 0x1, R0, P5 ;  /* 0x00000001efef7824 */ /* 0x004fca00028e0600 */
[----:B------:R0:W-:Y:S04]  /*13390*/  STL [R1+0x79c], R239 ;  /* 0x00079cef01007387 */ /* 0x0001e80000100800 */
[----:B0-----:R-:W2:Y:S01]  /*133a0*/  LDL.LU R239, [R1+0x794] ;  /* 0x0007940001ef7983 */ /* 0x001ea20000300800 */
        /* <DEDUP_REMOVED lines=112> */
[----:B------:R-:W-:Y:S01]  /*13ab0*/  STL [R1+0x704], R239 ;  /* 0x000704ef01007387 */ /* 0x000fe20000100800 */
[----:B---3--:R-:W-:-:S05]  /*13ac0*/  IADD3 R238, P6, R238, R153, RZ ;  /* 0x00000099eeee7210 */ /* 0x008fca0007fde0ff */
[----:B------:R0:W-:Y:S04]  /*13ad0*/  STL [R1+0x6d8], R238 ;  /* 0x0006d8ee01007387 */ /* 0x0001e80000100800 */
[----:B0-----:R-:W2:Y:S02]  /*13ae0*/  LDL.LU R238, [R1+0x6fc] ;  /* 0x0006fc0001ee7983 */ /* 0x001ea40000300800 */
[----:B--2---:R-:W-:-:S05]  /*13af0*/  IMAD.X R238, R238, 0x1, R0, P1 ;  /* 0x00000001eeee7824 */ /* 0x004fca00008e0600 */
[----:B------:R0:W-:Y:S04]  /*13b00*/  STL [R1+0x6fc], R238 ;  /* 0x0006fcee01007387 */ /* 0x0001e80000100800 */
[----:B------:R-:W2:Y:S04]  /*13b10*/  LDL.LU R239, [R1+0x6d0] ;  /* 0x0006d00001ef7983 */ /* 0x000ea80000300800 */
[----:B0-----:R-:W3:Y:S01]  /*13b20*/  LDL.LU R238, [R1+0x6f4] ;  /* 0x0006f40001ee7983 */ /* 0x001ee20000300800 */
[----:B--2---:R-:W-:Y:S01]  /*13b30*/  IADD3 R239, P1, R239, R153, RZ ;  /* 0x00000099efef7210 */ /* 0x004fe20007f3e0ff */
[----:B---3--:R-:W-:-:S04]  /*13b40*/  IMAD.X R238, R238, 0x1, R0, P2 ;  /* 0x00000001eeee7824 */ /* 0x008fc800010e0600 */
[----:B------:R0:W-:Y:S04]  /*13b50*/  STL [R1+0x6d0], R239 ;  /* 0x0006d0ef01007387 */ /* 0x0001e80000100800 */
[----:B------:R1:W-:Y:S04]  /*13b60*/  STL [R1+0x6f4], R238 ;  /* 0x0006f4ee01007387 */ /* 0x0003e80000100800 */
[----:B0-----:R-:W2:Y:S04]  /*13b70*/  LDL.LU R239, [R1+0x6c8] ;  /* 0x0006c80001ef7983 */ /* 0x001ea80000300800 */
[----:B-1----:R-:W3:Y:S01]  /*13b80*/  LDL.LU R238, [R1+0x6ec] ;  /* 0x0006ec0001ee7983 */ /* 0x002ee20000300800 */
        /* <DEDUP_REMOVED lines=206> */
[----:B------:R-:W-:Y:S04]  /*14870*/  STL [R1+0x5b8], R239 ;  /* 0x0005b8ef01007387 */ /* 0x000fe80000100800 */
[----:B------:R0:W-:Y:S02]  /*14880*/  STL [R1+0x5dc], R238 ;  /* 0x0005dcee01007387 */ /* 0x0001e40000100800 */
[----:B0-----:R-:W-:Y:S02]  /*14890*/  IMAD.MOV.U32 R238, RZ, RZ, R237 ;  /* 0x000000ffffee7224 */ /* 0x001fe400078e00ed */
[----:B------:R-:W-:Y:S02]  /*148a0*/  IMAD.MOV.U32 R237, RZ, RZ, R236 ;  /* 0x000000ffffed7224 */ /* 0x000fe400078e00ec */
[----:B------:R-:W-:-:S02]  /*148b0*/  IMAD.MOV.U32 R236, RZ, RZ, R234 ;  /* 0x000000ffffec7224 */ /* 0x000fc400078e00ea */
[----:B------:R-:W-:Y:S02]  /*148c0*/  IMAD.MOV.U32 R234, RZ, RZ, R230 ;  /* 0x000000ffffea7224 */ /* 0x000fe400078e00e6 */
[----:B------:R-:W-:Y:S02]  /*148d0*/  IMAD.MOV.U32 R230, RZ, RZ, R229 ;  /* 0x000000ffffe67224 */ /* 0x000fe400078e00e5 */
[----:B------:R-:W-:Y:S02]  /*148e0*/  IMAD.MOV.U32 R229, RZ, RZ, R228 ;  /* 0x000000ffffe57224 */ /* 0x000fe400078e00e4 */
[----:B------:R-:W-:Y:S02]  /*148f0*/  IMAD.MOV.U32 R228, RZ, RZ, R226 ;  /* 0x000000ffffe47224 */ /* 0x000fe400078e00e2 */
[----:B------:R-:W-:Y:S02]  /*14900*/  IMAD.MOV.U32 R226, RZ, RZ, R224 ;  /* 0x000000ffffe27224 */ /* 0x000fe400078e00e0 */
[----:B------:R-:W2:Y:S04]  /*14910*/  LDL.LU R224, [R1+0x5b0] ;  /* 0x0005b00001e07983 */ /* 0x000ea80000300800 */
[----:B------:R-:W3:Y:S01]  /*14920*/  LDL.LU R239, [R1+0x5d4] ;  /* 0x0005d40001ef7983 */ /* 0x000ee20000300800 */
[----:B--2---:R-:W-:Y:S01]  /*14930*/  IADD3 R224, P1, R224, R153, RZ ;  /* 0x00000099e0e07210 */ /* 0x004fe20007f3e0ff */
[----:B---3--:R-:W-:-:S04]  /*14940*/  IMAD.X R239, R239, 0x1, R0, P2 ;  /* 0x00000001efef7824 */ /* 0x008fc800010e0600 */
[----:B------:R0:W-:Y:S04]  /*14950*/  STL [R1+0x5b0], R224 ;  /* 0x0005b0e001007387 */ /* 0x0001e80000100800 */
[----:B0-----:R0:W5:Y:S04]  /*14960*/  LDL.LU R224, [R1+0x8a0] ;  /* 0x0008a00001e07983 */ /* 0x0011680000300800 */
[----:B------:R1:W-:Y:S04]  /*14970*/  STL [R1+0x5d4], R239 ;  /* 0x0005d4ef01007387 */ /* 0x0003e80000100800 */
[----:B------:R-:W2:Y:S04]  /*14980*/  LDL.LU R153, [R1+0x7c0] ;  /* 0x0007c00001997983 */ /* 0x000ea80000300800 */
[----:B-1----:R-:W3:Y:S01]  /*14990*/  LDL.LU R239, [R1+0x5cc] ;  /* 0x0005cc0001ef7983 */ /* 0x002ee20000300800 */
[----:B--2---:R-:W-:Y:S01]  /*149a0*/  IADD3 R153, P2, R153, UR18, RZ ;  /* 0x0000001299997c10 */ /* 0x004fe2000ff5e0ff */
[----:B---3--:R-:W-:-:S04]  /*149b0*/  IMAD.X R239, R239, 0x1, R0, P3 ;  /* 0x00000001efef7824 */ /* 0x008fc800018e0600 */
[----:B------:R1:W-:Y:S04]  /*149c0*/  STL [R1+0x7c0], R153 ;  /* 0x0007c09901007387 */ /* 0x0003e80000100800 */
[----:B------:R2:W-:Y:S04]  /*149d0*/  STL [R1+0x5cc], R239 ;  /* 0x0005ccef01007387 */ /* 0x0005e80000100800 */
[----:B-1----:R-:W3:Y:S04]  /*149e0*/  LDL.LU R153, [R1+0x7b8] ;  /* 0x0007b80001997983 */ /* 0x002ee80000300800 */
[----:B--2---:R-:W2:Y:S01]  /*149f0*/  LDL.LU R239, [R1+0x5c4] ;  /* 0x0005c40001ef7983 */ /* 0x004ea20000300800 */
[----:B---3--:R-:W-:Y:S01]  /*14a00*/  IADD3 R153, P3, R153, UR18, RZ ;  /* 0x0000001299997c10 */ /* 0x008fe2000ff7e0ff */
[----:B--2---:R-:W-:-:S04]  /*14a10*/  IMAD.X R239, R239, 0x1, R0, P4 ;  /* 0x00000001efef7824 */ /* 0x004fc800020e0600 */
        /* <DEDUP_REMOVED lines=22> */
[----:B---3--:R-:W-:-:S02]  /*14b80*/  IADD3 R153, P1, R153, UR18, RZ ;  /* 0x0000001299997c10 */ /* 0x008fc4000ff3e0ff */
[----:B--2---:R-:W-:-:S03]  /*14b90*/  IADD3.X R239, R239, UR9, RZ, P2, !PT ;  /* 0x00000009efef7c10 */ /* 0x004fc600097fe4ff */
        /* <DEDUP_REMOVED lines=232> */
[----:B---3--:R-:W-:-:S05]  /*15a20*/  IADD3 R153, P4, R153, UR18, RZ ;  /* 0x0000001299997c10 */ /* 0x008fca000ff9e0ff */
[----:B------:R1:W-:Y:S01]  /*15a30*/  STL [R1+0x468], R153 ;  /* 0x0004689901007387 */ /* 0x0003e20000100800 */
[----:B--2---:R-:W-:Y:S01]  /*15a40*/  IADD3.X R239, R239, UR9, RZ, P5, !PT ;  /* 0x00000009efef7c10 */ /* 0x004fe2000affe4ff */
[----:B-1----:R-:W-:Y:S02]  /*15a50*/  IMAD.MOV.U32 R153, RZ, RZ, R238 ;  /* 0x000000ffff997224 */ /* 0x002fe400078e00ee */
[----:B------:R-:W-:Y:S02]  /*15a60*/  IMAD.MOV.U32 R238, RZ, RZ, R237 ;  /* 0x000000ffffee7224 */ /* 0x000fe400078e00ed */
[----:B------:R-:W-:Y:S02]  /*15a70*/  IMAD.MOV.U32 R237, RZ, RZ, R236 ;  /* 0x000000ffffed7224 */ /* 0x000fe400078e00ec */
[----:B------:R-:W-:Y:S02]  /*15a80*/  IMAD.MOV.U32 R236, RZ, RZ, R230 ;  /* 0x000000ffffec7224 */ /* 0x000fe400078e00e6 */
[----:B------:R-:W-:Y:S01]  /*15a90*/  IMAD.MOV.U32 R230, RZ, RZ, R229 ;  /* 0x000000ffffe67224 */ /* 0x000fe200078e00e5 */
[----:B------:R1:W-:Y:S01]  /*15aa0*/  STL [R1+0x48c], R239 ;  /* 0x00048cef01007387 */ /* 0x0003e20000100800 */
[----:B------:R-:W-:-:S02]  /*15ab0*/  IMAD.MOV.U32 R229, RZ, RZ, R228 ;  /* 0x000000ffffe57224 */ /* 0x000fc400078e00e4 */
[----:B------:R-:W-:Y:S02]  /*15ac0*/  IMAD.MOV.U32 R228, RZ, RZ, R227 ;  /* 0x000000ffffe47224 */ /* 0x000fe400078e00e3 */
[----:B------:R-:W-:Y:S01]  /*15ad0*/  IMAD.MOV.U32 R227, RZ, RZ, R225 ;  /* 0x000000ffffe37224 */ /* 0x000fe200078e00e1 */
[----:B-1----:R-:W2:Y:S04]  /*15ae0*/  LDL.LU R239, [R1+0x484] ;  /* 0x0004840001ef7983 */ /* 0x002ea80000300800 */
[----:B------:R-:W3:Y:S01]  /*15af0*/  LDL.LU R225, [R1+0x458] ;  /* 0x0004580001e17983 */ /* 0x000ee20000300800 */
[----:B------:R-:W-:-:S05]  /*15b00*/  IADD3 R153, P5, R153, UR18, RZ ;  /* 0x0000001299997c10 */ /* 0x000fca000ffbe0ff */
[----:B------:R-:W-:Y:S01]  /*15b10*/  STL [R1+0x460], R153 ;  /* 0x0004609901007387 */ /* 0x000fe20000100800 */
[----:B--2---:R-:W-:Y:S02]  /*15b20*/  IADD3.X R239, R239, UR9, RZ, P6, !PT ;  /* 0x00000009efef7c10 */ /* 0x004fe4000b7fe4ff */
[----:B---3--:R-:W-:-:S03]  /*15b30*/  IADD3 R225, P6, R225, UR18, RZ ;  /* 0x00000012e1e17c10 */ /* 0x008fc6000ffde0ff */
[----:B------:R-:W-:Y:S04]  /*15b40*/  STL [R1+0x484], R239 ;  /* 0x000484ef01007387 */ /* 0x000fe80000100800 */
[----:B------:R1:W-:Y:S04]  /*15b50*/  STL [R1+0x458], R225 ;  /* 0x000458e101007387 */ /* 0x0003e80000100800 */
[----:B-1----:R-:W2:Y:S04]  /*15b60*/  LDL.LU R225, [R1+0x47c] ;  /* 0x00047c0001e17983 */ /* 0x002ea80000300800 */
[----:B------:R-:W3:Y:S04]  /*15b70*/  LDL.LU R153, [R1+0x450] ;  /* 0x0004500001997983 */ /* 0x000ee80000300800 */
[----:B------:R-:W4:Y:S01]  /*15b80*/  LDL.LU R239, [R1+0x474] ;  /* 0x0004740001ef7983 */ /* 0x000f220000300800 */
[----:B--2---:R-:W-:-:S02]  /*15b90*/  IADD3.X R225, R225, UR9, RZ, P1, !PT ;  /* 0x00000009e1e17c10 */ /* 0x004fc40008ffe4ff */
[----:B---3--:R-:W-:-:S03]  /*15ba0*/  IADD3 R153, P1, R153, UR18, RZ ;  /* 0x0000001299997c10 */ /* 0x008fc6000ff3e0ff */
[----:B------:R1:W-:Y:S01]  /*15bb0*/  STL [R1+0x47c], R225 ;  /* 0x00047ce101007387 */ /* 0x0003e20000100800 */
[----:B----4-:R-:W-:-:S03]  /*15bc0*/  IADD3.X R239, R239, UR9, RZ, P2, !PT ;  /* 0x00000009efef7c10 */ /* 0x010fc600097fe4ff */
[----:B-1----:R0:W5:Y:S04]  /*15bd0*/  LDL.LU R225, [R1+0x89c] ;  /* 0x00089c0001e17983 */ /* 0x0021680000300800 */
[----:B------:R-:W-:Y:S04]  /*15be0*/  STL [R1+0x450], R153 ;  /* 0x0004509901007387 */ /* 0x000fe80000100800 */
[----:B------:R1:W-:Y:S04]  /*15bf0*/  STL [R1+0x474], R239 ;  /* 0x000474ef01007387 */ /* 0x0003e80000100800 */
[----:B-1----:R-:W2:Y:S04]  /*15c00*/  LDL.LU R239, [R1+0x448] ;  /* 0x0004480001ef7983 */ /* 0x002ea80000300800 */
[----:B------:R-:W3:Y:S01]  /*15c10*/  LDL.LU R153, [R1+0x46c] ;  /* 0x00046c0001997983 */ /* 0x000ee20000300800 */
[----:B--2---:R-:W-:-:S05]  /*15c20*/  IADD3 R239, P2, R239, UR18, RZ ;  /* 0x00000012efef7c10 */ /* 0x004fca000ff5e0ff */
[----:B------:R1:W-:Y:S01]  /*15c30*/  STL [R1+0x448], R239 ;  /* 0x000448ef01007387 */ /* 0x0003e20000100800 */
[----:B---3--:R-:W-:-:S03]  /*15c40*/  IADD3.X R153, R153, UR9, RZ, P3, !PT ;  /* 0x0000000999997c10 */ /* 0x008fc60009ffe4ff */
[----:B-1----:R-:W2:Y:S04]  /*15c50*/  LDL.LU R239, [R1+0x440] ;  /* 0x0004400001ef7983 */ /* 0x002ea80000300800 */
[----:B------:R1:W-:Y:S04]  /*15c60*/  STL [R1+0x46c], R153 ;  /* 0x00046c9901007387 */ /* 0x0003e80000100800 */
[----:B-1----:R-:W3:Y:S01]  /*15c70*/  LDL.LU R153, [R1+0x464] ;  /* 0x0004640001997983 */ /* 0x002ee20000300800 */
[----:B--2---:R-:W-:-:S05]  /*15c80*/  IADD3 R239, P3, R239, UR18, RZ ;  /* 0x00000012efef7c10 */ /* 0x004fca000ff7e0ff */
[----:B------:R1:W-:Y:S04]  /*15c90*/  STL [R1+0x440], R239 ;  /* 0x000440ef01007387 */ /* 0x0003e80000100800 */
[----:B-1----:R-:W2:Y:S01]  /*15ca0*/  LDL.LU R239, [R1+0x438] ;  /* 0x0004380001ef7983 */ /* 0x002ea20000300800 */
[----:B---3--:R-:W-:-:S05]  /*15cb0*/  IADD3.X R153, R153, UR9, RZ, P4, !PT ;  /* 0x0000000999997c10 */ /* 0x008fca000a7fe4ff */
        /* <DEDUP_REMOVED lines=279> */
[----:B------:R1:W-:Y:S02]  /*16e30*/  STL [R1+0x2c8], R239 ;  /* 0x0002c8ef01007387 */ /* 0x0003e40000100800 */
[----:B-1----:R-:W-:Y:S02]  /*16e40*/  IMAD.MOV.U32 R239, RZ, RZ, R238 ;  /* 0x000000ffffef7224 */ /* 0x002fe400078e00ee */
[----:B------:R-:W-:Y:S02]  /*16e50*/  IMAD.MOV.U32 R238, RZ, RZ, R237 ;  /* 0x000000ffffee7224 */ /* 0x000fe400078e00ed */
[----:B------:R-:W2:Y:S01]  /*16e60*/  LDL.LU R237, [R1+0x2c0] ;  /* 0x0002c00001ed7983 */ /* 0x000ea20000300800 */
        /* <DEDUP_REMOVED lines=9> */
[----:B------:R1:W-:Y:S02]  /*16f00*/  STL [R1+0x2e4], R153 ;  /* 0x0002e49901007387 */ /* 0x0003e40000100800 */
[----:B-1----:R-:W-:Y:S02]  /*16f10*/  IMAD.MOV.U32 R153, RZ, RZ, R239 ;  /* 0x000000ffff997224 */ /* 0x002fe400078e00ef */
[----:B------:R-:W-:Y:S02]  /*16f20*/  IMAD.MOV.U32 R239, RZ, RZ, R238 ;  /* 0x000000ffffef7224 */ /* 0x000fe400078e00ee */
[----:B------:R-:W3:Y:S01]  /*16f30*/  LDL.LU R238, [R1+0x2b0] ;  /* 0x0002b00001ee7983 */ /* 0x000ee20000300800 */
[----:B------:R-:W-:Y:S02]  /*16f40*/  IADD3.X R153, R153, UR9, RZ, P5, !PT ;  /* 0x0000000999997c10 */ /* 0x000fe4000affe4ff */
[----:B--2---:R-:W-:-:S05]  /*16f50*/  IADD3 R229, P4, R229, UR18, RZ ;  /* 0x00000012e5e57c10 */ /* 0x004fca000ff9e0ff */
[----:B------:R1:W-:Y:S02]  /*16f60*/  STL [R1+0x2b8], R229 ;  /* 0x0002b8e501007387 */ /* 0x0003e40000100800 */
[----:B-1----:R-:W-:Y:S02]  /*16f70*/  IMAD.MOV.U32 R229, RZ, RZ, R227 ;  /* 0x000000ffffe57224 */ /* 0x002fe400078e00e3 */
[----:B------:R-:W2:Y:S01]  /*16f80*/  LDL.LU R227, [R1+0x2d4] ;  /* 0x0002d40001e37983 */ /* 0x000ea20000300800 */
[----:B---3--:R-:W-:-:S03]  /*16f90*/  IADD3 R238, P5, R238, UR18, RZ ;  /* 0x00000012eeee7c10 */ /* 0x008fc6000ffbe0ff */
[----:B------:R-:W-:Y:S04]  /*16fa0*/  STL [R1+0x2dc], R153 ;  /* 0x0002dc9901007387 */ /* 0x000fe80000100800 */
[----:B------:R1:W-:Y:S02]  /*16fb0*/  STL [R1+0x2b0], R238 ;  /* 0x0002b0ee01007387 */ /* 0x0003e40000100800 */
[----:B-1----:R-:W-:Y:S02]  /*16fc0*/  IMAD.MOV.U32 R238, RZ, RZ, R230 ;  /* 0x000000ffffee7224 */ /* 0x002fe400078e00e6 */
[----:B------:R-:W3:Y:S01]  /*16fd0*/  LDL.LU R230, [R1+0x2cc] ;  /* 0x0002cc0001e67983 */ /* 0x000ee20000300800 */
[----:B------:R-:W-:Y:S01]  /*16fe0*/  IMAD.MOV.U32 R153, RZ, RZ, R239 ;  /* 0x000000ffff997224 */ /* 0x000fe200078e00ef */
[----:B--2---:R-:W-:-:S02]  /*16ff0*/  IADD3.X R227, R227, UR9, RZ, P6, !PT ;  /* 0x00000009e3e37c10 */ /* 0x004fc4000b7fe4ff */
[----:B------:R-:W-:-:S03]  /*17000*/  IADD3 R226, P6, R226, UR18, RZ ;  /* 0x00000012e2e27c10 */ /* 0x000fc6000ffde0ff */
[----:B------:R1:W-:Y:S04]  /*17010*/  STL [R1+0x2d4], R227 ;  /* 0x0002d4e301007387 */ /* 0x0003e80000100800 */
[----:B-1----:R-:W2:Y:S04]  /*17020*/  LDL.LU R227, [R1+0x2a0] ;  /* 0x0002a00001e37983 */ /* 0x002ea80000300800 */
[----:B------:R-:W4:Y:S01]  /*17030*/  LDL.LU R239, [R1+0x298] ;  /* 0x0002980001ef7983 */ /* 0x000f220000300800 */
[----:B---3--:R-:W-:-:S03]  /*17040*/  IADD3.X R230, R230, UR9, RZ, P1, !PT ;  /* 0x00000009e6e67c10 */ /* 0x008fc60008ffe4ff */
[----:B------:R1:W-:Y:S04]  /*17050*/  STL [R1+0x2a8], R226 ;  /* 0x0002a8e201007387 */ /* 0x0003e80000100800 */
[----:B-1----:R0:W5:Y:S04]  /*17060*/  LDL.LU R226, [R1+0x898] ;  /* 0x0008980001e27983 */ /* 0x0021680000300800 */
[----:B------:R1:W-:Y:S04]  /*17070*/  STL [R1+0x2cc], R230 ;  /* 0x0002cce601007387 */ /* 0x0003e80000100800 */
[----:B-1----:R-:W3:Y:S01]  /*17080*/  LDL.LU R230, [R1+0x2b4] ;  /* 0x0002b40001e67983 */ /* 0x002ee20000300800 */
[----:B------:R-:W-:-:S02]  /*17090*/  IADD3.X R153, R153, UR9, RZ, P2, !PT ;  /* 0x0000000999997c10 */ /* 0x000fc400097fe4ff */
[----:B------:R-:W-:Y:S02]  /*170a0*/  IADD3.X R228, R228, UR9, RZ, P3, !PT ;  /* 0x00000009e4e47c10 */ /* 0x000fe40009ffe4ff */
[----:B------:R-:W-:Y:S02]  /*170b0*/  IADD3 R229, P3, R229, UR18, RZ ;  /* 0x00000012e5e57c10 */ /* 0x000fe4000ff7e0ff */
[----:B--2---:R-:W-:Y:S02]  /*170c0*/  IADD3 R227, P1, R227, UR18, RZ ;  /* 0x00000012e3e37c10 */ /* 0x004fe4000ff3e0ff */
[----:B----4-:R-:W-:-:S03]  /*170d0*/  IADD3 R239, P2, R239, UR18, RZ ;  /* 0x00000012efef7c10 */ /* 0x010fc6000ff5e0ff */
[----:B------:R1:W-:Y:S04]  /*170e0*/  STL [R1+0x2a0], R227 ;  /* 0x0002a0e301007387 */ /* 0x0003e80000100800 */
[----:B-1----:R0:W5:Y:S04]  /*170f0*/  LDL.LU R227, [R1+0x894] ;  /* 0x0008940001e37983 */ /* 0x0021680000300800 */
[----:B------:R-:W-:Y:S04]  /*17100*/  STL [R1+0x2c4], R153 ;  /* 0x0002c49901007387 */ /* 0x000fe80000100800 */
[----:B------:R1:W-:Y:S01]  /*17110*/  STL [R1+0x298], R239 ;  /* 0x000298ef01007387 */ /* 0x0003e20000100800 */
[----:B---3--:R-:W-:-:S03]  /*17120*/  IADD3.X R230, R230, UR9, RZ, P4, !PT ;  /* 0x00000009e6e67c10 */ /* 0x008fc6000a7fe4ff */
[----:B-1----:R-:W2:Y:S01]  /*17130*/  LDL.LU R239, [R1+0x260] ;  /* 0x0002600001ef7983 */ /* 0x002ea20000300800 */
[----:B------:R-:W-:-:S03]  /*17140*/  IADD3 R247, P4, R247, UR18, RZ ;  /* 0x00000012f7f77c10 */ /* 0x000fc6000ff9e0ff */
[----:B------:R-:W3:Y:S04]  /*17150*/  LDL.LU R153, [R1+0x258] ;  /* 0x0002580001997983 */ /* 0x000ee80000300800 */
[----:B------:R1:W-:Y:S04]  /*17160*/  STL [R1+0x2bc], R228 ;  /* 0x0002bce401007387 */ /* 0x0003e80000100800 */
[----:B-1----:R0:W5:Y:S04]  /*17170*/  LDL.LU R228, [R1+0x890] ;  /* 0x0008900001e47983 */ /* 0x0021680000300800 */
[----:B------:R1:W-:Y:S04]  /*17180*/  STL [R1+0x290], R229 ;  /* 0x000290e501007387 */ /* 0x0003e80000100800 */
[----:B-1----:R0:W5:Y:S04]  /*17190*/  LDL.LU R229, [R1+0x88c] ;  /* 0x00088c0001e57983 */ /* 0x0021680000300800 */
[----:B------:R1:W-:Y:S04]  /*171a0*/  STL [R1+0x2b4], R230 ;  /* 0x0002b4e601007387 */ /* 0x0003e80000100800 */
[----:B-1----:R0:W5:Y:S04]  /*171b0*/  LDL.LU R230, [R1+0x888] ;  /* 0x0008880001e67983 */ /* 0x0021680000300800 */
[----:B------:R1:W-:Y:S04]  /*171c0*/  STL [R1+0x288], R247 ;  /* 0x000288f701007387 */ /* 0x0003e80000100800 */
[----:B-1----:R-:W4:Y:S02]  /*171d0*/  LDL.LU R247, [R1+0x884] ;  /* 0x0008840001f77983 */ /* 0x002f240000300800 */
[----:B----4-:R-:W-:-:S05]  /*171e0*/  IADD3.X R247, R247, UR9, RZ, P5, !PT ;  /* 0x00000009f7f77c10 */ /* 0x010fca000affe4ff */
[----:B------:R1:W-:Y:S04]  /*171f0*/  STL [R1+0x2ac], R247 ;  /* 0x0002acf701007387 */ /* 0x0003e80000100800 */
[----:B-1----:R-:W4:Y:S01]  /*17200*/  LDL.LU R247, [R1+0x880] ;  /* 0x0008800001f77983 */ /* 0x002f220000300800 */
[----:B------:R-:W-:Y:S02]  /*17210*/  IADD3.X R231, R231, UR9, RZ, P6, !PT ;  /* 0x00000009e7e77c10 */ /* 0x000fe4000b7fe4ff */
[----:B------:R-:W-:Y:S02]  /*17220*/  IADD3 R232, P6, R232, UR18, RZ ;  /* 0x00000012e8e87c10 */ /* 0x000fe4000ffde0ff */
[----:B------:R-:W-:Y:S02]  /*17230*/  IADD3.X R233, R233, UR9, RZ, P1, !PT ;  /* 0x00000009e9e97c10 */ /* 0x000fe40008ffe4ff */
[----:B------:R-:W-:-:S02]  /*17240*/  IADD3 R234, P1, R234, UR18, RZ ;  /* 0x00000012eaea7c10 */ /* 0x000fc4000ff3e0ff */
[----:B------:R-:W-:Y:S02]  /*17250*/  IADD3.X R236, R236, UR9, RZ, P2, !PT ;  /* 0x00000009ecec7c10 */ /* 0x000fe400097fe4ff */
[----:B------:R-:W-:Y:S02]  /*17260*/  IADD3 R237, P2, R237, UR18, RZ ;  /* 0x00000012eded7c10 */ /* 0x000fe4000ff5e0ff */
[----:B------:R-:W-:Y:S02]  /*17270*/  IADD3.X R238, R238, UR9, RZ, P3, !PT ;  /* 0x00000009eeee7c10 */ /* 0x000fe40009ffe4ff */
[----:B--2---:R-:W-:Y:S02]  /*17280*/  IADD3 R239, P3, R239, UR18, RZ ;  /* 0x00000012efef7c10 */ /* 0x004fe4000ff7e0ff */
[----:B------:R-:W-:Y:S02]  /*17290*/  IADD3.X R249, R249, UR9, RZ, P4, !PT ;  /* 0x00000009f9f97c10 */ /* 0x000fe4000a7fe4ff */
[----:B---3--:R-:W-:-:S02]  /*172a0*/  IADD3 R153, P4, R153, UR18, RZ ;  /* 0x0000001299997c10 */ /* 0x008fc4000ff9e0ff */
[----:B------:R-:W-:Y:S02]  /*172b0*/  IADD3.X R4, R4, UR9, RZ, P6, !PT ;  /* 0x0000000904047c10 */ /* 0x000fe4000b7fe4ff */
[----:B------:R-:W-:Y:S02]  /*172c0*/  IADD3 R251, P6, R251, UR18, RZ ;  /* 0x00000012fbfb7c10 */ /* 0x000fe4000ffde0ff */
[----:B----4-:R-:W-:-:S05]  /*172d0*/  IADD3 R247, P5, R247, UR18, RZ ;  /* 0x00000012f7f77c10 */ /* 0x010fca000ffbe0ff */
[----:B------:R1:W-:Y:S04]  /*172e0*/  STL [R1+0x280], R247 ;  /* 0x000280f701007387 */ /* 0x0003e80000100800 */
[----:B-1----:R-:W2:Y:S04]  /*172f0*/  LDL.LU R247, [R1+0x208] ;  /* 0x0002080001f77983 */ /* 0x002ea80000300800 */
[----:B------:R1:W-:Y:S04]  /*17300*/  STL [R1+0x2a4], R231 ;  /* 0x0002a4e701007387 */ /* 0x0003e80000100800 */
[----:B-1----:R0:W5:Y:S04]  /*17310*/  LDL.LU R231, [R1+0x87c] ;  /* 0x00087c0001e77983 */ /* 0x0021680000300800 */
[----:B------:R1:W-:Y:S04]  /*17320*/  STL [R1+0x278], R232 ;  /* 0x000278e801007387 */ /* 0x0003e80000100800 */
[----:B-1----:R0:W5:Y:S04]  /*17330*/  LDL.LU R232, [R1+0x878] ;  /* 0x0008780001e87983 */ /* 0x0021680000300800 */
[----:B------:R1:W-:Y:S04]  /*17340*/  STL [R1+0x29c], R233 ;  /* 0x00029ce901007387 */ /* 0x0003e80000100800 */
[----:B-1----:R0:W5:Y:S04]  /*17350*/  LDL.LU R233, [R1+0x874] ;  /* 0x0008740001e97983 */ /* 0x0021680000300800 */
[----:B------:R1:W-:Y:S01]  /*17360*/  STL [R1+0x270], R234 ;  /* 0x000270ea01007387 */ /* 0x0003e20000100800 */
[----:B------:R-:W-:-:S03]  /*17370*/  IADD3.X R248, R248, UR9, RZ, P5, !PT ;  /* 0x00000009f8f87c10 */ /* 0x000fc6000affe4ff */
[----:B-1----:R0:W5:Y:S04]  /*17380*/  LDL.LU R234, [R1+0x870] ;  /* 0x0008700001ea7983 */ /* 0x0021680000300800 */
[----:B------:R1:W-:Y:S01]  /*17390*/  STL [R1+0x294], R236 ;  /* 0x000294ec01007387 */ /* 0x0003e20000100800 */
[----:B------:R-:W-:-:S03]  /*173a0*/  IADD3 R252, P5, R252, UR18, RZ ;  /* 0x00000012fcfc7c10 */ /* 0x000fc6000ffbe0ff */
[----:B-1----:R0:W5:Y:S04]  /*173b0*/  LDL.LU R236, [R1+0x86c] ;  /* 0x00086c0001ec7983 */ /* 0x0021680000300800 */
[----:B------:R1:W-:Y:S04]  /*173c0*/  STL [R1+0x268], R237 ;  /* 0x000268ed01007387 */ /* 0x0003e80000100800 */
[----:B-1----:R0:W5:Y:S04]  /*173d0*/  LDL.LU R237, [R1+0x868] ;  /* 0x0008680001ed7983 */ /* 0x0021680000300800 */
[----:B------:R1:W-:Y:S04]  /*173e0*/  STL [R1+0x28c], R238 ;  /* 0x00028cee01007387 */ /* 0x0003e80000100800 */
[----:B-1----:R0:W5:Y:S04]  /*173f0*/  LDL.LU R238, [R1+0x864] ;  /* 0x0008640001ee7983 */ /* 0x0021680000300800 */
[----:B------:R1:W-:Y:S04]  /*17400*/  STL [R1+0x260], R239 ;  /* 0x000260ef01007387 */ /* 0x0003e80000100800 */
[----:B-1----:R0:W5:Y:S04]  /*17410*/  LDL.LU R239, [R1+0x860] ;  /* 0x0008600001ef7983 */ /* 0x0021680000300800 */
[----:B------:R1:W-:Y:S04]  /*17420*/  STL [R1+0x284], R249 ;  /* 0x000284f901007387 */ /* 0x0003e80000100800 */
[----:B-1----:R-:W3:Y:S04]  /*17430*/  LDL.LU R249, [R1+0x85c] ;  /* 0x00085c0001f97983 */ /* 0x002ee80000300800 */
[----:B------:R1:W-:Y:S04]  /*17440*/  STL [R1+0x258], R153 ;  /* 0x0002589901007387 */ /* 0x0003e80000100800 */
[----:B-1----:R-:W4:Y:S04]  /*17450*/  LDL.LU R153, [R1+0x204] ;  /* 0x0002040001997983 */ /* 0x002f280000300800 */
[----:B------:R1:W-:Y:S04]  /*17460*/  STL [R1+0x27c], R248 ;  /* 0x00027cf801007387 */ /* 0x0003e80000100800 */
[----:B-1----:R-:W3:Y:S04]  /*17470*/  LDL.LU R248, [R1+0x858] ;  /* 0x0008580001f87983 */ /* 0x002ee80000300800 */
[----:B------:R1:W-:Y:S04]  /*17480*/  STL [R1+0x250], R252 ;  /* 0x000250fc01007387 */ /* 0x0003e80000100800 */
[----:B-1----:R-:W2:Y:S04]  /*17490*/  LDL.LU R252, [R1+0x854] ;  /* 0x0008540001fc7983 */ /* 0x002ea80000300800 */
[----:B------:R1:W-:Y:S04]  /*174a0*/  STL [R1+0x274], R4 ;  /* 0x0002740401007387 */ /* 0x0003e80000100800 */
[----:B-1----:R-:W4:Y:S04]  /*174b0*/  LDL.LU R4, [R1+0x850] ;  /* 0x0008500001047983 */ /* 0x002f280000300800 */
[----:B------:R1:W-:Y:S04]  /*174c0*/  STL [R1+0x248], R251 ;  /* 0x000248fb01007387 */ /* 0x0003e80000100800 */
[----:B-1----:R-:W3:Y:S01]  /*174d0*/  LDL.LU R251, [R1+0x84c] ;  /* 0x00084c0001fb7983 */ /* 0x002ee20000300800 */
[----:B------:R-:W-:-:S02]  /*174e0*/  IADD3.X R246, R246, UR9, RZ, P1, !PT ;  /* 0x00000009f6f67c10 */ /* 0x000fc40008ffe4ff */
[----:B------:R-:W-:Y:S02]  /*174f0*/  IADD3 R240, P1, R240, UR18, RZ ;  /* 0x00000012f0f07c10 */ /* 0x000fe4000ff3e0ff */
[----:B------:R-:W-:Y:S01]  /*17500*/  IADD3.X R2, R2, UR9, RZ, P2, !PT ;  /* 0x0000000902027c10 */ /* 0x000fe200097fe4ff */
[----:B------:R1:W-:Y:S01]  /*17510*/  STL [R1+0x26c], R246 ;  /* 0x00026cf601007387 */ /* 0x0003e20000100800 */
[----:B------:R-:W-:Y:S02]  /*17520*/  IADD3 R243, P2, R243, UR18, RZ ;  /* 0x00000012f3f37c10 */ /* 0x000fe4000ff5e0ff */
[----:B------:R-:W-:Y:S01]  /*17530*/  IADD3.X R242, R242, UR9, RZ, P3, !PT ;  /* 0x00000009f2f27c10 */ /* 0x000fe20009ffe4ff */
[----:B-1----:R-:W4:Y:S04]  /*17540*/  LDL.LU R246, [R1+0x848] ;  /* 0x0008480001f67983 */ /* 0x002f280000300800 */
[----:B------:R1:W-:Y:S01]  /*17550*/  STL [R1+0x240], R240 ;  /* 0x000240f001007387 */ /* 0x0003e20000100800 */
[----:B------:R-:W-:-:S02]  /*17560*/  IADD3.X R250, R250, UR9, RZ, P4, !PT ;  /* 0x00000009fafa7c10 */ /* 0x000fc4000a7fe4ff */
[----:B------:R-:W-:Y:S01]  /*17570*/  IADD3 R244, P4, R244, UR18, RZ ;  /* 0x00000012f4f47c10 */ /* 0x000fe2000ff9e0ff */
[----:B-1----:R-:W2:Y:S04]  /*17580*/  LDL.LU R240, [R1+0x844] ;  /* 0x0008440001f07983 */ /* 0x002ea80000300800 */
[----:B------:R1:W-:Y:S04]  /*17590*/  STL [R1+0x264], R2 ;  /* 0x0002640201007387 */ /* 0x0003e80000100800 */
[----:B-1----:R0:W5:Y:S04]  /*175a0*/  LDL.LU R2, [R1+0x840] ;  /* 0x0008400001027983 */ /* 0x0021680000300800 */
[----:B------:R1:W-:Y:S04]  /*175b0*/  STL [R1+0x238], R243 ;  /* 0x000238f301007387 */ /* 0x0003e80000100800 */
[----:B-1----:R-:W4:Y:S04]  /*175c0*/  LDL.LU R243, [R1+0x83c] ;  /* 0x00083c0001f37983 */ /* 0x002f280000300800 */
[----:B------:R1:W-:Y:S04]  /*175d0*/  STL [R1+0x25c], R242 ;  /* 0x00025cf201007387 */ /* 0x0003e80000100800 */
[----:B-1----:R-:W4:Y:S01]  /*175e0*/  LDL.LU R242, [R1+0x838] ;  /* 0x0008380001f27983 */ /* 0x002f220000300800 */
[----:B---3--:R-:W-:-:S05]  /*175f0*/  IADD3 R251, P3, R251, UR18, RZ ;  /* 0x00000012fbfb7c10 */ /* 0x008fca000ff7e0ff */
[----:B------:R1:W-:Y:S04]  /*17600*/  STL [R1+0x230], R251 ;  /* 0x000230fb01007387 */ /* 0x0003e80000100800 */
[----:B-1----:R-:W3:Y:S04]  /*17610*/  LDL.LU R251, [R1+0x834] ;  /* 0x0008340001fb7983 */ /* 0x002ee80000300800 */
[----:B------:R1:W-:Y:S04]  /*17620*/  STL [R1+0x254], R250 ;  /* 0x000254fa01007387 */ /* 0x0003e80000100800 */
[----:B-1----:R-:W3:Y:S04]  /*17630*/  LDL.LU R250, [R1+0x830] ;  /* 0x0008300001fa7983 */ /* 0x002ee80000300800 */
[----:B------:R1:W-:Y:S04]  /*17640*/  STL [R1+0x228], R244 ;  /* 0x000228f401007387 */ /* 0x0003e80000100800 */
[----:B-1----:R-:W4:Y:S01]  /*17650*/  LDL.LU R244, [R1+0x82c] ;  /* 0x00082c0001f47983 */ /* 0x002f220000300800 */
[----:B--2---:R-:W-:-:S02]  /*17660*/  IADD3.X R240, R240, UR9, RZ, P5, !PT ;  /* 0x00000009f0f07c10 */ /* 0x004fc4000affe4ff */
[----:B------:R-:W-:Y:S02]  /*17670*/  IADD3 R241, P5, R241, UR18, RZ ;  /* 0x00000012f1f17c10 */ /* 0x000fe4000ffbe0ff */
[----:B------:R-:W-:Y:S01]  /*17680*/  IADD3.X R245, R245, UR9, RZ, P6, !PT ;  /* 0x00000009f5f57c10 */ /* 0x000fe2000b7fe4ff */
[----:B------:R1:W-:Y:S01]  /*17690*/  STL [R1+0x24c], R240 ;  /* 0x00024cf001007387 */ /* 0x0003e20000100800 */
[----:B------:R-:W-:-:S03]  /*176a0*/  IADD3.X R3, R3, UR9, RZ, P1, !PT ;  /* 0x0000000903037c10 */ /* 0x000fc60008ffe4ff */
[----:B-1----:R-:W2:Y:S04]  /*176b0*/  LDL.LU R240, [R1+0x828] ;  /* 0x0008280001f07983 */ /* 0x002ea80000300800 */
[----:B------:R1:W-:Y:S04]  /*176c0*/  STL [R1+0x220], R241 ;  /* 0x000220f101007387 */ /* 0x0003e80000100800 */
[----:B-1----:R-:W3:Y:S04]  /*176d0*/  LDL.LU R241, [R1+0x824] ;  /* 0x0008240001f17983 */ /* 0x002ee80000300800 */
[----:B------:R1:W-:Y:S04]  /*176e0*/  STL [R1+0x244], R245 ;  /* 0x000244f501007387 */ /* 0x0003e80000100800 */
[----:B-1----:R-:W2:Y:S01]  /*176f0*/  LDL.LU R245, [R1+0x820] ;  /* 0x0008200001f57983 */ /* 0x002ea20000300800 */
[----:B------:R-:W-:Y:S01]  /*17700*/  WARPGROUP.ARRIVE ;  /* 0x00000000000079c5 */ /* 0x000fe20000000000 */
[----:B------:R-:W-:Y:S01]  /*17710*/  UMOV UR30, UR14 ;  /* 0x0000000e001e7c82 */ /* 0x000fe20008000000 */
[----:B------:R-:W-:-:S04]  /*17720*/  UMOV UR31, UR15 ;  /* 0x0000000f001f7c82 */ /* 0x000fc80008000000 */
[----:B------:R-:W-:Y:S01]  /*17730*/  HGMMA.64x256x16.F32.BF16 R24, gdesc[UR28].tnspA, R24, gsb0 ;  /* 0x23e000001c1879f0 */ /* 0x000fe20008001818 */
[----:B----4-:R-:W-:-:S05]  /*17740*/  IADD3 R244, P6, R244, UR18, RZ ;  /* 0x00000012f4f47c10 */ /* 0x010fca000ffde0ff */
[----:B------:R1:W-:Y:S04]  /*17750*/  STL [R1+0x218], R244 ;  /* 0x000218f401007387 */ /* 0x0003e80000100800 */
[----:B-1----:R-:W4:Y:S04]  /*17760*/  LDL.LU R244, [R1+0x81c] ;  /* 0x00081c0001f47983 */ /* 0x002f280000300800 */
[----:B------:R1:W-:Y:S04]  /*17770*/  STL [R1+0x23c], R3 ;  /* 0x00023c0301007387 */ /* 0x0003e80000100800 */
[----:B-1----:R-:W2:Y:S01]  /*17780*/  LDL.LU R3, [R1+0x818] ;  /* 0x0008180001037983 */ /* 0x002ea20000300800 */
[----:B------:R-:W-:-:S02]  /*17790*/  IADD3 R252, P1, R252, UR18, RZ ;  /* 0x00000012fcfc7c10 */ /* 0x000fc4000ff3e0ff */
[----:B---3--:R-:W-:Y:S02]  /*177a0*/  IADD3.X R241, R241, UR9, RZ, P2, !PT ;  /* 0x00000009f1f17c10 */ /* 0x008fe400097fe4ff */
[----:B------:R-:W-:Y:S01]  /*177b0*/  IADD3 R247, P2, R247, UR18, RZ ;  /* 0x00000012f7f77c10 */ /* 0x000fe2000ff5e0ff */
[----:B------:R1:W-:Y:S01]  /*177c0*/  STL [R1+0x210], R252 ;  /* 0x000210fc01007387 */ /* 0x0003e20000100800 */
[----:B------:R-:W-:-:S03]  /*177d0*/  IADD3.X R246, R246, UR9, RZ, P3, !PT ;  /* 0x00000009f6f67c10 */ /* 0x000fc60009ffe4ff */
[----:B-1----:R-:W3:Y:S04]  /*177e0*/  LDL.LU R252, [R1+0x814] ;  /* 0x0008140001fc7983 */ /* 0x002ee80000300800 */
[----:B------:R1:W-:Y:S04]  /*177f0*/  STL [R1+0x234], R241 ;  /* 0x000234f101007387 */ /* 0x0003e80000100800 */
[----:B-1----:R-:W4:Y:S04]  /*17800*/  LDL.LU R241, [R1+0x810] ;  /* 0x0008100001f17983 */ /* 0x002f280000300800 */
[----:B------:R1:W-:Y:S04]  /*17810*/  STL [R1+0x208], R247 ;  /* 0x000208f701007387 */ /* 0x0003e80000100800 */
[----:B-1----:R-:W3:Y:S04]  /*17820*/  LDL.LU R247, [R1+0x80c] ;  /* 0x00080c0001f77983 */ /* 0x002ee80000300800 */
[----:B------:R1:W-:Y:S04]  /*17830*/  STL [R1+0x22c], R246 ;  /* 0x00022cf601007387 */ /* 0x0003e80000100800 */
[----:B-1----:R-:W3:Y:S01]  /*17840*/  LDL.LU R246, [R1+0x808] ;  /* 0x0008080001f67983 */ /* 0x002ee20000300800 */
[----:B------:R-:W-:-:S02]  /*17850*/  WARPGROUP.DEPBAR.LE gsb0, 0x0 ;  /* 0x00008000000079c5 */ /* 0x000fc40000010000 */
[----:B------:R-:W-:Y:S01]  /*17860*/  WARPGROUP.ARRIVE ;  /* 0x00000000000079c5 */ /* 0x000fe20000000000 */
[----:B------:R-:W-:Y:S01]  /*17870*/  UMOV UR34, UR6 ;  /* 0x0000000600227c82 */ /* 0x000fe20008000000 */
[----:B------:R-:W-:-:S04]  /*17880*/  UMOV UR35, UR7 ;  /* 0x0000000700237c82 */ /* 0x000fc80008000000 */
[----:B------:R-:W-:Y:S01]  /*17890*/  HGMMA.64x256x16.F32.BF16 R24, gdesc[UR32].tnspA, R24, gsb0 ;  /* 0x23e00000201879f0 */ /* 0x000fe20008001818 */
[----:B--2---:R-:W-:-:S05]  /*178a0*/  IADD3 R3, P3, R3, UR18, RZ ;  /* 0x0000001203037c10 */ /* 0x004fca000ff7e0ff */
[----:B------:R1:W-:Y:S04]  /*178b0*/  STL [R1+0x200], R3 ;  /* 0x0002000301007387 */ /* 0x0003e80000100800 */
[----:B-1----:R-:W2:Y:S01]  /*178c0*/  LDL.LU R3, [R1+0x804] ;  /* 0x0008040001037983 */ /* 0x002ea20000300800 */
[----:B------:R-:W-:Y:S01]  /*178d0*/  UMOV UR38, UR26 ;  /* 0x0000001a00267c82 */ /* 0x000fe20008000000 */
[----:B------:R-:W-:Y:S01]  /*178e0*/  UMOV UR39, UR27 ;  /* 0x0000001b00277c82 */ /* 0x000fe20008000000 */
[----:B------:R-:W-:Y:S02]  /*178f0*/  WARPGROUP.DEPBAR.LE gsb0, 0x0 ;  /* 0x00008000000079c5 */ /* 0x000fe40000010000 */
[----:B------:R-:W-:-:S13]  /*17900*/  WARPGROUP.ARRIVE ;  /* 0x00000000000079c5 */ /* 0x000fda0000000000 */
[----:B------:R-:W-:Y:S01]  /*17910*/  HGMMA.64x256x16.F32.BF16 R24, gdesc[UR36].tnspA, R24, gsb0 ;  /* 0x23e00000241879f0 */ /* 0x000fe20008001818 */
[----:B----4-:R-:W-:Y:S02]  /*17920*/  IADD3.X R241, R241, UR9, RZ, P5, !PT ;  /* 0x00000009f1f17c10 */ /* 0x010fe4000affe4ff */
[----:B------:R-:W-:Y:S01]  /*17930*/  IADD3.X R240, R240, UR9, RZ, P6, !PT ;  /* 0x00000009f0f07c10 */ /* 0x000fe2000b7fe4ff */
[----:B------:R-:W-:Y:S01]  /*17940*/  UMOV UR42, UR22 ;  /* 0x00000016002a7c82 */ /* 0x000fe20008000000 */
[----:B------:R-:W-:Y:S01]  /*17950*/  UMOV UR43, UR23 ;  /* 0x00000017002b7c82 */ /* 0x000fe20008000000 */
[----:B--2---:R-:W-:-:S05]  /*17960*/  IADD3.X R3, R3, UR9, RZ, P4, !PT ;  /* 0x0000000903037c10 */ /* 0x004fca000a7fe4ff */
[----:B------:R1:W-:Y:S04]  /*17970*/  STL [R1+0x224], R3 ;  /* 0x0002240301007387 */ /* 0x0003e80000100800 */
[----:B-1----:R0:W5:Y:S04]  /*17980*/  LDL.LU R3, [R1+0x800] ;  /* 0x0008000001037983 */ /* 0x0021680000300800 */
[----:B------:R1:W-:Y:S04]  /*17990*/  STL [R1+0x21c], R241 ;  /* 0x00021cf101007387 */ /* 0x0003e80000100800 */
[----:B-1----:R-:W2:Y:S04]  /*179a0*/  LDL.LU R241, [R1+0x7fc] ;  /* 0x0007fc0001f17983 */ /* 0x002ea80000300800 */
[----:B------:R1:W-:Y:S04]  /*179b0*/  STL [R1+0x214], R240 ;  /* 0x000214f001007387 */ /* 0x0003e80000100800 */
[----:B-1----:R-:W4:Y:S01]  /*179c0*/  LDL.LU R240, [R1+0x7f8] ;  /* 0x0007f80001f07983 */ /* 0x002f220000300800 */
[----:B------:R-:W-:-:S02]  /*179d0*/  WARPGROUP.DEPBAR.LE gsb0, 0x0 ;  /* 0x00008000000079c5 */ /* 0x000fc40000010000 */
[----:B------:R-:W-:-:S06]  /*179e0*/  WARPGROUP.ARRIVE ;  /* 0x00000000000079c5 */ /* 0x000fcc0000000000 */
[----:B------:R-:W-:Y:S01]  /*179f0*/  HGMMA.64x256x16.F32.BF16 R24, gdesc[UR40].tnspA, R24, gsb0 ;  /* 0x23e00000281879f0 */ /* 0x000fe20008001818 */
[----:B------:R-:W-:Y:S02]  /*17a00*/  IADD3.X R4, R4, UR9, RZ, P1, !PT ;  /* 0x0000000904047c10 */ /* 0x000fe40008ffe4ff */
[----:B------:R-:W-:-:S03]  /*17a10*/  IADD3.X R153, R153, UR9, RZ, P2, !PT ;  /* 0x0000000999997c10 */ /* 0x000fc600097fe4ff */
[----:B------:R1:W-:Y:S04]  /*17a20*/  STL [R1+0x20c], R4 ;  /* 0x00020c0401007387 */ /* 0x0003e80000100800 */
[----:B-1----:R0:W5:Y:S04]  /*17a30*/  LDL.LU R4, [R1+0x7f4] ;  /* 0x0007f40001047983 */ /* 0x0021680000300800 */
[----:B------:R1:W-:Y:S02]  /*17a40*/  STL [R1+0x204], R153 ;  /* 0x0002049901007387 */ /* 0x0003e40000100800 */
[----:B-1----:R-:W1:Y:S01]  /*17a50*/  LDC R153, c[0x0][0x238] ;  /* 0x00008e00ff997b82 */ /* 0x002e620000000800 */
[----:B---3--:R-:W-:-:S02]  /*17a60*/  IADD3.X R252, R252, UR9, RZ, P3, !PT ;  /* 0x00000009fcfc7c10 */ /* 0x008fc40009ffe4ff */
[----:B------:R-:W-:Y:S02]  /*17a70*/  IADD3 R251, P4, R251, UR18, RZ ;  /* 0x00000012fbfb7c10 */ /* 0x000fe4000ff9e0ff */
[----:B------:R-:W-:Y:S02]  /*17a80*/  IADD3 R249, P5, R249, UR18, RZ ;  /* 0x00000012f9f97c10 */ /* 0x000fe4000ffbe0ff */
[----:B------:R-:W-:Y:S02]  /*17a90*/  IADD3 R247, P6, R247, UR18, RZ ;  /* 0x00000012f7f77c10 */ /* 0x000fe4000ffde0ff */
[----:B------:R-:W-:Y:S02]  /*17aa0*/  IADD3 R245, P1, R245, UR18, RZ ;  /* 0x00000012f5f57c10 */ /* 0x000fe4000ff3e0ff */
[----:B------:R-:W-:Y:S02]  /*17ab0*/  IADD3 R243, P2, R243, UR18, RZ ;  /* 0x00000012f3f37c10 */ /* 0x000fe4000ff5e0ff */
[----:B------:R-:W-:-:S02]  /*17ac0*/  IADD3.X R250, R250, UR9, RZ, P4, !PT ;  /* 0x00000009fafa7c10 */ /* 0x000fc4000a7fe4ff */
[----:B------:R-:W-:Y:S02]  /*17ad0*/  IADD3.X R248, R248, UR9, RZ, P5, !PT ;  /* 0x00000009f8f87c10 */ /* 0x000fe4000affe4ff */
[----:B------:R-:W-:Y:S02]  /*17ae0*/  IADD3.X R246, R246, UR9, RZ, P6, !PT ;  /* 0x00000009f6f67c10 */ /* 0x000fe4000b7fe4ff */
[----:B------:R-:W-:Y:S02]  /*17af0*/  IADD3.X R244, R244, UR9, RZ, P1, !PT ;  /* 0x00000009f4f47c10 */ /* 0x000fe40008ffe4ff */
[----:B------:R-:W-:Y:S01]  /*17b00*/  IADD3.X R242, R242, UR9, RZ, P2, !PT ;  /* 0x00000009f2f27c10 */ /* 0x000fe200097fe4ff */
[----:B-1----:R-:W-:-:S04]  /*17b10*/  IMAD.SHL.U32 R153, R153, 0x40, RZ ;  /* 0x0000004099997824 */ /* 0x002fc800078e00ff */
[----:B------:R-:W-:Y:S01]  /*17b20*/  IMAD.SHL.U32 R153, R153, 0x2, RZ ;  /* 0x0000000299997824 */ /* 0x000fe200078e00ff */
[----:B------:R-:W-:Y:S02]  /*17b30*/  WARPGROUP.DEPBAR.LE gsb0, 0x0 ;  /* 0x00008000000079c5 */ /* 0x000fe40000010000 */
[----:B--2---:R-:W-:-:S04]  /*17b40*/  IADD3 R241, P3, R241, UR18, RZ ;  /* 0x00000012f1f17c10 */ /* 0x004fc8000ff7e0ff */
[----:B----4-:R-:W-:Y:S01]  /*17b50*/  IADD3.X R240, R240, UR9, RZ, P3, !PT ;  /* 0x00000009f0f07c10 */ /* 0x010fe20009ffe4ff */
[----:B0-----:R-:W-:Y:S08]  /*17b60*/  @P0 BRA `(.L_x_1) ;  /* 0xffffff3c00980947 */ /* 0x001ff0000383ffff */
[----:B------:R0:W-:Y:S04]  /*17b70*/  STL [R1+0x7f8], R6 ;  /* 0x0007f80601007387 */ /* 0x0001e80000100800 */
[----:B0-----:R-:W2:Y:S04]  /*17b80*/  LDL.LU R6, [R1+0x1fc] ;  /* 0x0001fc0001067983 */ /* 0x001ea80000300800 */
[----:B-----5:R0:W-:Y:S04]  /*17b90*/  STL [R1+0x7f4], R4 ;  /* 0x0007f40401007387 */ /* 0x0201e80000100800 */
[----:B0-----:R-:W3:Y:S04]  /*17ba0*/  LDL.LU R4, [R1+0x1f4] ;  /* 0x0001f40001047983 */ /* 0x001ee80000300800 */
[----:B------:R-:W4:Y:S04]  /*17bb0*/  LDL.LU R3, [R1+0x1e8] ;  /* 0x0001e80001037983 */ /* 0x000f280000300800 */
        /* <DEDUP_REMOVED lines=13> */
[----:B------:R-:W4:Y:S01]  /*17c90*/  LDL.LU R252, [R1+0x1b0] ;  /* 0x0001b00001fc7983 */ /* 0x000f220000300800 */
[----:B------:R-:W-:-:S03]  /*17ca0*/  F2FP.BF16.F32.PACK_AB R151, R151, R150 ;  /* 0x000000969797723e */ /* 0x000fc600000010ff */
[----:B------:R-:W4:Y:S01]  /*17cb0*/  LDL.LU R13, [R1+0x1ac] ;  /* 0x0001ac00010d7983 */ /* 0x000f220000300800 */
[----:B------:R-:W-:-:S03]  /*17cc0*/  F2FP.BF16.F32.PACK_AB R150, R149, R148 ;  /* 0x000000949596723e */ /* 0x000fc600000010ff */
[----:B------:R-:W4:Y:S04]  /*17cd0*/  LDL.LU R12, [R1+0x1a8] ;  /* 0x0001a800010c7983 */ /* 0x000f280000300800 */
[----:B------:R-:W4:Y:S04]  /*17ce0*/  LDL.LU R235, [R1+0x1a4] ;  /* 0x0001a40001eb7983 */ /* 0x000f280000300800 */
[----:B------:R-:W4:Y:S04]  /*17cf0*/  LDL.LU R0, [R1+0x1a0] ;  /* 0x0001a00001007983 */ /* 0x000f280000300800 */
[----:B------:R-:W4:Y:S04]  /*17d00*/  LDL.LU R153, [R1+0x19c] ;  /* 0x00019c0001997983 */ /* 0x000f280000300800 */
[----:B------:R-:W2:Y:S04]  /*17d10*/  LDL.LU R149, [R1+0x1f8] ;  /* 0x0001f80001957983 */ /* 0x000ea80000300800 */
[----:B------:R-:W3:Y:S01]  /*17d20*/  LDL.LU R148, [R1+0x1f0] ;  /* 0x0001f00001947983 */ /* 0x000ee20000300800 */
[----:B------:R-:W-:-:S02]  /*17d30*/  F2FP.BF16.F32.PACK_AB R147, R147, R146 ;  /* 0x000000929393723e */ /* 0x000fc400000010ff */
[----:B------:R-:W-:Y:S02]  /*17d40*/  F2FP.BF16.F32.PACK_AB R146, R145, R144 ;  /* 0x000000909192723e */ /* 0x000fe400000010ff */
[----:B--2---:R-:W-:Y:S02]  /*17d50*/  F2FP.BF16.F32.PACK_AB R149, R6, R149 ;  /* 0x000000950695723e */ /* 0x004fe400000010ff */
[----:B------:R-:W2:Y:S01]  /*17d60*/  LDL.LU R6, [R1+0x7f8] ;  /* 0x0007f80001067983 */ /* 0x000ea20000300800 */
[----:B---3--:R-:W-:-:S03]  /*17d70*/  F2FP.BF16.F32.PACK_AB R148, R4, R148 ;  /* 0x000000940494723e */ /* 0x008fc600000010ff */
[----:B------:R0:W5:Y:S04]  /*17d80*/  LDL.LU R4, [R1+0x7f4] ;  /* 0x0007f40001047983 */ /* 0x0001680000300800 */
[----:B------:R-:W3:Y:S01]  /*17d90*/  LDL.LU R145, [R1+0x1ec] ;  /* 0x0001ec0001917983 */ /* 0x000ee20000300800 */
[----:B------:R-:W-:Y:S02]  /*17da0*/  F2FP.BF16.F32.PACK_AB R143, R143, R142 ;  /* 0x0000008e8f8f723e */ /* 0x000fe400000010ff */
[----:B------:R-:W-:Y:S02]  /*17db0*/  F2FP.BF16.F32.PACK_AB R139, R139, R138 ;  /* 0x0000008a8b8b723e */ /* 0x000fe400000010ff */
[----:B------:R-:W-:Y:S02]  /*17dc0*/  F2FP.BF16.F32.PACK_AB R135, R135, R134 ;  /* 0x000000868787723e */ /* 0x000fe400000010ff */
[----:B------:R-:W-:-:S02]  /*17dd0*/  F2FP.BF16.F32.PACK_AB R131, R131, R130 ;  /* 0x000000828383723e */ /* 0x000fc400000010ff */
[----:B------:R-:W-:Y:S02]  /*17de0*/  F2FP.BF16.F32.PACK_AB R127, R127, R126 ;  /* 0x0000007e7f7f723e */ /* 0x000fe400000010ff */
[----:B------:R-:W-:Y:S02]  /*17df0*/  F2FP.BF16.F32.PACK_AB R123, R123, R122 ;  /* 0x0000007a7b7b723e */ /* 0x000fe400000010ff */
        /* <DEDUP_REMOVED lines=54> */
[----:B----4-:R-:W-:Y:S02]  /*18160*/  F2FP.BF16.F32.PACK_AB R144, R2, R241 ;  /* 0x000000f10290723e */ /* 0x010fe400000010ff */
        /* <DEDUP_REMOVED lines=59> */
[----:B--2---:R-:W-:Y:S02]  /*18520*/  F2FP.BF16.F32.PACK_AB R24, R6, R5 ;  /* 0x000000050618723e */ /* 0x004fe400000010ff */
[----:B0--3--:R-:W-:-:S07]  /*18530*/  F2FP.BF16.F32.PACK_AB R145, R145, R3 ;  /* 0x000000039191723e */ /* 0x009fce00000010ff */
.L_x_0:
[----:B------:R-:W2:Y:S01]  /*18540*/  LDL.LU R7, [R1+0x7f0] ;  /* 0x0007f00001077983 */ /* 0x000ea20000300800 */
[----:B------:R-:W-:Y:S01]  /*18550*/  ULDC.64 UR6, c[0x0][0x228] ;  /* 0x00008a0000067ab9 */ /* 0x000fe20000000a00 */
[C---:B-----5:R-:W-:Y:S01]  /*18560*/  VIADD R3, R4.reuse, 0x1 ;  /* 0x0000000104037836 */ /* 0x060fe20000000000 */
[----:B------:R-:W-:Y:S01]  /*18570*/  ULDC UR4, c[0x0][0x22c] ;  /* 0x00008b0000047ab9 */ /* 0x000fe20000000800 */
[----:B------:R-:W0:Y:S01]  /*18580*/  S2R R5, SR_TID.X ;  /* 0x0000000000057919 */ /* 0x000e220000002100 */
[----:B------:R-:W-:Y:S02]  /*18590*/  VIADD R6, R4, 0x2 ;  /* 0x0000000204067836 */ /* 0x000fe40000000000 */
[C---:B0-----:R-:W-:Y:S02]  /*185a0*/  IMAD.SHL.U32 R2, R5.reuse, 0x40, RZ ;  /* 0x0000004005027824 */ /* 0x041fe400078e00ff */
[----:B------:R-:W-:-:S05]  /*185b0*/  IMAD.SHL.U32 R0, R5, 0x10, RZ ;  /* 0x0000001005007824 */ /* 0x000fca00078e00ff */
[----:B------:R-:W-:Y:S01]  /*185c0*/  LOP3.LUT R0, R0, 0xf0, RZ, 0xc0, !PT ;  /* 0x000000f000007812 */ /* 0x000fe200078ec0ff */
[----:B------:R-:W-:Y:S01]  /*185d0*/  BAR.SYNC.DEFER_BLOCKING 0x0 ;  /* 0x0000000000007b1d */ /* 0x000fe20000010000 */
[----:B--2---:R-:W-:-:S05]  /*185e0*/  ISETP.GE.AND P0, PT, R7, UR6, PT ;  /* 0x0000000607007c0c */ /* 0x004fca000bf06270 */
[----:B------:R-:W-:Y:S01]  /*185f0*/  ULDC UR6, c[0x0][0x248] ;  /* 0x0000920000067ab9 */ /* 0x000fe20000000800 */
[----:B------:R-:W-:Y:S01]  /*18600*/  ISETP.LT.AND P5, PT, R3, UR4, !P0 ;  /* 0x0000000403007c0c */ /* 0x000fe2000c7a1270 */
[----:B------:R-:W-:Y:S01]  /*18610*/  ULDC UR4, c[0x0][0x22c] ;  /* 0x00008b0000047ab9 */ /* 0x000fe20000000800 */
[----:B------:R-:W-:Y:S01]  /*18620*/  LOP3.LUT R3, R2, 0x400, RZ, 0xc0, !PT ;  /* 0x0000040002037812 */ /* 0x000fe200078ec0ff */
[----:B------:R-:W-:Y:S01]  /*18630*/  IMAD.SHL.U32 R2, R5, 0x8, RZ ;  /* 0x0000000805027824 */ /* 0x000fe200078e00ff */
[----:B------:R-:W-:Y:S01]  /*18640*/  ISETP.LT.AND P2, PT, R6, UR4, !P0 ;  /* 0x0000000406007c0c */ /* 0x000fe2000c741270 */
[----:B------:R-:W-:Y:S01]  /*18650*/  VIADD R6, R4, 0x3 ;  /* 0x0000000304067836 */ /* 0x000fe20000000000 */
[----:B------:R-:W-:Y:S01]  /*18660*/  IADD3 R3, R3, UR8, R0 ;  /* 0x0000000803037c10 */ /* 0x000fe2000fffe000 */
[----:B------:R-:W-:Y:S01]  /*18670*/  ULDC UR4, c[0x0][0x22c] ;  /* 0x00008b0000047ab9 */ /* 0x000fe20000000800 */
[----:B------:R-:W-:Y:S02]  /*18680*/  LOP3.LUT R2, R2, 0x300, RZ, 0xc0, !PT ;  /* 0x0000030002027812 */ /* 0x000fe400078ec0ff */
[----:B------:R-:W-:-:S02]  /*18690*/  LOP3.LUT R0, R5, 0x7f, RZ, 0xc0, !PT ;  /* 0x0000007f05007812 */ /* 0x000fc400078ec0ff */
[----:B------:R-:W-:Y:S01]  /*186a0*/  ISETP.LT.AND P1, PT, R6, UR4, !P0 ;  /* 0x0000000406007c0c */ /* 0x000fe2000c721270 */
[----:B------:R-:W-:Y:S01]  /*186b0*/  IMAD.IADD R5, R2, 0x1, R3 ;  /* 0x0000000102057824 */ /* 0x000fe200078e0203 */
[----:B------:R-:W-:Y:S01]  /*186c0*/  LEA R0, R0, UR8, 0x4 ;  /* 0x0000000800007c11 */ /* 0x000fe2000f8e20ff */
[C---:B------:R-:W-:Y:S01]  /*186d0*/  VIADD R6, R4.reuse, 0x4 ;  /* 0x0000000404067836 */ /* 0x040fe20000000000 */
[----:B------:R-:W-:Y:S01]  /*186e0*/  ULDC UR4, c[0x0][0x22c] ;  /* 0x00008b0000047ab9 */ /* 0x000fe20000000800 */
[----:B------:R-:W-:Y:S01]  /*186f0*/  ISETP.LT.AND P4, PT, R4, UR7, !P0 ;  /* 0x0000000704007c0c */ /* 0x000fe2000c781270 */
[----:B------:R-:W-:Y:S01]  /*18700*/  STSM.16.M88.4 [R5], R24 ;  /* 0x0000001805007844 */ /* 0x000fe20000000200 */
[----:B------:R-:W-:Y:S01]  /*18710*/  ULDC UR7, c[0x0][0x22c] ;  /* 0x00008b0000077ab9 */ /* 0x000fe20000000800 */
[----:B------:R-:W-:Y:S01]  /*18720*/  BAR.SYNC.DEFER_BLOCKING 0x0 ;  /* 0x0000000000007b1d */ /* 0x000fe20000010000 */
[----:B------:R-:W-:-:S05]  /*18730*/  ISETP.LT.AND P3, PT, R6, UR4, !P0 ;  /* 0x0000000406007c0c */ /* 0x000fca000c761270 */
[----:B------:R-:W-:Y:S02]  /*18740*/  ULDC UR4, c[0x0][0x244] ;  /* 0x0000910000047ab9 */ /* 0x000fe40000000800 */
[----:B------:R-:W-:Y:S01]  /*18750*/  IMAD R3, R7, UR4, RZ ;  /* 0x0000000407037c24 */ /* 0x000fe2000f8e02ff */
[----:B------:R-:W-:Y:S01]  /*18760*/  ULDC.64 UR4, c[0x0][0x220] ;  /* 0x0000880000047ab9 */ /* 0x000fe20000000a00 */
[----:B------:R-:W-:Y:S01]  /*18770*/  IMAD R7, R4, UR6, RZ ;  /* 0x0000000604077c24 */ /* 0x000fe2000f8e02ff */
[----:B------:R-:W-:Y:S02]  /*18780*/  ULDC UR6, c[0x0][0x248] ;  /* 0x0000920000067ab9 */ /* 0x000fe40000000800 */
[----:B------:R-:W-:Y:S01]  /*18790*/  LEA R2, P6, R3, UR4, 0x1 ;  /* 0x0000000403027c11 */ /* 0x000fe2000f8c08ff */
[----:B------:R-:W-:-:S03]  /*187a0*/  ULDC UR4, c[0x0][0x248] ;  /* 0x0000920000047ab9 */ /* 0x000fc60000000800 */
[----:B------:R-:W-:Y:S01]  /*187b0*/  LEA.HI.X.SX32 R3, R3, UR5, 0x1, P6 ;  /* 0x0000000503037c11 */ /* 0x000fe2000b0f0eff */
[----:B------:R-:W-:Y:S01]  /*187c0*/  ULDC UR5, c[0x0][0x22c] ;  /* 0x00008b0000057ab9 */ /* 0x000fe20000000800 */
[C---:B------:R-:W-:Y:S01]  /*187d0*/  LEA R6, P6, R7.reuse, R2, 0x1 ;  /* 0x0000000207067211 */ /* 0x040fe200078c08ff */
[----:B------:R-:W0:Y:S01]  /*187e0*/  LDS.128 R8, [R0] ;  /* 0x0000000000087984 */ /* 0x000e220000000c00 */
[----:B------:R-:W-:Y:S06]  /*187f0*/  BAR.SYNC.DEFER_BLOCKING 0x0 ;  /* 0x0000000000007b1d */ /* 0x000fec0000010000 */
[----:B------:R-:W-:Y:S02]  /*18800*/  STSM.16.M88.4 [R5], R28 ;  /* 0x0000001c05007844 */ /* 0x000fe40000000200 */
[----:B------:R-:W-:Y:S06]  /*18810*/  BAR.SYNC.DEFER_BLOCKING 0x0 ;  /* 0x0000000000007b1d */ /* 0x000fec0000010000 */
[----:B------:R-:W1:Y:S02]  /*18820*/  LDS.128 R12, [R0] ;  /* 0x00000000000c7984 */ /* 0x000e640000000c00 */
[----:B------:R-:W-:Y:S06]  /*18830*/  BAR.SYNC.DEFER_BLOCKING 0x0 ;  /* 0x0000000000007b1d */ /* 0x000fec0000010000 */
[----:B------:R-:W-:Y:S02]  /*18840*/  STSM.16.M88.4 [R5], R32 ;  /* 0x0000002005007844 */ /* 0x000fe40000000200 */
[----:B------:R-:W-:Y:S06]  /*18850*/  BAR.SYNC.DEFER_BLOCKING 0x0 ;  /* 0x0000000000007b1d */ /* 0x000fec0000010000 */
[----:B------:R-:W2:Y:S02]  /*18860*/  LDS.128 R16, [R0] ;  /* 0x0000000000107984 */ /* 0x000ea40000000c00 */
[----:B------:R-:W-:Y:S06]  /*18870*/  BAR.SYNC.DEFER_BLOCKING 0x0 ;  /* 0x0000000000007b1d */ /* 0x000fec0000010000 */
[----:B------:R-:W-:Y:S02]  /*18880*/  STSM.16.M88.4 [R5], R36 ;  /* 0x0000002405007844 */ /* 0x000fe40000000200 */
[----:B------:R-:W-:Y:S06]  /*18890*/  BAR.SYNC.DEFER_BLOCKING 0x0 ;  /* 0x0000000000007b1d */ /* 0x000fec0000010000 */
[----:B------:R-:W3:Y:S02]  /*188a0*/  LDS.128 R20, [R0] ;  /* 0x0000000000147984 */ /* 0x000ee40000000c00 */
[----:B------:R-:W-:Y:S06]  /*188b0*/  BAR.SYNC.DEFER_BLOCKING 0x0 ;  /* 0x0000000000007b1d */ /* 0x000fec0000010000 */
[----:B------:R-:W-:Y:S02]  /*188c0*/  STSM.16.M88.4 [R5], R40 ;  /* 0x0000002805007844 */ /* 0x000fe40000000200 */
[----:B------:R-:W-:Y:S06]  /*188d0*/  BAR.SYNC.DEFER_BLOCKING 0x0 ;  /* 0x0000000000007b1d */ /* 0x000fec0000010000 */
[----:B------:R-:W4:Y:S02]  /*188e0*/  LDS.128 R24, [R0] ;  /* 0x0000000000187984 */ /* 0x000f240000000c00 */
        /* <DEDUP_REMOVED lines=89> */
[----:B------:R0:W-:Y:S02]  /*18e80*/  STSM.16.M88.4 [R5], R132 ;  /* 0x0000008405007844 */ /* 0x0001e40000000200 */
[----:B------:R-:W-:Y:S01]  /*18e90*/  BAR.SYNC.DEFER_BLOCKING 0x0 ;  /* 0x0000000000007b1d */ /* 0x000fe20000010000 */
[----:B0-----:R-:W-:-:S05]  /*18ea0*/  VIADD R133, R7, UR4 ;  /* 0x0000000407857c36 */ /* 0x001fca0008000000 */
[----:B------:R-:W-:Y:S01]  /*18eb0*/  ULDC UR4, c[0x0][0x248] ;  /* 0x0000920000047ab9 */ /* 0x000fe20000000800 */
[-C--:B------:R-:W-:Y:S01]  /*18ec0*/  LEA.HI.X.SX32 R7, R7, R3.reuse, 0x1, P6 ;  /* 0x0000000307077211 */ /* 0x080fe200030f0eff */
[----:B------:R-:W-:Y:S01]  /*18ed0*/  VIADD R134, R4, 0x5 ;  /* 0x0000000504867836 */ /* 0x000fe20000000000 */
[----:B------:R-:W-:Y:S02]  /*18ee0*/  PRMT R135, R8, 0x7632, R135 ;  /* 0x0000763208877816 */ /* 0x000fe40000000087 */
[C---:B------:R-:W-:Y:S01]  /*18ef0*/  LEA R132, P6, R133.reuse, R2, 0x1 ;  /* 0x0000000285847211 */ /* 0x040fe200078c08ff */
[----:B------:R-:W0:Y:S01]  /*18f00*/  LDS.128 R116, [R0] ;  /* 0x0000000000747984 */ /* 0x000e220000000c00 */
[----:B------:R-:W-:Y:S06]  /*18f10*/  BAR.SYNC.DEFER_BLOCKING 0x0 ;  /* 0x0000000000007b1d */ /* 0x000fec0000010000 */
[----:B------:R1:W-:Y:S02]  /*18f20*/  STSM.16.M88.4 [R5], R136 ;  /* 0x0000008805007844 */ /* 0x0003e40000000200 */
[----:B------:R-:W-:Y:S01]  /*18f30*/  BAR.SYNC.DEFER_BLOCKING 0x0 ;  /* 0x0000000000007b1d */ /* 0x000fe20000010000 */
[C---:B-1----:R-:W-:Y:S01]  /*18f40*/  VIADD R136, R133.reuse, UR4 ;  /* 0x0000000485887c36 */ /* 0x042fe20008000000 */
[----:B------:R-:W-:-:S04]  /*18f50*/  LEA.HI.X.SX32 R133, R133, R3, 0x1, P6 ;  /* 0x0000000385857211 */ /* 0x000fc800030f0eff */
[----:B------:R-:W-:Y:S01]  /*18f60*/  ULDC UR4, c[0x0][0x248] ;  /* 0x0000920000047ab9 */ /* 0x000fe20000000800 */
[----:B------:R-:W1:Y:S01]  /*18f70*/  LDS.128 R120, [R0] ;  /* 0x0000000000787984 */ /* 0x000e620000000c00 */
[----:B------:R-:W-:Y:S06]  /*18f80*/  BAR.SYNC.DEFER_BLOCKING 0x0 ;  /* 0x0000000000007b1d */ /* 0x000fec0000010000 */
[----:B------:R-:W-:Y:S02]  /*18f90*/  STSM.16.M88.4 [R5], R140 ;  /* 0x0000008c05007844 */ /* 0x000fe40000000200 */
[----:B------:R-:W-:Y:S06]  /*18fa0*/  BAR.SYNC.DEFER_BLOCKING 0x0 ;  /* 0x0000000000007b1d */ /* 0x000fec0000010000 */
[----:B------:R-:W1:Y:S02]  /*18fb0*/  LDS.128 R124, [R0] ;  /* 0x00000000007c7984 */ /* 0x000e640000000c00 */
[----:B------:R-:W-:Y:S06]  /*18fc0*/  BAR.SYNC.DEFER_BLOCKING 0x0 ;  /* 0x0000000000007b1d */ /* 0x000fec0000010000 */
[----:B------:R-:W-:Y:S02]  /*18fd0*/  STSM.16.M88.4 [R5], R144 ;  /* 0x0000009005007844 */ /* 0x000fe40000000200 */
[----:B------:R-:W-:Y:S06]  /*18fe0*/  BAR.SYNC.DEFER_BLOCKING 0x0 ;  /* 0x0000000000007b1d */ /* 0x000fec0000010000 */
[----:B------:R-:W1:Y:S02]  /*18ff0*/  LDS.128 R128, [R0] ;  /* 0x0000000000807984 */ /* 0x000e640000000c00 */
[----:B------:R-:W-:Y:S06]  /*19000*/  BAR.SYNC.DEFER_BLOCKING 0x0 ;  /* 0x0000000000007b1d */ /* 0x000fec0000010000 */
[----:B------:R2:W-:Y:S02]  /*19010*/  STSM.16.M88.4 [R5], R148 ;  /* 0x0000009405007844 */ /* 0x0005e40000000200 */
[----:B------:R-:W-:Y:S01]  /*19020*/  BAR.SYNC.DEFER_BLOCKING 0x0 ;  /* 0x0000000000007b1d */ /* 0x000fe20000010000 */
[----:B--2---:R-:W-:-:S05]  /*19030*/  VIADD R5, R4, 0x6 ;  /* 0x0000000604057836 */ /* 0x004fca0000000000 */
[----:B------:R-:W-:Y:S01]  /*19040*/  @P4 STG.E.U16 desc[UR16][R6.64], R8 ;  /* 0x0000000806004986 */ /* 0x000fe2000c101510 */
[----:B------:R-:W-:Y:S01]  /*19050*/  ISETP.LT.AND P4, PT, R134, UR5, !P0 ;  /* 0x0000000586007c0c */ /* 0x000fe2000c781270 */
[----:B------:R-:W-:Y:S01]  /*19060*/  ULDC UR5, c[0x0][0x22c] ;  /* 0x00008b0000057ab9 */ /* 0x000fe20000000800 */
[----:B------:R-:W-:Y:S01]  /*19070*/  LEA R134, P6, R136, R2, 0x1 ;  /* 0x0000000288867211 */ /* 0x000fe200078c08ff */
[----:B------:R2:W-:Y:S01]  /*19080*/  @P5 STG.E.U16 desc[UR16][R132.64], R135 ;  /* 0x0000008784005986 */ /* 0x0005e2000c101510 */
[----:B------:R-:W-:Y:S01]  /*19090*/  ISETP.LT.AND P5, PT, R5, UR5, !P0 ;  /* 0x0000000505007c0c */ /* 0x000fe2000c7a1270 */
[----:B------:R-:W-:Y:S01]  /*190a0*/  VIADD R5, R4, 0x7 ;  /* 0x0000000704057836 */ /* 0x000fe20000000000 */
[----:B------:R-:W-:Y:S01]  /*190b0*/  ULDC UR5, c[0x0][0x22c] ;  /* 0x00008b0000057ab9 */ /* 0x000fe20000000800 */
[C---:B--2---:R-:W-:Y:S01]  /*190c0*/  LEA.HI.X.SX32 R135, R136.reuse, R3, 0x1, P6 ;  /* 0x0000000388877211 */ /* 0x044fe200030f0eff */
[----:B------:R-:W-:Y:S01]  /*190d0*/  VIADD R136, R136, UR4 ;  /* 0x0000000488887c36 */ /* 0x000fe20008000000 */
[----:B------:R-:W-:Y:S01]  /*190e0*/  ULDC UR4, c[0x0][0x248] ;  /* 0x0000920000047ab9 */ /* 0x000fe20000000800 */
[----:B------:R-:W-:-:S02]  /*190f0*/  PRMT R133, R9, 0x7632, R133 ;  /* 0x0000763209857816 */ /* 0x000fc40000000085 */
[----:B------:R2:W-:Y:S01]  /*19100*/  @P2 STG.E.U16 desc[UR16][R134.64], R9 ;  /* 0x0000000986002986 */ /* 0x0005e2000c101510 */
[CC--:B------:R-:W-:Y:S01]  /*19110*/  LEA R6, P2, R136.reuse, R2.reuse, 0x1 ;  /* 0x0000000288067211 */ /* 0x0c0fe200078408ff */
[C---:B------:R-:W-:Y:S01]  /*19120*/  VIADD R8, R136.reuse, UR4 ;  /* 0x0000000488087c36 */ /* 0x040fe20008000000 */
[----:B------:R-:W-:Y:S02]  /*19130*/  ULDC UR4, c[0x0][0x22c] ;  /* 0x00008b0000047ab9 */ /* 0x000fe40000000800 */
[----:B------:R-:W-:Y:S02]  /*19140*/  LEA.HI.X.SX32 R7, R136, R3, 0x1, P2 ;  /* 0x0000000388077211 */ /* 0x000fe400010f0eff */
[----:B------:R-:W-:Y:S01]  /*19150*/  ISETP.LT.AND P2, PT, R5, UR5, !P0 ;  /* 0x0000000505007c0c */ /* 0x000fe2000c741270 */
[----:B------:R-:W-:Y:S01]  /*19160*/  VIADD R5, R4, 0x8 ;  /* 0x0000000804057836 */ /* 0x000fe20000000000 */
[----:B------:R-:W-:Y:S01]  /*19170*/  LEA R132, P6, R8, R2, 0x1 ;  /* 0x0000000208847211 */ /* 0x000fe200078c08ff */
[----:B------:R3:W-:Y:S01]  /*19180*/  @P1 STG.E.U16 desc[UR16][R6.64], R133 ;  /* 0x0000008506001986 */ /* 0x0007e2000c101510 */
[----:B------:R-:W-:-:S02]  /*19190*/  ULDC UR5, c[0x0][0x22c] ;  /* 0x00008b0000057ab9 */ /* 0x000fc40000000800 */
[----:B------:R-:W-:Y:S01]  /*191a0*/  ISETP.LT.AND P1, PT, R5, UR4, !P0 ;  /* 0x0000000405007c0c */ /* 0x000fe2000c721270 */
[----:B------:R-:W-:Y:S01]  /*191b0*/  ULDC UR4, c[0x0][0x248] ;  /* 0x0000920000047ab9 */ /* 0x000fe20000000800 */
[----:B------:R-:W-:Y:S02]  /*191c0*/  VIADD R5, R4, 0x9 ;  /* 0x0000000904057836 */ /* 0x000fe40000000000 */
[C---:B--2---:R-:W-:Y:S01]  /*191d0*/  VIADD R134, R8.reuse, UR4 ;  /* 0x0000000408867c36 */ /* 0x044fe20008000000 */
[----:B------:R-:W-:Y:S01]  /*191e0*/  ULDC UR4, c[0x0][0x22c] ;  /* 0x00008b0000047ab9 */ /* 0x000fe20000000800 */
[----:B---3--:R-:W-:-:S03]  /*191f0*/  LEA.HI.X.SX32 R133, R8, R3, 0x1, P6 ;  /* 0x0000000308857211 */ /* 0x008fc600030f0eff */
[-C--:B------:R-:W-:Y:S02]  /*19200*/  LEA R8, P6, R134, R2.reuse, 0x1 ;  /* 0x0000000286087211 */ /* 0x080fe400078c08ff */
[----:B------:R-:W-:Y:S01]  /*19210*/  PRMT R7, R10, 0x7632, R7 ;  /* 0x000076320a077816 */ /* 0x000fe20000000007 */
[----:B------:R2:W-:Y:S01]  /*19220*/  @P3 STG.E.U16 desc[UR16][R132.64], R10 ;  /* 0x0000000a84003986 */ /* 0x0005e2000c101510 */
[----:B------:R-:W-:Y:S01]  /*19230*/  ISETP.LT.AND P3, PT, R5, UR4, !P0 ;  /* 0x0000000405007c0c */ /* 0x000fe2000c761270 */
[----:B------:R-:W-:Y:S01]  /*19240*/  ULDC UR4, c[0x0][0x248] ;  /* 0x0000920000047ab9 */ /* 0x000fe20000000800 */
[C---:B------:R-:W-:Y:S01]  /*19250*/  LEA.HI.X.SX32 R9, R134.reuse, R3, 0x1, P6 ;  /* 0x0000000386097211 */ /* 0x040fe200030f0eff */
[----:B------:R-:W-:Y:S01]  /*19260*/  VIADD R134, R134, UR4 ;  /* 0x0000000486867c36 */ /* 0x000fe20008000000 */
[----:B------:R-:W-:Y:S01]  /*19270*/  ULDC UR4, c[0x0][0x248] ;  /* 0x0000920000047ab9 */ /* 0x000fe20000000800 */
[----:B------:R-:W-:Y:S02]  /*19280*/  VIADD R5, R4, 0xa ;  /* 0x0000000a04057836 */ /* 0x000fe40000000000 */
[----:B------:R3:W-:Y:S01]  /*19290*/  @P4 STG.E.U16 desc[UR16][R8.64], R7 ;  /* 0x0000000708004986 */ /* 0x0007e2000c101510 */
[----:B------:R-:W-:-:S02]  /*192a0*/  LEA R6, P4, R134, R2, 0x1 ;  /* 0x0000000286067211 */ /* 0x000fc400078808ff */
[----:B------:R-:W-:Y:S01]  /*192b0*/  ISETP.LT.AND P6, PT, R5, UR5, !P0 ;  /* 0x0000000505007c0c */ /* 0x000fe2000c7c1270 */
[----:B--2---:R-:W-:Y:S01]  /*192c0*/  VIADD R10, R134, UR4 ;  /* 0x00000004860a7c36 */ /* 0x004fe20008000000 */
[----:B------:R-:W-:Y:S01]  /*192d0*/  ULDC UR5, c[0x0][0x248] ;  /* 0x0000920000057ab9 */ /* 0x000fe20000000800 */
[----:B------:R-:W-:Y:S01]  /*192e0*/  VIADD R5, R4, 0xb ;  /* 0x0000000b04057836 */ /* 0x000fe20000000000 */
[----:B------:R-:W-:Y:S01]  /*192f0*/  ULDC UR4, c[0x0][0x22c] ;  /* 0x00008b0000047ab9 */ /* 0x000fe20000000800 */
[-C--:B---3--:R-:W-:Y:S01]  /*19300*/  LEA.HI.X.SX32 R7, R134, R3.reuse, 0x1, P4 ;  /* 0x0000000386077211 */ /* 0x088fe200020f0eff */
[C---:B------:R-:W-:Y:S01]  /*19310*/  VIADD R134, R10.reuse, UR5 ;  /* 0x000000050a867c36 */ /* 0x040fe20008000000 */
[C---:B------:R-:W-:Y:S01]  /*19320*/  LEA R132, P4, R10.reuse, R2, 0x1 ;  /* 0x000000020a847211 */ /* 0x040fe200078808ff */
[----:B------:R-:W-:Y:S01]  /*19330*/  ULDC UR5, c[0x0][0x22c] ;  /* 0x00008b0000057ab9 */ /* 0x000fe20000000800 */
[----:B------:R-:W-:Y:S01]  /*19340*/  PRMT R9, R11, 0x7632, R9 ;  /* 0x000076320b097816 */ /* 0x000fe20000000009 */
[----:B------:R-:W-:Y:S01]  /*19350*/  @P5 STG.E.U16 desc[UR16][R6.64], R11 ;  /* 0x0000000b06005986 */ /* 0x000fe2000c101510 */
[----:B------:R-:W-:-:S02]  /*19360*/  LEA.HI.X.SX32 R133, R10, R3, 0x1, P4 ;  /* 0x000000030a857211 */ /* 0x000fc400020f0eff */
[----:B------:R-:W-:Y:S01]  /*19370*/  ISETP.LT.AND P5, PT, R5, UR4, !P0 ;  /* 0x0000000405007c0c */ /* 0x000fe2000c7a1270 */
[----:B------:R-:W-:Y:S01]  /*19380*/  VIADD R5, R4, 0xc ;  /* 0x0000000c04057836 */ /* 0x000fe20000000000 */
[C---:B------:R-:W-:Y:S01]  /*19390*/  LEA R8, P4, R134.reuse, R2, 0x1 ;  /* 0x0000000286087211 */ /* 0x040fe200078808ff */
[----:B------:R2:W-:Y:S01]  /*193a0*/  @P2 STG.E.U16 desc[UR16][R132.64], R9 ;  /* 0x0000000984002986 */ /* 0x0005e2000c101510 */
[----:B------:R-:W-:Y:S02]  /*193b0*/  ULDC UR4, c[0x0][0x22c] ;  /* 0x00008b0000047ab9 */ /* 0x000fe40000000800 */
[----:B--2---:R-:W-:Y:S02]  /*193c0*/  LEA.HI.X.SX32 R9, R134, R3, 0x1, P4 ;  /* 0x0000000386097211 */ /* 0x004fe400020f0eff */
[----:B------:R-:W-:Y:S01]  /*193d0*/  ISETP.LT.AND P4, PT, R5, UR4, !P0 ;  /* 0x0000000405007c0c */ /* 0x000fe2000c781270 */
[----:B------:R-:W-:Y:S01]  /*193e0*/  ULDC UR4, c[0x0][0x248] ;  /* 0x0000920000047ab9 */ /* 0x000fe20000000800 */
[----:B------:R-:W-:Y:S01]  /*193f0*/  VIADD R5, R4, 0xd ;  /* 0x0000000d04057836 */ /* 0x000fe20000000000 */
[----:B------:R2:W-:Y:S01]  /*19400*/  @P1 STG.E.U16 desc[UR16][R8.64], R12 ;  /* 0x0000000c08001986 */ /* 0x0005e2000c101510 */
[----:B------:R-:W-:Y:S01]  /*19410*/  VIADD R134, R134, UR4 ;  /* 0x0000000486867c36 */ /* 0x000fe20008000000 */
[----:B------:R-:W-:-:S02]  /*19420*/  ULDC UR4, c[0x0][0x22c] ;  /* 0x00008b0000047ab9 */ /* 0x000fc40000000800 */
[----:B------:R-:W-:Y:S01]  /*19430*/  ISETP.LT.AND P2, PT, R5, UR4, !P0 ;  /* 0x0000000405007c0c */ /* 0x000fe2000c741270 */
[----:B------:R-:W-:Y:S01]  /*19440*/  ULDC UR4, c[0x0][0x248] ;  /* 0x0000920000047ab9 */ /* 0x000fe20000000800 */
[----:B------:R-:W-:Y:S01]  /*19450*/  LEA R6, P1, R134, R2, 0x1 ;  /* 0x0000000286067211 */ /* 0x000fe200078208ff */
[----:B------:R-:W-:-:S03]  /*19460*/  VIADD R5, R4, 0xe ;  /* 0x0000000e04057836 */ /* 0x000fc60000000000 */
[CC--:B------:R-:W-:Y:S01]  /*19470*/  LEA.HI.X.SX32 R7, R134.reuse, R3.reuse, 0x1, P1 ;  /* 0x0000000386077211 */ /* 0x0c0fe200008f0eff */
[----:B------:R-:W-:Y:S01]  /*19480*/  VIADD R134, R134, UR4 ;  /* 0x0000000486867c36 */ /* 0x000fe20008000000 */
[----:B--2---:R-:W-:Y:S01]  /*19490*/  PRMT R9, R12, 0x7632, R9 ;  /* 0x000076320c097816 */ /* 0x004fe20000000009 */
[----:B------:R-:W-:Y:S01]  /*194a0*/  ULDC UR4, c[0x0][0x248] ;  /* 0x0000920000047ab9 */ /* 0x000fe20000000800 */
[----:B------:R-:W-:Y:S01]  /*194b0*/  ISETP.LT.AND P1, PT, R5, UR5, !P0 ;  /* 0x0000000505007c0c */ /* 0x000fe2000c721270 */
[C---:B------:R-:W-:Y:S01]  /*194c0*/  VIADD R11, R134.reuse, UR4 ;  /* 0x00000004860b7c36 */ /* 0x040fe20008000000 */
[----:B------:R-:W-:Y:S01]  /*194d0*/  ULDC UR4, c[0x0][0x248] ;  /* 0x0000920000047ab9 */ /* 0x000fe20000000800 */
[----:B------:R2:W-:Y:S01]  /*194e0*/  @P3 STG.E.U16 desc[UR16][R6.64], R9 ;  /* 0x0000000906003986 */ /* 0x0005e2000c101510 */
[----:B------:R-:W-:Y:S01]  /*194f0*/  LEA R8, P3, R134, R2, 0x1 ;  /* 0x0000000286087211 */ /* 0x000fe200078608ff */
[----:B------:R-:W-:Y:S01]  /*19500*/  VIADD R12, R11, UR4 ;  /* 0x000000040b0c7c36 */ /* 0x000fe20008000000 */
[----:B------:R-:W-:Y:S01]  /*19510*/  ULDC UR5, c[0x0][0x22c] ;  /* 0x00008b0000057ab9 */ /* 0x000fe20000000800 */
[----:B------:R-:W-:Y:S01]  /*19520*/  VIADD R5, R4, 0xf ;  /* 0x0000000f04057836 */ /* 0x000fe20000000000 */
[----:B------:R-:W-:Y:S01]  /*19530*/  ULDC UR4, c[0x0][0x248] ;  /* 0x0000920000047ab9 */ /* 0x000fe20000000800 */
[----:B--2---:R-:W-:-:S02]  /*19540*/  LEA.HI.X.SX32 R9, R134, R3, 0x1, P3 ;  /* 0x0000000386097211 */ /* 0x004fc400018f0eff */
[-C--:B------:R-:W-:Y:S02]  /*19550*/  LEA R10, P3, R11, R2.reuse, 0x1 ;  /* 0x000000020b0a7211 */ /* 0x080fe400078608ff */
[----:B------:R-:W-:Y:S01]  /*19560*/  PRMT R7, R13, 0x7632, R7 ;  /* 0x000076320d077816 */ /* 0x000fe20000000007 */
[----:B------:R-:W-:Y:S01]  /*19570*/  @P6 STG.E.U16 desc[UR16][R8.64], R13 ;  /* 0x0000000d08006986 */ /* 0x000fe2000c101510 */
[-C--:B------:R-:W-:Y:S02]  /*19580*/  LEA.HI.X.SX32 R11, R11, R3.reuse, 0x1, P3 ;  /* 0x000000030b0b7211 */ /* 0x080fe400018f0eff */
[----:B------:R-:W-:Y:S02]  /*19590*/  LEA R6, P6, R12, R2, 0x1 ;  /* 0x000000020c067211 */ /* 0x000fe400078c08ff */
[----:B------:R-:W-:Y:S01]  /*195a0*/  ISETP.LT.AND P3, PT, R5, UR5, !P0 ;  /* 0x0000000505007c0c */ /* 0x000fe2000c761270 */
[----:B------:R2:W-:Y:S01]  /*195b0*/  @P5 STG.E.U16 desc[UR16][R10.64], R7 ;  /* 0x000000070a005986 */ /* 0x0005e2000c101510 */
[----:B------:R-:W-:Y:S01]  /*195c0*/  VIADD R5, R4, 0x10 ;  /* 0x0000001004057836 */ /* 0x000fe20000000000 */
[----:B------:R-:W-:Y:S01]  /*195d0*/  ULDC UR5, c[0x0][0x22c] ;  /* 0x00008b0000057ab9 */ /* 0x000fe20000000800 */
[C---:B--2---:R-:W-:Y:S01]  /*195e0*/  LEA.HI.X.SX32 R7, R12.reuse, R3, 0x1, P6 ;  /* 0x000000030c077211 */ /* 0x044fe200030f0eff */
[----:B------:R-:W-:-:S02]  /*195f0*/  VIADD R12, R12, UR4 ;  /* 0x000000040c0c7c36 */ /* 0x000fc40008000000 */
[----:B------:R-:W-:Y:S01]  /*19600*/  ISETP.LT.AND P6, PT, R5, UR5, !P0 ;  /* 0x0000000505007c0c */ /* 0x000fe2000c7c1270 */
[----:B------:R-:W-:Y:S01]  /*19610*/  VIADD R5, R4, 0x11 ;  /* 0x0000001104057836 */ /* 0x000fe20000000000 */
[----:B------:R-:W-:Y:S01]  /*19620*/  ULDC UR4, c[0x0][0x248] ;  /* 0x0000920000047ab9 */ /* 0x000fe20000000800 */
[----:B------:R2:W-:Y:S01]  /*19630*/  @P4 STG.E.U16 desc[UR16][R6.64], R14 ;  /* 0x0000000e06004986 */ /* 0x0005e2000c101510 */
[CC--:B------:R-:W-:Y:S01]  /*19640*/  LEA R8, P4, R12.reuse, R2.reuse, 0x1 ;  /* 0x000000020c087211 */ /* 0x0c0fe200078808ff */
[----:B------:R-:W-:Y:S01]  /*19650*/  ULDC UR5, c[0x0][0x22c] ;  /* 0x00008b0000057ab9 */ /* 0x000fe20000000800 */
[----:B------:R-:W-:Y:S01]  /*19660*/  VIADD R13, R12, UR4 ;  /* 0x000000040c0d7c36 */ /* 0x000fe20008000000 */
[----:B------:R-:W-:Y:S01]  /*19670*/  ISETP.LT.AND P5, PT, R5, UR5, !P0 ;  /* 0x0000000505007c0c */ /* 0x000fe2000c7a1270 */
[----:B------:R-:W-:Y:S01]  /*19680*/  VIADD R5, R4, 0x12 ;  /* 0x0000001204057836 */ /* 0x000fe20000000000 */
[-C--:B------:R-:W-:Y:S01]  /*19690*/  LEA.HI.X.SX32 R9, R12, R3.reuse, 0x1, P4 ;  /* 0x000000030c097211 */ /* 0x080fe200020f0eff */
[----:B------:R-:W-:Y:S01]  /*196a0*/  ULDC UR4, c[0x0][0x22c] ;  /* 0x00008b0000047ab9 */ /* 0x000fe20000000800 */
[C---:B------:R-:W-:Y:S01]  /*196b0*/  LEA R10, P4, R13.reuse, R2, 0x1 ;  /* 0x000000020d0a7211 */ /* 0x040fe200078808ff */
[----:B------:R-:W-:Y:S01]  /*196c0*/  ULDC UR5, c[0x0][0x22c] ;  /* 0x00008b0000057ab9 */ /* 0x000fe20000000800 */
[----:B--2---:R-:W-:Y:S01]  /*196d0*/  PRMT R7, R14, 0x7632, R7 ;  /* 0x000076320e077816 */ /* 0x004fe20000000007 */
[----:B------:R-:W-:Y:S01]  /*196e0*/  VIADD R14, R4, 0xfe ;  /* 0x000000fe040e7836 */ /* 0x000fe20000000000 */
[----:B------:R-:W-:-:S03]  /*196f0*/  LEA.HI.X.SX32 R11, R13, R3, 0x1, P4 ;  /* 0x000000030d0b7211 */ /* 0x000fc600020f0eff */
[----:B------:R2:W-:Y:S01]  /*19700*/  @P2 STG.E.U16 desc[UR16][R8.64], R7 ;  /* 0x0000000708002986 */ /* 0x0005e2000c101510 */
[----:B------:R-:W-:Y:S01]  /*19710*/  ISETP.LT.AND P2, PT, R5, UR4, !P0 ;  /* 0x0000000405007c0c */ /* 0x000fe2000c741270 */
[----:B------:R-:W-:Y:S01]  /*19720*/  ULDC UR4, c[0x0][0x248] ;  /* 0x0000920000047ab9 */ /* 0x000fe20000000800 */
[C---:B------:R-:W-:Y:S01]  /*19730*/  VIADD R5, R4.reuse, 0x13 ;  /* 0x0000001304057836 */ /* 0x040fe20000000000 */
[----:B------:R3:W-:Y:S01]  /*19740*/  @P1 STG.E.U16 desc[UR16][R10.64], R15 ;  /* 0x0000000f0a001986 */ /* 0x0007e2000c101510 */
[----:B------:R-:W-:Y:S01]  /*19750*/  VIADD R13, R13, UR4 ;  /* 0x000000040d0d7c36 */ /* 0x000fe20008000000 */
[----:B------:R-:W-:Y:S02]  /*19760*/  ULDC UR4, c[0x0][0x22c] ;  /* 0x00008b0000047ab9 */ /* 0x000fe40000000800 */
[----:B------:R-:W-:Y:S01]  /*19770*/  ISETP.LT.AND P1, PT, R5, UR4, !P0 ;  /* 0x0000000405007c0c */ /* 0x000fe2000c721270 */
[----:B------:R-:W-:Y:S01]  /*19780*/  ULDC UR4, c[0x0][0x248] ;  /* 0x0000920000047ab9 */ /* 0x000fe20000000800 */
[----:B------:R-:W-:Y:S01]  /*19790*/  LEA R6, P4, R13, R2, 0x1 ;  /* 0x000000020d067211 */ /* 0x000fe200078808ff */
[----:B------:R-:W-:Y:S01]  /*197a0*/  VIADD R5, R4, 0x14 ;  /* 0x0000001404057836 */ /* 0x000fe20000000000 */
[----:B--2---:R-:W-:-:S02]  /*197b0*/  PRMT R9, R15, 0x7632, R9 ;  /* 0x000076320f097816 */ /* 0x004fc40000000009 */
[CC--:B------:R-:W-:Y:S01]  /*197c0*/  LEA.HI.X.SX32 R7, R13.reuse, R3.reuse, 0x1, P4 ;  /* 0x000000030d077211 */ /* 0x0c0fe200020f0eff */
[----:B------:R-:W-:Y:S01]  /*197d0*/  VIADD R13, R13, UR4 ;  /* 0x000000040d0d7c36 */ /* 0x000fe20008000000 */
[----:B------:R-:W-:Y:S01]  /*197e0*/  ULDC UR4, c[0x0][0x248] ;  /* 0x0000920000047ab9 */ /* 0x000fe20000000800 */
[----:B------:R-:W-:Y:S01]  /*197f0*/  ISETP.LT.AND P4, PT, R5, UR5, !P0 ;  /* 0x0000000505007c0c */ /* 0x000fe2000c781270 */
[----:B------:R-:W-:Y:S01]  /*19800*/  VIADD R5, R4, 0x15 ;  /* 0x0000001504057836 */ /* 0x000fe20000000000 */
[----:B------:R2:W-:Y:S01]  /*19810*/  @P3 STG.E.U16 desc[UR16][R6.64], R9 ;  /* 0x0000000906003986 */ /* 0x0005e2000c101510 */
[C---:B------:R-:W-:Y:S01]  /*19820*/  LEA R8, P3, R13.reuse, R2, 0x1 ;  /* 0x000000020d087211 */ /* 0x040fe200078608ff */
[----:B---3--:R-:W-:Y:S01]  /*19830*/  VIADD R11, R13, UR4 ;  /* 0x000000040d0b7c36 */ /* 0x008fe20008000000 */
[----:B------:R-:W-:Y:S01]  /*19840*/  ULDC UR4, c[0x0][0x248] ;  /* 0x0000920000047ab9 */ /* 0x000fe20000000800 */
[----:B------:R-:W-:Y:S02]  /*19850*/  ULDC UR5, c[0x0][0x22c] ;  /* 0x00008b0000057ab9 */ /* 0x000fe40000000800 */
[----:B------:R-:W-:Y:S01]  /*19860*/  VIADD R12, R11, UR4 ;  /* 0x000000040b0c7c36 */ /* 0x000fe20008000000 */
[----:B------:R-:W-:Y:S01]  /*19870*/  ULDC UR4, c[0x0][0x248] ;  /* 0x0000920000047ab9 */ /* 0x000fe20000000800 */
[----:B--2---:R-:W-:-:S02]  /*19880*/  LEA.HI.X.SX32 R9, R13, R3, 0x1, P3 ;  /* 0x000000030d097211 */ /* 0x004fc400018f0eff */
[CC--:B------:R-:W-:Y:S02]  /*19890*/  LEA R10, P3, R11.reuse, R2.reuse, 0x1 ;  /* 0x000000020b0a7211 */ /* 0x0c0fe400078608ff */
[----:B------:R-:W-:Y:S01]  /*198a0*/  PRMT R7, R16, 0x7632, R7 ;  /* 0x0000763210077816 */ /* 0x000fe20000000007 */
[----:B------:R-:W-:Y:S01]  /*198b0*/  @P6 STG.E.U16 desc[UR16][R8.64], R16 ;  /* 0x0000001008006986 */ /* 0x000fe2000c101510 */
[----:B------:R-:W-:Y:S02]  /*198c0*/  LEA.HI.X.SX32 R11, R11, R3, 0x1, P3 ;  /* 0x000000030b0b7211 */ /* 0x000fe400018f0eff */
[----:B------:R-:W-:Y:S02]  /*198d0*/  LEA R6, P6, R12, R2, 0x1 ;  /* 0x000000020c067211 */ /* 0x000fe400078c08ff */
[----:B------:R-:W-:Y:S01]  /*198e0*/  ISETP.LT.AND P3, PT, R5, UR5, !P0 ;  /* 0x0000000505007c0c */ /* 0x000fe2000c761270 */
[----:B------:R2:W-:Y:S01]  /*198f0*/  @P5 STG.E.U16 desc[UR16][R10.64], R7 ;  /* 0x000000070a005986 */ /* 0x0005e2000c101510 */
[----:B------:R-:W-:Y:S01]  /*19900*/  VIADD R5, R4, 0x16 ;  /* 0x0000001604057836 */ /* 0x000fe20000000000 */
[----:B------:R-:W-:-:S04]  /*19910*/  ULDC UR5, c[0x0][0x22c] ;  /* 0x00008b0000057ab9 */ /* 0x000fc80000000800 */
[----:B------:R-:W-:Y:S01]  /*19920*/  ISETP.LT.AND P5, PT, R5, UR5, !P0 ;  /* 0x0000000505007c0c */ /* 0x000fe2000c7a1270 */
[----:B------:R-:W-:Y:S01]  /*19930*/  VIADD R5, R4, 0x17 ;  /* 0x0000001704057836 */ /* 0x000fe20000000000 */
[----:B------:R-:W-:Y:S01]  /*19940*/  ULDC UR5, c[0x0][0x22c] ;  /* 0x00008b0000057ab9 */ /* 0x000fe20000000800 */
[C---:B--2---:R-:W-:Y:S01]  /*19950*/  LEA.HI.X.SX32 R7, R12.reuse, R3, 0x1, P6 ;  /* 0x000000030c077211 */ /* 0x044fe200030f0eff */
[----:B------:R-:W-:Y:S01]  /*19960*/  VIADD R12, R12, UR4 ;  /* 0x000000040c0c7c36 */ /* 0x000fe20008000000 */
[----:B------:R-:W-:-:S03]  /*19970*/  ULDC UR4, c[0x0][0x248] ;  /* 0x0000920000047ab9 */ /* 0x000fc60000000800 */
        /* <DEDUP_REMOVED lines=8> */
[----:B------:R-:W-:Y:S01]  /*19a00*/  ULDC UR5, c[0x0][0x22c] ;  /* 0x00008b0000057ab9 */ /* 0x000fe20000000800 */
[----:B--2---:R-:W-:-:S02]  /*19a10*/  PRMT R7, R17, 0x7632, R7 ;  /* 0x0000763211077816 */ /* 0x004fc40000000007 */
        /* <DEDUP_REMOVED lines=17> */
[----:B------:R-:W-:Y:S01]  /*19b30*/  ULDC UR5, c[0x0][0x248] ;  /* 0x0000920000057ab9 */ /* 0x000fe20000000800 */
[----:B------:R2:W-:Y:S01]  /*19b40*/  @P3 STG.E.U16 desc[UR16][R6.64], R9 ;  /* 0x0000000906003986 */ /* 0x0005e2000c101510 */
[C---:B------:R-:W-:Y:S01]  /*19b50*/  LEA R8, P3, R13.reuse, R2, 0x1 ;  /* 0x000000020d087211 */ /* 0x040fe200078608ff */
[----:B---3--:R-:W-:Y:S01]  /*19b60*/  VIADD R11, R13, UR4 ;  /* 0x000000040d0b7c36 */ /* 0x008fe20008000000 */
[----:B------:R-:W-:Y:S01]  /*19b70*/  ULDC UR4, c[0x0][0x22c] ;  /* 0x00008b0000047ab9 */ /* 0x000fe20000000800 */
[----:B------:R-:W-:Y:S02]  /*19b80*/  VIADD R5, R4, 0x1b ;  /* 0x0000001b04057836 */ /* 0x000fe40000000000 */
[----:B------:R-:W-:Y:S01]  /*19b90*/  VIADD R12, R11, UR5 ;  /* 0x000000050b0c7c36 */ /* 0x000fe20008000000 */
[----:B------:R-:W-:Y:S01]  /*19ba0*/  ULDC UR5, c[0x0][0x22c] ;  /* 0x00008b0000057ab9 */ /* 0x000fe20000000800 */
[----:B--2---:R-:W-:-:S02]  /*19bb0*/  LEA.HI.X.SX32 R9, R13, R3, 0x1, P3 ;  /* 0x000000030d097211 */ /* 0x004fc400018f0eff */
[-C--:B------:R-:W-:Y:S02]  /*19bc0*/  LEA R10, P3, R11, R2.reuse, 0x1 ;  /* 0x000000020b0a7211 */ /* 0x080fe400078608ff */
[----:B------:R-:W-:Y:S01]  /*19bd0*/  PRMT R7, R19, 0x7632, R7 ;  /* 0x0000763213077816 */ /* 0x000fe20000000007 */
[----:B------:R-:W-:Y:S01]  /*19be0*/  @P5 STG.E.U16 desc[UR16][R8.64], R19 ;  /* 0x0000001308005986 */ /* 0x000fe2000c101510 */
[----:B------:R-:W-:Y:S02]  /*19bf0*/  LEA.HI.X.SX32 R11, R11, R3, 0x1, P3 ;  /* 0x000000030b0b7211 */ /* 0x000fe400018f0eff */
[----:B------:R-:W-:Y:S01]  /*19c00*/  ISETP.LT.AND P5, PT, R5, UR4, !P0 ;  /* 0x0000000405007c0c */ /* 0x000fe2000c7a1270 */
[----:B------:R-:W-:Y:S01]  /*19c10*/  VIADD R5, R4, 0x1c ;  /* 0x0000001c04057836 */ /* 0x000fe20000000000 */
[----:B------:R-:W-:Y:S01]  /*19c20*/  LEA R6, P3, R12, R2, 0x1 ;  /* 0x000000020c067211 */ /* 0x000fe200078608ff */
[----:B------:R2:W-:Y:S01]  /*19c30*/  @P2 STG.E.U16 desc[UR16][R10.64], R7 ;  /* 0x000000070a002986 */ /* 0x0005e2000c101510 */
[----:B------:R-:W-:-:S03]  /*19c40*/  ULDC UR4, c[0x0][0x22c] ;  /* 0x00008b0000047ab9 */ /* 0x000fc60000000800 */
[----:B------:R3:W1:Y:S01]  /*19c50*/  LDS.128 R16, [R0] ;  /* 0x0000000000107984 */ /* 0x0006620000000c00 */
[----:B--2---:R-:W-:Y:S01]  /*19c60*/  LEA.HI.X.SX32 R7, R12, R3, 0x1, P3 ;  /* 0x000000030c077211 */ /* 0x004fe200018f0eff */
[C---:B---3--:R-:W-:Y:S01]  /*19c70*/  VIADD R0, R4.reuse, 0xfb ;  /* 0x000000fb04007836 */ /* 0x048fe20000000000 */
[----:B------:R-:W-:Y:S01]  /*19c80*/  ISETP.LT.AND P3, PT, R5, UR4, !P0 ;  /* 0x0000000405007c0c */ /* 0x000fe2000c761270 */
[----:B------:R-:W-:Y:S01]  /*19c90*/  ULDC UR4, c[0x0][0x248] ;  /* 0x0000920000047ab9 */ /* 0x000fe20000000800 */
[----:B------:R-:W-:Y:S01]  /*19ca0*/  VIADD R5, R4, 0x1d ;  /* 0x0000001d04057836 */ /* 0x000fe20000000000 */
[----:B------:R2:W-:Y:S01]  /*19cb0*/  @P1 STG.E.U16 desc[UR16][R6.64], R20 ;  /* 0x0000001406001986 */ /* 0x0005e2000c101510 */
[----:B------:R-:W-:Y:S01]  /*19cc0*/  VIADD R12, R12, UR4 ;  /* 0x000000040c0c7c36 */ /* 0x000fe20008000000 */
[----:B------:R-:W-:Y:S02]  /*19cd0*/  ULDC UR4, c[0x0][0x22c] ;  /* 0x00008b0000047ab9 */ /* 0x000fe40000000800 */
[----:B------:R-:W-:Y:S01]  /*19ce0*/  ISETP.LT.AND P2, PT, R5, UR4, !P0 ;  /* 0x0000000405007c0c */ /* 0x000fe2000c741270 */
[----:B------:R-:W-:Y:S01]  /*19cf0*/  ULDC UR4, c[0x0][0x248] ;  /* 0x0000920000047ab9 */ /* 0x000fe20000000800 */
[----:B------:R-:W-:Y:S01]  /*19d00*/  LEA R8, P1, R12, R2, 0x1 ;  /* 0x000000020c087211 */ /* 0x000fe200078208ff */
[----:B------:R-:W-:-:S03]  /*19d10*/  VIADD R5, R4, 0x1e ;  /* 0x0000001e04057836 */ /* 0x000fc60000000000 */
[C---:B------:R-:W-:Y:S01]  /*19d20*/  LEA.HI.X.SX32 R9, R12.reuse, R3, 0x1, P1 ;  /* 0x000000030c097211 */ /* 0x040fe200008f0eff */
        /* <DEDUP_REMOVED lines=8> */
[----:B------:R-:W-:Y:S01]  /*19db0*/  VIADD R5, R4, 0x1f ;  /* 0x0000001f04057836 */ /* 0x000fe20000000000 */
[----:B------:R-:W-:-:S02]  /*19dc0*/  ULDC UR5, c[0x0][0x22c] ;  /* 0x00008b0000057ab9 */ /* 0x000fc40000000800 */
[-C--:B--2---:R-:W-:Y:S01]  /*19dd0*/  LEA.HI.X.SX32 R7, R12, R3.reuse, 0x1, P4 ;  /* 0x000000030c077211 */ /* 0x084fe200020f0eff */
[C---:B------:R-:W-:Y:S01]  /*19de0*/  VIADD R12, R11.reuse, UR4 ;  /* 0x000000040b0c7c36 */ /* 0x040fe20008000000 */
[-C--:B------:R-:W-:Y:S01]  /*19df0*/  LEA R10, P4, R11, R2.reuse, 0x1 ;  /* 0x000000020b0a7211 */ /* 0x080fe200078808ff */
[----:B------:R-:W-:Y:S01]  /*19e00*/  ULDC UR4, c[0x0][0x248] ;  /* 0x0000920000047ab9 */ /* 0x000fe20000000800 */
        /* <DEDUP_REMOVED lines=19> */
[----:B------:R-:W-:Y:S01]  /*19f40*/  LEA.HI.X.SX32 R7, R12, R3, 0x1, P3 ;  /* 0x000000030c077211 */ /* 0x000fe200018f0eff */
[----:B------:R-:W-:Y:S01]  /*19f50*/  ULDC UR4, c[0x0][0x22c] ;  /* 0x00008b0000047ab9 */ /* 0x000fe20000000800 */
        /* <DEDUP_REMOVED lines=30> */
[----:B----4-:R-:W-:Y:S01]  /*1a140*/  PRMT R9, R24, 0x7632, R9 ;  /* 0x0000763218097816 */ /* 0x010fe20000000009 */
        /* <DEDUP_REMOVED lines=57> */
[----:B------:R-:W-:-:S02]  /*1a4e0*/  ULDC UR4, c[0x0][0x22c] ;  /* 0x00008b0000047ab9 */ /* 0x000fc40000000800 */
[----:B--2---:R-:W-:Y:S02]  /*1a4f0*/  LEA.HI.X.SX32 R9, R12, R3, 0x1, P4 ;  /* 0x000000030c097211 */ /* 0x004fe400020f0eff */
        /* <DEDUP_REMOVED lines=1499> */
[----:B0-----:R0:W-:Y:S01]  /*202b0*/  @P1 STG.E.U16 desc[UR16][R6.64], R116 ;  /* 0x0000007406001986 */ /* 0x0011e2000c101510 */
        /* <DEDUP_REMOVED lines=8> */
[----:B0-----:R-:W-:Y:S01]  /*20340*/  PRMT R7, R116, 0x7632, R7 ;  /* 0x0000763274077816 */ /* 0x001fe20000000007 */
        /* <DEDUP_REMOVED lines=8> */
[-C--:B0-----:R-:W-:Y:S01]  /*203d0*/  LEA.HI.X.SX32 R7, R12, R3.reuse, 0x1, P4 ;  /* 0x000000030c077211 */ /* 0x081fe200020f0eff */
        /* <DEDUP_REMOVED lines=11> */
[C---:B0-----:R-:W-:Y:S01]  /*20490*/  LEA.HI.X.SX32 R9, R12.reuse, R3, 0x1, P6 ;  /* 0x000000030c097211 */ /* 0x041fe200030f0eff */
[----:B------:R-:W-:-:S02]  /*204a0*/  VIADD R12, R12, UR4 ;  /* 0x000000040c0c7c36 */ /* 0x000fc40008000000 */
[----:B------:R-:W-:Y:S01]  /*204b0*/  ISETP.LT.AND P6, PT, R5, UR5, !P0 ;  /* 0x0000000505007c0c */ /* 0x000fe2000c7c1270 */
[----:B------:R-:W-:Y:S01]  /*204c0*/  ULDC UR4, c[0x0][0x248] ;  /* 0x0000920000047ab9 */ /* 0x000fe20000000800 */
[----:B------:R-:W-:Y:S01]  /*204d0*/  VIADD R5, R4, 0xe1 ;  /* 0x000000e104057836 */ /* 0x000fe20000000000 */
[----:B------:R0:W-:Y:S01]  /*204e0*/  @P3 STG.E.U16 desc[UR16][R8.64], R118 ;  /* 0x0000007608003986 */ /* 0x0001e2000c101510 */
[CC--:B------:R-:W-:Y:S01]  /*204f0*/  LEA R6, P3, R12.reuse, R2.reuse, 0x1 ;  /* 0x000000020c067211 */ /* 0x0c0fe200078608ff */
[C---:B------:R-:W-:Y:S01]  /*20500*/  VIADD R13, R12.reuse, UR4 ;  /* 0x000000040c0d7c36 */ /* 0x040fe20008000000 */
[----:B------:R-:W-:Y:S01]  /*20510*/  ULDC UR5, c[0x0][0x22c] ;  /* 0x00008b0000057ab9 */ /* 0x000fe20000000800 */
[----:B------:R-:W-:Y:S01]  /*20520*/  ULDC UR4, c[0x0][0x22c] ;  /* 0x00008b0000047ab9 */ /* 0x000fe20000000800 */
[----:B------:R-:W-:Y:S02]  /*20530*/  LEA.HI.X.SX32 R7, R12, R3, 0x1, P3 ;  /* 0x000000030c077211 */ /* 0x000fe400018f0eff */
[----:B------:R-:W-:Y:S01]  /*20540*/  ISETP.LT.AND P5, PT, R5, UR5, !P0 ;  /* 0x0000000505007c0c */ /* 0x000fe2000c7a1270 */
[----:B------:R-:W-:Y:S01]  /*20550*/  VIADD R5, R4, 0xe2 ;  /* 0x000000e204057836 */ /* 0x000fe20000000000 */
[----:B------:R-:W-:Y:S01]  /*20560*/  LEA R10, P3, R13, R2, 0x1 ;  /* 0x000000020d0a7211 */ /* 0x000fe200078608ff */
[----:B------:R-:W-:Y:S01]  /*20570*/  ULDC UR5, c[0x0][0x22c] ;  /* 0x00008b0000057ab9 */ /* 0x000fe20000000800 */
[----:B0-----:R-:W-:-:S02]  /*20580*/  PRMT R9, R118, 0x7632, R9 ;  /* 0x0000763276097816 */ /* 0x001fc40000000009 */
[----:B------:R-:W-:Y:S02]  /*20590*/  LEA.HI.X.SX32 R11, R13, R3, 0x1, P3 ;  /* 0x000000030d0b7211 */ /* 0x000fe400018f0eff */
[----:B------:R-:W-:Y:S01]  /*205a0*/  ISETP.LT.AND P3, PT, R5, UR4, !P0 ;  /* 0x0000000405007c0c */ /* 0x000fe2000c761270 */
[----:B------:R-:W-:Y:S01]  /*205b0*/  ULDC UR4, c[0x0][0x248] ;  /* 0x0000920000047ab9 */ /* 0x000fe20000000800 */
[C---:B------:R-:W-:Y:S01]  /*205c0*/  VIADD R5, R4.reuse, 0xe3 ;  /* 0x000000e304057836 */ /* 0x040fe20000000000 */
[----:B------:R0:W-:Y:S01]  /*205d0*/  @P2 STG.E.U16 desc[UR16][R6.64], R9 ;  /* 0x0000000906002986 */ /* 0x0001e2000c101510 */
[----:B------:R-:W-:Y:S01]  /*205e0*/  VIADD R13, R13, UR4 ;  /* 0x000000040d0d7c36 */ /* 0x000fe20008000000 */
[----:B------:R-:W-:Y:S02]  /*205f0*/  ULDC UR4, c[0x0][0x22c] ;  /* 0x00008b0000047ab9 */ /* 0x000fe40000000800 */
[----:B------:R2:W-:Y:S01]  /*20600*/  @P1 STG.E.U16 desc[UR16][R10.64], R119 ;  /* 0x000000770a001986 */ /* 0x0005e2000c101510 */
[----:B------:R-:W-:Y:S01]  /*20610*/  ISETP.LT.AND P2, PT, R5, UR4, !P0 ;  /* 0x0000000405007c0c */ /* 0x000fe2000c741270 */
[----:B------:R-:W-:Y:S01]  /*20620*/  ULDC UR4, c[0x0][0x248] ;  /* 0x0000920000047ab9 */ /* 0x000fe20000000800 */
[----:B------:R-:W-:Y:S01]  /*20630*/  LEA R8, P1, R13, R2, 0x1 ;  /* 0x000000020d087211 */ /* 0x000fe200078208ff */
[----:B------:R-:W-:Y:S01]  /*20640*/  VIADD R5, R4, 0xe4 ;  /* 0x000000e404057836 */ /* 0x000fe20000000000 */
[----:B0-----:R-:W-:-:S02]  /*20650*/  PRMT R7, R119, 0x7632, R7 ;  /* 0x0000763277077816 */ /* 0x001fc40000000007 */
[CC--:B------:R-:W-:Y:S01]  /*20660*/  LEA.HI.X.SX32 R9, R13.reuse, R3.reuse, 0x1, P1 ;  /* 0x000000030d097211 */ /* 0x0c0fe200008f0eff */
[----:B------:R-:W-:Y:S01]  /*20670*/  VIADD R13, R13, UR4 ;  /* 0x000000040d0d7c36 */ /* 0x000fe20008000000 */
[----:B------:R-:W-:Y:S01]  /*20680*/  ULDC UR4, c[0x0][0x248] ;  /* 0x0000920000047ab9 */ /* 0x000fe20000000800 */
[----:B------:R-:W-:Y:S01]  /*20690*/  ISETP.LT.AND P1, PT, R5, UR5, !P0 ;  /* 0x0000000505007c0c */ /* 0x000fe2000c721270 */
[----:B------:R-:W-:Y:S01]  /*206a0*/  VIADD R5, R4, 0xe5 ;  /* 0x000000e504057836 */ /* 0x000fe20000000000 */
[----:B------:R0:W-:Y:S01]  /*206b0*/  @P4 STG.E.U16 desc[UR16][R8.64], R7 ;  /* 0x0000000708004986 */ /* 0x0001e2000c101510 */
[C---:B------:R-:W-:Y:S01]  /*206c0*/  LEA R6, P4, R13.reuse, R2, 0x1 ;  /* 0x000000020d067211 */ /* 0x040fe200078808ff */
[----:B--2---:R-:W-:Y:S01]  /*206d0*/  VIADD R11, R13, UR4 ;  /* 0x000000040d0b7c36 */ /* 0x004fe20008000000 */
[----:B------:R-:W-:Y:S01]  /*206e0*/  ULDC UR4, c[0x0][0x248] ;  /* 0x0000920000047ab9 */ /* 0x000fe20000000800 */
[----:B------:R-:W-:Y:S02]  /*206f0*/  ULDC UR5, c[0x0][0x22c] ;  /* 0x00008b0000057ab9 */ /* 0x000fe40000000800 */
[----:B------:R-:W-:Y:S01]  /*20700*/  VIADD R12, R11, UR4 ;  /* 0x000000040b0c7c36 */ /* 0x000fe20008000000 */
[----:B------:R-:W-:Y:S01]  /*20710*/  ULDC UR4, c[0x0][0x248] ;  /* 0x0000920000047ab9 */ /* 0x000fe20000000800 */
[----:B0-----:R-:W-:-:S02]  /*20720*/  LEA.HI.X.SX32 R7, R13, R3, 0x1, P4 ;  /* 0x000000030d077211 */ /* 0x001fc400020f0eff */
[CC--:B------:R-:W-:Y:S02]  /*20730*/  LEA R10, P4, R11.reuse, R2.reuse, 0x1 ;  /* 0x000000020b0a7211 */ /* 0x0c0fe400078808ff */
[----:B-1----:R-:W-:Y:S01]  /*20740*/  PRMT R9, R120, 0x7632, R9 ;  /* 0x0000763278097816 */ /* 0x002fe20000000009 */
        /* <DEDUP_REMOVED lines=43> */
[----:B-1----:R-:W-:Y:S01]  /*20a00*/  VIADD R11, R13, UR4 ;  /* 0x000000040d0b7c36 */ /* 0x002fe20008000000 */
[----:B------:R-:W-:Y:S01]  /*20a10*/  ULDC UR4, c[0x0][0x248] ;  /* 0x0000920000047ab9 */ /* 0x000fe20000000800 */
[----:B------:R-:W-:Y:S02]  /*20a20*/  ULDC UR5, c[0x0][0x22c] ;  /* 0x00008b0000057ab9 */ /* 0x000fe40000000800 */
[----:B------:R-:W-:Y:S01]  /*20a30*/  VIADD R12, R11, UR4 ;  /* 0x000000040b0c7c36 */ /* 0x000fe20008000000 */
[----:B------:R-:W-:Y:S01]  /*20a40*/  ULDC UR4, c[0x0][0x248] ;  /* 0x0000920000047ab9 */ /* 0x000fe20000000800 */
[----:B0-----:R-:W-:-:S02]  /*20a50*/  LEA.HI.X.SX32 R7, R13, R3, 0x1, P4 ;  /* 0x000000030d077211 */ /* 0x001fc400020f0eff */
        /* <DEDUP_REMOVED lines=12> */
[----:B------:R-:W-:Y:S01]  /*20b20*/  VIADD R5, R4, 0xed ;  /* 0x000000ed04057836 */ /* 0x000fe20000000000 */
[----:B------:R-:W-:Y:S01]  /*20b30*/  ULDC UR4, c[0x0][0x248] ;  /* 0x0000920000047ab9 */ /* 0x000fe20000000800 */
[----:B------:R0:W-:Y:S01]  /*20b40*/  @P3 STG.E.U16 desc[UR16][R8.64], R124 ;  /* 0x0000007c08003986 */ /* 0x0001e2000c101510 */
[CC--:B------:R-:W-:Y:S01]  /*20b50*/  LEA R6, P3, R12.reuse, R2.reuse, 0x1 ;  /* 0x000000020c067211 */ /* 0x0c0fe200078608ff */
[----:B------:R-:W-:Y:S01]  /*20b60*/  ULDC UR5, c[0x0][0x22c] ;  /* 0x00008b0000057ab9 */ /* 0x000fe20000000800 */
[C---:B------:R-:W-:Y:S01]  /*20b70*/  VIADD R13, R12.reuse, UR4 ;  /* 0x000000040c0d7c36 */ /* 0x040fe20008000000 */
[----:B------:R-:W-:Y:S01]  /*20b80*/  ULDC UR4, c[0x0][0x22c] ;  /* 0x00008b0000047ab9 */ /* 0x000fe20000000800 */
[----:B------:R-:W-:Y:S02]  /*20b90*/  LEA.HI.X.SX32 R7, R12, R3, 0x1, P3 ;  /* 0x000000030c077211 */ /* 0x000fe400018f0eff */
[----:B------:R-:W-:Y:S01]  /*20ba0*/  ISETP.LT.AND P3, PT, R5, UR5, !P0 ;  /* 0x0000000505007c0c */ /* 0x000fe2000c761270 */
[----:B------:R-:W-:Y:S01]  /*20bb0*/  VIADD R5, R4, 0xee ;  /* 0x000000ee04057836 */ /* 0x000fe20000000000 */
[----:B------:R-:W-:Y:S01]  /*20bc0*/  LEA R10, P5, R13, R2, 0x1 ;  /* 0x000000020d0a7211 */ /* 0x000fe200078a08ff */
[----:B------:R-:W-:Y:S01]  /*20bd0*/  ULDC UR5, c[0x0][0x22c] ;  /* 0x00008b0000057ab9 */ /* 0x000fe20000000800 */
[----:B0-----:R-:W-:-:S02]  /*20be0*/  PRMT R9, R124, 0x7632, R9 ;  /* 0x000076327c097816 */ /* 0x001fc40000000009 */
        /* <DEDUP_REMOVED lines=38> */
[C---:B0-----:R-:W-:Y:S01]  /*20e50*/  LEA.HI.X.SX32 R9, R12.reuse, R3, 0x1, P4 ;  /* 0x000000030c097211 */ /* 0x041fe200020f0eff */
[----:B------:R-:W-:Y:S01]  /*20e60*/  VIADD R12, R12, UR4 ;  /* 0x000000040c0c7c36 */ /* 0x000fe20008000000 */
[----:B------:R-:W-:-:S03]  /*20e70*/  ULDC UR4, c[0x0][0x248] ;  /* 0x0000920000047ab9 */ /* 0x000fc60000000800 */
[----:B------:R0:W-:Y:S01]  /*20e80*/  @P2 STG.E.U16 desc[UR16][R8.64], R127 ;  /* 0x0000007f08002986 */ /* 0x0001e2000c101510 */
[CC--:B------:R-:W-:Y:S01]  /*20e90*/  LEA R6, P4, R12.reuse, R2.reuse, 0x1 ;  /* 0x000000020c067211 */ /* 0x0c0fe200078808ff */
[----:B------:R-:W-:Y:S01]  /*20ea0*/  VIADD R10, R12, UR4 ;  /* 0x000000040c0a7c36 */ /* 0x000fe20008000000 */
[----:B------:R-:W-:Y:S01]  /*20eb0*/  ISETP.LT.AND P2, PT, R5, UR5, !P0 ;  /* 0x0000000505007c0c */ /* 0x000fe2000c741270 */
[----:B------:R-:W-:Y:S01]  /*20ec0*/  VIADD R5, R4, 0xf4 ;  /* 0x000000f404057836 */ /* 0x000fe20000000000 */
[----:B------:R-:W-:Y:S01]  /*20ed0*/  LEA.HI.X.SX32 R7, R12, R3, 0x1, P4 ;  /* 0x000000030c077211 */ /* 0x000fe200020f0eff */
[----:B------:R-:W-:Y:S01]  /*20ee0*/  ULDC UR4, c[0x0][0x22c] ;  /* 0x00008b0000047ab9 */ /* 0x000fe20000000800 */
[----:B------:R-:W-:Y:S01]  /*20ef0*/  ULDC UR5, c[0x0][0x22c] ;  /* 0x00008b0000057ab9 */ /* 0x000fe20000000800 */
[----:B0-----:R-:W-:Y:S02]  /*20f00*/  PRMT R9, R127, 0x7632, R9 ;  /* 0x000076327f097816 */ /* 0x001fe40000000009 */
[----:B------:R-:W-:-:S03]  /*20f10*/  LEA R8, P4, R10, R2, 0x1 ;  /* 0x000000020a087211 */ /* 0x000fc600078808ff */
[----:B------:R0:W-:Y:S01]  /*20f20*/  @P1 STG.E.U16 desc[UR16][R6.64], R9 ;  /* 0x0000000906001986 */ /* 0x0001e2000c101510 */
[----:B------:R-:W-:Y:S01]  /*20f30*/  ISETP.LT.AND P1, PT, R5, UR4, !P0 ;  /* 0x0000000405007c0c */ /* 0x000fe2000c721270 */
[----:B------:R-:W-:Y:S01]  /*20f40*/  VIADD R5, R4, 0xf5 ;  /* 0x000000f504057836 */ /* 0x000fe20000000000 */
[----:B------:R-:W-:Y:S01]  /*20f50*/  ULDC UR4, c[0x0][0x248] ;  /* 0x0000920000047ab9 */ /* 0x000fe20000000800 */
[----:B0-----:R-:W-:-:S03]  /*20f60*/  LEA.HI.X.SX32 R9, R10, R3, 0x1, P4 ;  /* 0x000000030a097211 */ /* 0x001fc600020f0eff */
[----:B------:R-:W-:Y:S01]  /*20f70*/  ISETP.LT.AND P4, PT, R5, UR5, !P0 ;  /* 0x0000000505007c0c */ /* 0x000fe2000c781270 */
[----:B------:R-:W-:Y:S01]  /*20f80*/  VIADD R5, R10, UR4 ;  /* 0x000000040a057c36 */ /* 0x000fe20008000000 */
[----:B------:R-:W-:Y:S01]  /*20f90*/  ULDC UR4, c[0x0][0x248] ;  /* 0x0000920000047ab9 */ /* 0x000fe20000000800 */
[----:B------:R0:W-:Y:S01]  /*20fa0*/  @P5 STG.E.U16 desc[UR16][R8.64], R128 ;  /* 0x0000008008005986 */ /* 0x0001e2000c101510 */
[----:B------:R-:W-:Y:S01]  /*20fb0*/  ULDC UR5, c[0x0][0x22c] ;  /* 0x00008b0000057ab9 */ /* 0x000fe20000000800 */
[C---:B------:R-:W-:Y:S01]  /*20fc0*/  VIADD R7, R5.reuse, UR4 ;  /* 0x0000000405077c36 */ /* 0x040fe20008000000 */
[-C--:B------:R-:W-:Y:S01]  /*20fd0*/  LEA R10, P5, R5, R2.reuse, 0x1 ;  /* 0x00000002050a7211 */ /* 0x080fe200078a08ff */
[----:B------:R-:W-:Y:S02]  /*20fe0*/  ULDC UR4, c[0x0][0x248] ;  /* 0x0000920000047ab9 */ /* 0x000fe40000000800 */
[----:B------:R-:W-:Y:S01]  /*20ff0*/  VIADD R12, R7, UR4 ;  /* 0x00000004070c7c36 */ /* 0x000fe20008000000 */
[----:B------:R-:W-:Y:S01]  /*21000*/  LEA.HI.X.SX32 R11, R5, R3, 0x1, P5 ;  /* 0x00000003050b7211 */ /* 0x000fe200028f0eff */
[----:B------:R-:W-:Y:S01]  /*21010*/  VIADD R5, R4, 0xf6 ;  /* 0x000000f604057836 */ /* 0x000fe20000000000 */
[----:B------:R-:W-:Y:S01]  /*21020*/  LEA R6, P5, R7, R2, 0x1 ;  /* 0x0000000207067211 */ /* 0x000fe200078a08ff */
[----:B------:R-:W-:Y:S01]  /*21030*/  ULDC UR4, c[0x0][0x248] ;  /* 0x0000920000047ab9 */ /* 0x000fe20000000800 */
[----:B0-----:R-:W-:-:S02]  /*21040*/  PRMT R9, R128, 0x7632, R9 ;  /* 0x0000763280097816 */ /* 0x001fc40000000009 */
[-C--:B------:R-:W-:Y:S02]  /*21050*/  LEA.HI.X.SX32 R7, R7, R3.reuse, 0x1, P5 ;  /* 0x0000000307077211 */ /* 0x080fe400028f0eff */
[----:B------:R-:W-:Y:S01]  /*21060*/  LEA R8, P5, R12, R2, 0x1 ;  /* 0x000000020c087211 */ /* 0x000fe200078a08ff */
[----:B------:R0:W-:Y:S01]  /*21070*/  @P6 STG.E.U16 desc[UR16][R10.64], R9 ;  /* 0x000000090a006986 */ /* 0x0001e2000c101510 */
[----:B------:R-:W-:Y:S01]  /*21080*/  ISETP.LT.AND P6, PT, R5, UR5, !P0 ;  /* 0x0000000505007c0c */ /* 0x000fe2000c7c1270 */
[C---:B------:R-:W-:Y:S01]  /*21090*/  VIADD R5, R4.reuse, 0xf7 ;  /* 0x000000f704057836 */ /* 0x040fe20000000000 */
[----:B------:R-:W-:Y:S01]  /*210a0*/  ULDC UR5, c[0x0][0x22c] ;  /* 0x00008b0000057ab9 */ /* 0x000fe20000000800 */
[----:B------:R1:W-:Y:S03]  /*210b0*/  @P3 STG.E.U16 desc[UR16][R6.64], R129 ;  /* 0x0000008106003986 */ /* 0x0003e6000c101510 */
[----:B------:R-:W-:Y:S01]  /*210c0*/  ISETP.LT.AND P3, PT, R5, UR5, !P0 ;  /* 0x0000000505007c0c */ /* 0x000fe2000c761270 */
[----:B------:R-:W-:Y:S01]  /*210d0*/  VIADD R5, R4, 0xf8 ;  /* 0x000000f804057836 */ /* 0x000fe20000000000 */
[----:B------:R-:W-:Y:S01]  /*210e0*/  ULDC UR5, c[0x0][0x22c] ;  /* 0x00008b0000057ab9 */ /* 0x000fe20000000800 */
[C---:B0-----:R-:W-:Y:S01]  /*210f0*/  LEA.HI.X.SX32 R9, R12.reuse, R3, 0x1, P5 ;  /* 0x000000030c097211 */ /* 0x041fe200028f0eff */
[----:B------:R-:W-:Y:S01]  /*21100*/  VIADD R12, R12, UR4 ;  /* 0x000000040c0c7c36 */ /* 0x000fe20008000000 */
[----:B------:R-:W-:Y:S01]  /*21110*/  ULDC UR4, c[0x0][0x248] ;  /* 0x0000920000047ab9 */ /* 0x000fe20000000800 */
[----:B-1----:R-:W-:-:S02]  /*21120*/  PRMT R7, R129, 0x7632, R7 ;  /* 0x0000763281077816 */ /* 0x002fc40000000007 */
[C---:B------:R-:W-:Y:S01]  /*21130*/  VIADD R10, R12.reuse, UR4 ;  /* 0x000000040c0a7c36 */ /* 0x040fe20008000000 */
[-C--:B------:R-:W-:Y:S01]  /*21140*/  LEA R6, P5, R12, R2.reuse, 0x1 ;  /* 0x000000020c067211 */ /* 0x080fe200078a08ff */
[----:B------:R-:W-:Y:S01]  /*21150*/  ULDC UR4, c[0x0][0x22c] ;  /* 0x00008b0000047ab9 */ /* 0x000fe20000000800 */
[----:B------:R0:W-:Y:S01]  /*21160*/  @P2 STG.E.U16 desc[UR16][R8.64], R7 ;  /* 0x0000000708002986 */ /* 0x0001e2000c101510 */
[----:B------:R-:W-:Y:S01]  /*21170*/  ISETP.LT.AND P2, PT, R5, UR5, !P0 ;  /* 0x0000000505007c0c */ /* 0x000fe2000c741270 */
[----:B------:R-:W-:Y:S01]  /*21180*/  VIADD R5, R4, 0xf9 ;  /* 0x000000f904057836 */ /* 0x000fe20000000000 */
[----:B------:R-:W-:Y:S01]  /*21190*/  ULDC UR5, c[0x0][0x22c] ;  /* 0x00008b0000057ab9 */ /* 0x000fe20000000800 */
[----:B0-----:R-:W-:Y:S02]  /*211a0*/  LEA.HI.X.SX32 R7, R12, R3, 0x1, P5 ;  /* 0x000000030c077211 */ /* 0x001fe400028f0eff */
[----:B------:R-:W-:-:S03]  /*211b0*/  LEA R8, P5, R10, R2, 0x1 ;  /* 0x000000020a087211 */ /* 0x000fc600078a08ff */
[----:B------:R0:W-:Y:S01]  /*211c0*/  @P1 STG.E.U16 desc[UR16][R6.64], R130 ;  /* 0x0000008206001986 */ /* 0x0001e2000c101510 */
[----:B------:R-:W-:Y:S01]  /*211d0*/  ISETP.LT.AND P1, PT, R5, UR4, !P0 ;  /* 0x0000000405007c0c */ /* 0x000fe2000c721270 */
[----:B------:R-:W-:Y:S01]  /*211e0*/  ULDC UR4, c[0x0][0x248] ;  /* 0x0000920000047ab9 */ /* 0x000fe20000000800 */
[C---:B------:R-:W-:Y:S01]  /*211f0*/  LEA.HI.X.SX32 R9, R10.reuse, R3, 0x1, P5 ;  /* 0x000000030a097211 */ /* 0x040fe200028f0eff */
[----:B------:R-:W-:Y:S01]  /*21200*/  VIADD R12, R10, UR4 ;  /* 0x000000040a0c7c36 */ /* 0x000fe20008000000 */
[----:B------:R-:W-:Y:S01]  /*21210*/  ULDC UR4, c[0x0][0x22c] ;  /* 0x00008b0000047ab9 */ /* 0x000fe20000000800 */
[----:B------:R-:W-:-:S05]  /*21220*/  VIADD R5, R4, 0xfa ;  /* 0x000000fa04057836 */ /* 0x000fca0000000000 */
[----:B------:R-:W-:Y:S01]  /*21230*/  ISETP.LT.AND P5, PT, R5, UR4, !P0 ;  /* 0x0000000405007c0c */ /* 0x000fe2000c7a1270 */
[----:B------:R-:W-:Y:S01]  /*21240*/  ULDC UR4, c[0x0][0x248] ;  /* 0x0000920000047ab9 */ /* 0x000fe20000000800 */
[----:B0-----:R-:W-:-:S05]  /*21250*/  PRMT R7, R130, 0x7632, R7 ;  /* 0x0000763282077816 */ /* 0x001fca0000000007 */
[----:B------:R0:W-:Y:S01]  /*21260*/  @P4 STG.E.U16 desc[UR16][R8.64], R7 ;  /* 0x0000000708004986 */ /* 0x0001e2000c101510 */
[----:B------:R-:W-:-:S04]  /*21270*/  LEA R10, P4, R12, R2, 0x1 ;  /* 0x000000020c0a7211 */ /* 0x000fc800078808ff */
[CC--:B------:R-:W-:Y:S01]  /*21280*/  LEA.HI.X.SX32 R11, R12.reuse, R3.reuse, 0x1, P4 ;  /* 0x000000030c0b7211 */ /* 0x0c0fe200020f0eff */
[----:B------:R-:W-:Y:S01]  /*21290*/  VIADD R12, R12, UR4 ;  /* 0x000000040c0c7c36 */ /* 0x000fe20008000000 */
[----:B------:R-:W-:Y:S01]  /*212a0*/  ULDC UR4, c[0x0][0x248] ;  /* 0x0000920000047ab9 */ /* 0x000fe20000000800 */
[----:B------:R-:W-:Y:S01]  /*212b0*/  ISETP.LT.AND P4, PT, R0, UR5, !P0 ;  /* 0x0000000500007c0c */ /* 0x000fe2000c781270 */
[----:B------:R-:W-:Y:S01]  /*212c0*/  VIADD R0, R4, 0xfc ;  /* 0x000000fc04007836 */ /* 0x000fe20000000000 */
[----:B------:R-:W-:Y:S01]  /*212d0*/  @P6 STG.E.U16 desc[UR16][R10.64], R131 ;  /* 0x000000830a006986 */ /* 0x000fe2000c101510 */
[CC--:B------:R-:W-:Y:S01]  /*212e0*/  LEA R6, P6, R12.reuse, R2.reuse, 0x1 ;  /* 0x000000020c067211 */ /* 0x0c0fe200078c08ff */
[C---:B------:R-:W-:Y:S01]  /*212f0*/  VIADD R5, R12.reuse, UR4 ;  /* 0x000000040c057c36 */ /* 0x040fe20008000000 */
[----:B0-----:R-:W-:Y:S01]  /*21300*/  PRMT R9, R131, 0x7632, R9 ;  /* 0x0000763283097816 */ /* 0x001fe20000000009 */
[----:B------:R-:W-:Y:S01]  /*21310*/  ULDC UR5, c[0x0][0x248] ;  /* 0x0000920000057ab9 */ /* 0x000fe20000000800 */
[-C--:B------:R-:W-:Y:S01]  /*21320*/  LEA.HI.X.SX32 R7, R12, R3.reuse, 0x1, P6 ;  /* 0x000000030c077211 */ /* 0x080fe200030f0eff */
[----:B------:R-:W-:Y:S01]  /*21330*/  ULDC UR4, c[0x0][0x22c] ;  /* 0x00008b0000047ab9 */ /* 0x000fe20000000800 */
[C---:B------:R-:W-:Y:S01]  /*21340*/  LEA R8, P6, R5.reuse, R2, 0x1 ;  /* 0x0000000205087211 */ /* 0x040fe200078c08ff */
[C---:B------:R-:W-:Y:S01]  /*21350*/  VIADD R12, R5.reuse, UR5 ;  /* 0x00000005050c7c36 */ /* 0x040fe20008000000 */
[----:B------:R-:W-:Y:S01]  /*21360*/  ULDC UR5, c[0x0][0x248] ;  /* 0x0000920000057ab9 */ /* 0x000fe20000000800 */
[----:B------:R0:W-:Y:S01]  /*21370*/  @P3 STG.E.U16 desc[UR16][R6.64], R9 ;  /* 0x0000000906003986 */ /* 0x0001e2000c101510 */
[----:B------:R-:W-:Y:S01]  /*21380*/  ISETP.LT.AND P3, PT, R0, UR4, !P0 ;  /* 0x0000000400007c0c */ /* 0x000fe2000c761270 */
[----:B------:R-:W-:Y:S01]  /*21390*/  VIADD R0, R4, 0xfd ;  /* 0x000000fd04007836 */ /* 0x000fe20000000000 */
[----:B------:R-:W-:Y:S01]  /*213a0*/  ULDC UR4, c[0x0][0x22c] ;  /* 0x00008b0000047ab9 */ /* 0x000fe20000000800 */
[----:B0-----:R-:W-:-:S02]  /*213b0*/  LEA.HI.X.SX32 R9, R5, R3, 0x1, P6 ;  /* 0x0000000305097211 */ /* 0x001fc400030f0eff */
        /* <DEDUP_REMOVED lines=9> */
[C---:B------:R-:W-:Y:S01]  /*21450*/  VIADD R5, R12.reuse, UR4 ;  /* 0x000000040c057c36 */ /* 0x040fe20008000000 */
[----:B------:R1:W-:Y:S01]  /*21460*/  @P1 STG.E.U16 desc[UR16][R10.64], R7 ;  /* 0x000000070a001986 */ /* 0x0003e2000c101510 */
[----:B------:R-:W-:Y:S01]  /*21470*/  ULDC UR4, c[0x0][0x248] ;  /* 0x0000920000047ab9 */ /* 0x000fe20000000800 */
[----:B------:R-:W-:Y:S01]  /*21480*/  LEA R6, P1, R12, R2, 0x1 ;  /* 0x000000020c067211 */ /* 0x000fe200078208ff */
[----:B0-----:R-:W-:-:S05]  /*21490*/  VIADD R9, R5, UR5 ;  /* 0x0000000505097c36 */ /* 0x001fca0008000000 */
[CC--:B------:R-:W-:Y:S01]  /*214a0*/  LEA R8, P6, R9.reuse, R2.reuse, 0x1 ;  /* 0x0000000209087211 */ /* 0x0c0fe200078c08ff */
[----:B-1----:R-:W-:Y:S01]  /*214b0*/  VIADD R11, R9, UR4 ;  /* 0x00000004090b7c36 */ /* 0x002fe20008000000 */
[-C--:B------:R-:W-:Y:S01]  /*214c0*/  LEA.HI.X.SX32 R7, R12, R3.reuse, 0x1, P1 ;  /* 0x000000030c077211 */ /* 0x080fe200008f0eff */
[----:B------:R-:W-:Y:S01]  /*214d0*/  ULDC UR4, c[0x0][0x248] ;  /* 0x0000920000047ab9 */ /* 0x000fe20000000800 */
[-C--:B------:R-:W-:Y:S01]  /*214e0*/  LEA R4, P1, R5, R2.reuse, 0x1 ;  /* 0x0000000205047211 */ /* 0x080fe200078208ff */
[----:B------:R-:W-:Y:S01]  /*214f0*/  VIADD R13, R11, UR6 ;  /* 0x000000060b0d7c36 */ /* 0x000fe20008000000 */
[-C--:B------:R-:W-:Y:S01]  /*21500*/  LEA.HI.X.SX32 R9, R9, R3.reuse, 0x1, P6 ;  /* 0x0000000309097211 */ /* 0x080fe200030f0eff */
[----:B------:R0:W-:Y:S01]  /*21510*/  @P5 STG.E.U16 desc[UR16][R6.64], R17 ;  /* 0x0000001106005986 */ /* 0x0001e2000c101510 */
[----:B------:R-:W-:Y:S01]  /*21520*/  LEA.HI.X.SX32 R5, R5, R3, 0x1, P1 ;  /* 0x0000000305057211 */ /* 0x000fe200008f0eff */
[C---:B------:R-:W-:Y:S01]  /*21530*/  VIADD R15, R13.reuse, UR4 ;  /* 0x000000040d0f7c36 */ /* 0x040fe20008000000 */
[-C--:B------:R-:W-:Y:S01]  /*21540*/  LEA R12, P1, R13, R2.reuse, 0x1 ;  /* 0x000000020d0c7211 */ /* 0x080fe200078208ff */
[----:B------:R-:W-:Y:S01]  /*21550*/  ULDC UR4, c[0x0][0x22c] ;  /* 0x00008b0000047ab9 */ /* 0x000fe20000000800 */
[----:B------:R-:W-:-:S02]  /*21560*/  LEA R10, P6, R11, R2, 0x1 ;  /* 0x000000020b0a7211 */ /* 0x000fc400078c08ff */
[-C--:B------:R-:W-:Y:S02]  /*21570*/  LEA.HI.X.SX32 R13, R13, R3.reuse, 0x1, P1 ;  /* 0x000000030d0d7211 */ /* 0x080fe400008f0eff */
[----:B------:R-:W-:Y:S02]  /*21580*/  ISETP.LT.AND P1, PT, R14, UR4, !P0 ;  /* 0x000000040e007c0c */ /* 0x000fe4000c721270 */
[----:B------:R-:W-:Y:S02]  /*21590*/  ISETP.LT.AND P0, PT, R0, UR7, !P0 ;  /* 0x0000000700007c0c */ /* 0x000fe4000c701270 */
[----:B------:R-:W-:Y:S02]  /*215a0*/  PRMT R0, R17, 0x7632, R0 ;  /* 0x0000763211007816 */ /* 0x000fe40000000000 */
[----:B------:R-:W-:Y:S02]  /*215b0*/  LEA.HI.X.SX32 R11, R11, R3, 0x1, P6 ;  /* 0x000000030b0b7211 */ /* 0x000fe400030f0eff */
[----:B0-----:R-:W-:Y:S01]  /*215c0*/  PRMT R7, R18, 0x7632, R7 ;  /* 0x0000763212077816 */ /* 0x001fe20000000007 */
[----:B------:R0:W-:Y:S01]  /*215d0*/  @P4 STG.E.U16 desc[UR16][R4.64], R0 ;  /* 0x0000000004004986 */ /* 0x0001e2000c101510 */
[----:B------:R-:W-:-:S03]  /*215e0*/  LEA R2, P6, R15, R2, 0x1 ;  /* 0x000000020f027211 */ /* 0x000fc600078c08ff */
[----:B------:R0:W-:Y:S01]  /*215f0*/  @P3 STG.E.U16 desc[UR16][R8.64], R18 ;  /* 0x0000001208003986 */ /* 0x0001e2000c101510 */
[----:B------:R-:W-:-:S03]  /*21600*/  LEA.HI.X.SX32 R3, R15, R3, 0x1, P6 ;  /* 0x000000030f037211 */ /* 0x000fc600030f0eff */
[----:B------:R0:W-:Y:S04]  /*21610*/  @P2 STG.E.U16 desc[UR16][R10.64], R7 ;  /* 0x000000070a002986 */ /* 0x0001e8000c101510 */
[----:B------:R0:W-:Y:S01]  /*21620*/  @P1 STG.E.U16 desc[UR16][R12.64], R19 ;  /* 0x000000130c001986 */ /* 0x0001e2000c101510 */
[----:B------:R-:W-:Y:S05]  /*21630*/  @!P0 EXIT ;  /* 0x000000000000894d */ /* 0x000fea0003800000 */
[----:B0-----:R-:W-:-:S05]  /*21640*/  PRMT R19, R19, 0x7632, R19 ;  /* 0x0000763213137816 */ /* 0x001fca0000000013 */
[----:B------:R-:W-:Y:S01]  /*21650*/  STG.E.U16 desc[UR16][R2.64], R19 ;  /* 0x0000001302007986 */ /* 0x000fe2000c101510 */
[----:B------:R-:W-:Y:S05]  /*21660*/  EXIT ;  /* 0x000000000000794d */ /* 0x000fea0003800000 */
.L_x_2:
[----:B------:R-:W-:-:S00]  /*21670*/  BRA `(.L_x_2) ;  /* 0xfffffffc00fc7947 */ /* 0x000fc0000383ffff */
[----:B------:R-:W-:-:S00]  /*21680*/  NOP ;  /* 0x0000000000007918 */ /* 0x000fc00000000000 */
[----:B------:R-:W-:-:S00]  /*21690*/  NOP ;  /* 0x0000000000007918 */ /* 0x000fc00000000000 */
[----:B------:R-:W-:-:S00]  /*216a0*/  NOP ;  /* 0x0000000000007918 */ /* 0x000fc00000000000 */
[----:B------:R-:W-:-:S00]  /*216b0*/  NOP ;  /* 0x0000000000007918 */ /* 0x000fc00000000000 */
[----:B------:R-:W-:-:S00]  /*216c0*/  NOP ;  /* 0x0000000000007918 */ /* 0x000fc00000000000 */
[----:B------:R-:W-:-:S00]  /*216d0*/  NOP ;  /* 0x0000000000007918 */ /* 0x000fc00000000000 */
[----:B------:R-:W-:-:S00]  /*216e0*/  NOP ;  /* 0x0000000000007918 */ /* 0x000fc00000000000 */
[----:B------:R-:W-:-:S00]  /*216f0*/  NOP ;  /* 0x0000000000007918 */ /* 0x000fc00000000000 */
.L_x_3:


//--------------------- .nv.shared.matmul_kernel  --------------------------
	.section	.nv.shared.matmul_kernel,"aw",@nobits
	.sectionflags	@""
	.align	16
	.zero		1024


//--------------------- .nv.shared.reserved.0     --------------------------
	.section	.nv.shared.reserved.0,"aw",@nobits
	.weak		__nv_reservedSMEM_offset_0_alias
	.size		__nv_reservedSMEM_offset_0_alias, 0, 0
	.other		__nv_reservedSMEM_offset_0_alias,@"STO_CUDA_RESERVED_SHARED STV_DEFAULT"
__nv_reservedSMEM_offset_0_alias:
	.zero		0


//--------------------- .nv.constant0.matmul_kernel --------------------------
	.section	.nv.constant0.matmul_kernel,"a",@progbits
	.sectionflags	@""
	.align	4
.nv.constant0.matmul_kernel:
	.zero		608


//--------------------- SYMBOLS --------------------------

	.type		.nv.reservedSmem.offset0,@object
	.size		.nv.reservedSmem.offset0,0x4
